// auto-generated by cutlass_sweep.gemm — config: {"arch": "sm_100", "cluster_m": 2, "cluster_n": 1, "dtype": "int8", "dtype_b": "int8", "layout": "nt", "stages": 0, "tile_k": 64, "tile_m": 256, "tile_n": 192}
#include "cutlass/cutlass.h"
#include "cutlass/gemm/collective/collective_builder.hpp"
#include "cutlass/gemm/device/gemm_universal_adapter.h"
#include "cutlass/gemm/kernel/gemm_universal.hpp"
#include "cutlass/epilogue/collective/collective_builder.hpp"

using ElemA = int8_t;
using ElemB = int8_t;
using ElemCD = int8_t;
using Acc  = int32_t;
using TileShape    = cute::Shape<cute::_256, cute::_192, cute::_64>;
using ClusterShape = cute::Shape<cute::_2, cute::_1, cute::_1>;

using CollectiveEpilogue = typename cutlass::epilogue::collective::CollectiveBuilder<
    cutlass::arch::Sm100, cutlass::arch::OpClassTensorOp,
    TileShape, ClusterShape,
    cutlass::epilogue::collective::EpilogueTileAuto,
    Acc, Acc,
    ElemCD, cutlass::layout::RowMajor, 128 / cutlass::sizeof_bits<ElemCD>::value,
    ElemCD, cutlass::layout::RowMajor, 128 / cutlass::sizeof_bits<ElemCD>::value,
    cutlass::epilogue::collective::EpilogueScheduleAuto
  >::CollectiveOp;

using CollectiveMainloop = typename cutlass::gemm::collective::CollectiveBuilder<
    cutlass::arch::Sm100, cutlass::arch::OpClassTensorOp,
    ElemA, cutlass::layout::RowMajor, 128 / cutlass::sizeof_bits<ElemA>::value,
    ElemB, cutlass::layout::ColumnMajor, 128 / cutlass::sizeof_bits<ElemB>::value,
    Acc,
    TileShape, ClusterShape,
    cutlass::gemm::collective::StageCountAutoCarveout<static_cast<int>(sizeof(typename CollectiveEpilogue::SharedStorage))>,
    cutlass::gemm::collective::KernelScheduleAuto
  >::CollectiveOp;

using GemmKernel = cutlass::gemm::kernel::GemmUniversal<
    cute::Shape<int,int,int,int>,
    CollectiveMainloop,
    CollectiveEpilogue
>;
using Gemm = cutlass::gemm::device::GemmUniversalAdapter<GemmKernel>;

// Force the device kernel symbol into the cubin without needing a host main.
auto* _anchor = &cutlass::device_kernel<GemmKernel>;


// ===== COMPILED SASS (sm_100a) =====

	.target	sm_100a

	.elftype	@"ET_EXEC"


//--------------------- .note.nv.tkinfo           --------------------------
	.section	.note.nv.tkinfo,"",@"SHT_NOTE"
	.sectionflags	@"SHF_NOTE_NV_TKINFO"
	.tkinfo
        /*0018*/ 	.word	0x00000002
        /*0030*/ 	.string	""
        /*0030*/ 	.string	"ptxas"
        /*0030*/ 	.string	"Cuda compilation tools, release 13.0, V13.0.88"
        /*0030*/ 	.string	"Build cuda_13.0.r13.0/compiler.36424714_0"
        /*0030*/ 	.string	"-arch sm_100a -m 64 "



//--------------------- .note.nv.cuinfo           --------------------------
	.section	.note.nv.cuinfo,"",@"SHT_NOTE"
	.sectionflags	@"SHF_NOTE_NV_CUINFO"
        /*0018*/ 	.short	0x0002
        /*001a*/ 	.short	0x0064
        /*001c*/ 	.short	0x0082
	.zero		2


//--------------------- .nv.info                  --------------------------
	.section	.nv.info,"",@"SHT_CUDA_INFO"
	.align	4


	//----- nvinfo : EIATTR_REGCOUNT
	.align		4
        /*0000*/ 	.byte	0x04, 0x2f
        /*0002*/ 	.short	(.L_20 - .L_19)
	.align		4
.L_19:
        /*0004*/ 	.word	index@(_ZN7cutlass13device_kernelINS_4gemm6kernel13GemmUniversalIN4cute5tupleIJiiiiEEENS1_10collective13CollectiveMmaINS1_35MainloopSm100TmaUmmaWarpSpecializedILi13ELi2ELi2ENS5_IJNS4_1CILi2EEENSA_ILi1EEESC_EEEEENS5_IJNSA_ILi256EEENSA_ILi192EEENSA_ILi64EEEEEEaNS5_IJlSC_lEEEaSJ_NS4_8TiledMMAINS4_8MMA_AtomIJNS4_21SM100_MMA_S8_2x1SM_SSIaaiLi256ELi192ELNS4_4UMMA5MajorE0ELSO_0ELNSN_8SaturateE0EEEEEENS4_6LayoutINS5_IJSC_SC_SC_EEENS5_IJNSA_ILi0EEESU_SU_EEEEENS5_IJNS4_10UnderscoreESX_SX_EEEEENS4_18SM100_TMA_2SM_LOADENS4_14ComposedLayoutINS4_7SwizzleILi2ELi4ELi3EEENS4_18smem_ptr_flag_bitsILi8EEENSS_INS5_IJNSA_ILi8EEESH_EEENS5_IJSH_SC_EEEEEEEvNS4_8identityES10_S1A_vS1B_EENS_8epilogue10collective18CollectiveEpilogueINS1D_23Sm100TmaWarpSpecializedILi3ELi2ELi64ELb0ELb0EEEJNS5_IJNSA_ILi128EEESG_SH_EEENS5_IJNSS_IS1I_SC_EENSS_ISH_SC_EEEEEaSJ_aSJ_NS1D_6fusion15FusionCallbacksIS1H_NS1N_17LinearCombinationIaiaiLNS_15FloatRoundStyleE2EEES1J_S1M_JEEENS4_5SM1004TMEM4LOAD26SM100_TMEM_LOAD_32dp32b64xENS4_13SM90_TMA_LOADES1A_NS4_39AutoVectorizingCopyWithAssumedAlignmentILi128EEENS4_14SM90_TMA_STOREES1A_S1Z_S1Z_EEEvvEEEEvNT_6ParamsE)
        /*0008*/ 	.word	0x000000ad


	//----- nvinfo : EIATTR_FRAME_SIZE
	.align		4
.L_20:
        /*000c*/ 	.byte	0x04, 0x11
        /*000e*/ 	.short	(.L_22 - .L_21)
	.align		4
.L_21:
        /*0010*/ 	.word	index@($__internal_2_$__cuda_sm10x_tcgen05_guardrail_trap_unallocated_columns_being_dealloced)
        /*0014*/ 	.word	0x00000000


	//----- nvinfo : EIATTR_FRAME_SIZE
	.align		4
.L_22:
        /*0018*/ 	.byte	0x04, 0x11
        /*001a*/ 	.short	(.L_24 - .L_23)
	.align		4
.L_23:
        /*001c*/ 	.word	index@($__internal_1_$__cuda_sm10x_tcgen05_guardrail_trap_phase_invalid_during_alloc)
        /*0020*/ 	.word	0x00000000


	//----- nvinfo : EIATTR_FRAME_SIZE
	.align		4
.L_24:
        /*0024*/ 	.byte	0x04, 0x11
        /*0026*/ 	.short	(.L_26 - .L_25)
	.align		4
.L_25:
        /*0028*/ 	.word	index@($__internal_0_$__cuda_sm10x_tcgen05_guardrail_trap_col_being_dealloced_not_returned_by_alloc)
        /*002c*/ 	.word	0x00000000


	//----- nvinfo : EIATTR_FRAME_SIZE
	.align		4
.L_26:
        /*0030*/ 	.byte	0x04, 0x11
        /*0032*/ 	.short	(.L_28 - .L_27)
	.align		4
.L_27:
        /*0034*/ 	.word	index@(_ZN7cutlass13device_kernelINS_4gemm6kernel13GemmUniversalIN4cute5tupleIJiiiiEEENS1_10collective13CollectiveMmaINS1_35MainloopSm100TmaUmmaWarpSpecializedILi13ELi2ELi2ENS5_IJNS4_1CILi2EEENSA_ILi1EEESC_EEEEENS5_IJNSA_ILi256EEENSA_ILi192EEENSA_ILi64EEEEEEaNS5_IJlSC_lEEEaSJ_NS4_8TiledMMAINS4_8MMA_AtomIJNS4_21SM100_MMA_S8_2x1SM_SSIaaiLi256ELi192ELNS4_4UMMA5MajorE0ELSO_0ELNSN_8SaturateE0EEEEEENS4_6LayoutINS5_IJSC_SC_SC_EEENS5_IJNSA_ILi0EEESU_SU_EEEEENS5_IJNS4_10UnderscoreESX_SX_EEEEENS4_18SM100_TMA_2SM_LOADENS4_14ComposedLayoutINS4_7SwizzleILi2ELi4ELi3EEENS4_18smem_ptr_flag_bitsILi8EEENSS_INS5_IJNSA_ILi8EEESH_EEENS5_IJSH_SC_EEEEEEEvNS4_8identityES10_S1A_vS1B_EENS_8epilogue10collective18CollectiveEpilogueINS1D_23Sm100TmaWarpSpecializedILi3ELi2ELi64ELb0ELb0EEEJNS5_IJNSA_ILi128EEESG_SH_EEENS5_IJNSS_IS1I_SC_EENSS_ISH_SC_EEEEEaSJ_aSJ_NS1D_6fusion15FusionCallbacksIS1H_NS1N_17LinearCombinationIaiaiLNS_15FloatRoundStyleE2EEES1J_S1M_JEEENS4_5SM1004TMEM4LOAD26SM100_TMEM_LOAD_32dp32b64xENS4_13SM90_TMA_LOADES1A_NS4_39AutoVectorizingCopyWithAssumedAlignmentILi128EEENS4_14SM90_TMA_STOREES1A_S1Z_S1Z_EEEvvEEEEvNT_6ParamsE)
        /*0038*/ 	.word	0x00000000


	//----- nvinfo : EIATTR_MIN_STACK_SIZE
	.align		4
.L_28:
        /*003c*/ 	.byte	0x04, 0x12
        /*003e*/ 	.short	(.L_30 - .L_29)
	.align		4
.L_29:
        /*0040*/ 	.word	index@(_ZN7cutlass13device_kernelINS_4gemm6kernel13GemmUniversalIN4cute5tupleIJiiiiEEENS1_10collective13CollectiveMmaINS1_35MainloopSm100TmaUmmaWarpSpecializedILi13ELi2ELi2ENS5_IJNS4_1CILi2EEENSA_ILi1EEESC_EEEEENS5_IJNSA_ILi256EEENSA_ILi192EEENSA_ILi64EEEEEEaNS5_IJlSC_lEEEaSJ_NS4_8TiledMMAINS4_8MMA_AtomIJNS4_21SM100_MMA_S8_2x1SM_SSIaaiLi256ELi192ELNS4_4UMMA5MajorE0ELSO_0ELNSN_8SaturateE0EEEEEENS4_6LayoutINS5_IJSC_SC_SC_EEENS5_IJNSA_ILi0EEESU_SU_EEEEENS5_IJNS4_10UnderscoreESX_SX_EEEEENS4_18SM100_TMA_2SM_LOADENS4_14ComposedLayoutINS4_7SwizzleILi2ELi4ELi3EEENS4_18smem_ptr_flag_bitsILi8EEENSS_INS5_IJNSA_ILi8EEESH_EEENS5_IJSH_SC_EEEEEEEvNS4_8identityES10_S1A_vS1B_EENS_8epilogue10collective18CollectiveEpilogueINS1D_23Sm100TmaWarpSpecializedILi3ELi2ELi64ELb0ELb0EEEJNS5_IJNSA_ILi128EEESG_SH_EEENS5_IJNSS_IS1I_SC_EENSS_ISH_SC_EEEEEaSJ_aSJ_NS1D_6fusion15FusionCallbacksIS1H_NS1N_17LinearCombinationIaiaiLNS_15FloatRoundStyleE2EEES1J_S1M_JEEENS4_5SM1004TMEM4LOAD26SM100_TMEM_LOAD_32dp32b64xENS4_13SM90_TMA_LOADES1A_NS4_39AutoVectorizingCopyWithAssumedAlignmentILi128EEENS4_14SM90_TMA_STOREES1A_S1Z_S1Z_EEEvvEEEEvNT_6ParamsE)
        /*0044*/ 	.word	0x00000000
.L_30:


//--------------------- .nv.compat                --------------------------
	.section	.nv.compat,"",@"SHT_CUDA_COMPAT_INFO"
	.align	4
        /*0000*/ 	.byte	0x02, 0x09, 0x01, 0x00, 0x02, 0x02, 0x03, 0x00, 0x02, 0x05, 0x06, 0x00, 0x03, 0x07, 0x01, 0x01
        /*0010*/ 	.byte	0x02, 0x03, 0x01, 0x00, 0x02, 0x06, 0x01, 0x00, 0x04, 0x0b, 0x08, 0x00, 0x01, 0x00, 0x00, 0x00
        /*0020*/ 	.byte	0x00, 0x00, 0x00, 0x00


//--------------------- .nv.info._ZN7cutlass13device_kernelINS_4gemm6kernel13GemmUniversalIN4cute5tupleIJiiiiEEENS1_10collective13CollectiveMmaINS1_35MainloopSm100TmaUmmaWarpSpecializedILi13ELi2ELi2ENS5_IJNS4_1CILi2EEENSA_ILi1EEESC_EEEEENS5_IJNSA_ILi256EEENSA_ILi192EEENSA_ILi64EEEEEEaNS5_IJlSC_lEEEaSJ_NS4_8TiledMMAINS4_8MMA_AtomIJNS4_21SM100_MMA_S8_2x1SM_SSIaaiLi256ELi192ELNS4_4UMMA5MajorE0ELSO_0ELNSN_8SaturateE0EEEEEENS4_6LayoutINS5_IJSC_SC_SC_EEENS5_IJNSA_ILi0EEESU_SU_EEEEENS5_IJNS4_10UnderscoreESX_SX_EEEEENS4_18SM100_TMA_2SM_LOADENS4_14ComposedLayoutINS4_7SwizzleILi2ELi4ELi3EEENS4_18smem_ptr_flag_bitsILi8EEENSS_INS5_IJNSA_ILi8EEESH_EEENS5_IJSH_SC_EEEEEEEvNS4_8identityES10_S1A_vS1B_EENS_8epilogue10collective18CollectiveEpilogueINS1D_23Sm100TmaWarpSpecializedILi3ELi2ELi64ELb0ELb0EEEJNS5_IJNSA_ILi128EEESG_SH_EEENS5_IJNSS_IS1I_SC_EENSS_ISH_SC_EEEEEaSJ_aSJ_NS1D_6fusion15FusionCallbacksIS1H_NS1N_17LinearCombinationIaiaiLNS_15FloatRoundStyleE2EEES1J_S1M_JEEENS4_5SM1004TMEM4LOAD26SM100_TMEM_LOAD_32dp32b64xENS4_13SM90_TMA_LOADES1A_NS4_39AutoVectorizingCopyWithAssumedAlignmentILi128EEENS4_14SM90_TMA_STOREES1A_S1Z_S1Z_EEEvvEEEEvNT_6ParamsE --------------------------
	.section	.nv.info._ZN7cutlass13device_kernelINS_4gemm6kernel13GemmUniversalIN4cute5tupleIJiiiiEEENS1_10collective13CollectiveMmaINS1_35MainloopSm100TmaUmmaWarpSpecializedILi13ELi2ELi2ENS5_IJNS4_1CILi2EEENSA_ILi1EEESC_EEEEENS5_IJNSA_ILi256EEENSA_ILi192EEENSA_ILi64EEEEEEaNS5_IJlSC_lEEEaSJ_NS4_8TiledMMAINS4_8MMA_AtomIJNS4_21SM100_MMA_S8_2x1SM_SSIaaiLi256ELi192ELNS4_4UMMA5MajorE0ELSO_0ELNSN_8SaturateE0EEEEEENS4_6LayoutINS5_IJSC_SC_SC_EEENS5_IJNSA_ILi0EEESU_SU_EEEEENS5_IJNS4_10UnderscoreESX_SX_EEEEENS4_18SM100_TMA_2SM_LOADENS4_14ComposedLayoutINS4_7SwizzleILi2ELi4ELi3EEENS4_18smem_ptr_flag_bitsILi8EEENSS_INS5_IJNSA_ILi8EEESH_EEENS5_IJSH_SC_EEEEEEEvNS4_8identityES10_S1A_vS1B_EENS_8epilogue10collective18CollectiveEpilogueINS1D_23Sm100TmaWarpSpecializedILi3ELi2ELi64ELb0ELb0EEEJNS5_IJNSA_ILi128EEESG_SH_EEENS5_IJNSS_IS1I_SC_EENSS_ISH_SC_EEEEEaSJ_aSJ_NS1D_6fusion15FusionCallbacksIS1H_NS1N_17LinearCombinationIaiaiLNS_15FloatRoundStyleE2EEES1J_S1M_JEEENS4_5SM1004TMEM4LOAD26SM100_TMEM_LOAD_32dp32b64xENS4_13SM90_TMA_LOADES1A_NS4_39AutoVectorizingCopyWithAssumedAlignmentILi128EEENS4_14SM90_TMA_STOREES1A_S1Z_S1Z_EEEvvEEEEvNT_6ParamsE,"",@"SHT_CUDA_INFO"
	.sectionflags	@""
	.align	4


	//----- nvinfo : EIATTR_CUDA_API_VERSION
	.align		4
        /*0000*/ 	.byte	0x04, 0x37
        /*0002*/ 	.short	(.L_32 - .L_31)
.L_31:
        /*0004*/ 	.word	0x00000082


	//----- nvinfo : EIATTR_KPARAM_INFO
	.align		4
.L_32:
        /*0008*/ 	.byte	0x04, 0x17
        /*000a*/ 	.short	(.L_34 - .L_33)
.L_33:
        /*000c*/ 	.word	0x00000000
        /*0010*/ 	.short	0x0000
        /*0012*/ 	.short	0x0000
        /*0014*/ 	.byte	0x00, 0xf0, 0x01, 0x20


	//----- nvinfo : EIATTR_AT_ENTRY_FRAGMENTS
	.align		4
.L_34:
        /*0018*/ 	.byte	0x04, 0x4f
        /*001a*/ 	.short	(.L_36 - .L_35)


	//   ....[0]....
.L_35:
        /*001c*/ 	.word	0x00000007


	//----- nvinfo : EIATTR_RESERVED_SMEM_USED
	.align		4
.L_36:
        /*0020*/ 	.byte	0x01, 0x41
	.zero		2


	//----- nvinfo : EIATTR_SPARSE_MMA_MASK
	.align		4
        /*0024*/ 	.byte	0x03, 0x50
        /*0026*/ 	.short	0x0000


	//----- nvinfo : EIATTR_TCGEN05_2CTA_USED
	.align		4
        /*0028*/ 	.byte	0x01, 0x52
	.zero		2


	//----- nvinfo : EIATTR_MAXREG_COUNT
	.align		4
        /*002c*/ 	.byte	0x03, 0x1b
        /*002e*/ 	.short	0x00ff


	//----- nvinfo : EIATTR_NUM_BARRIERS
	.align		4
        /*0030*/ 	.byte	0x02, 0x4c
        /*0032*/ 	.byte	0x07
	.zero		1


	//----- nvinfo : EIATTR_EXTERNS
	.align		4
        /*0034*/ 	.byte	0x04, 0x0f
        /*0036*/ 	.short	(.L_38 - .L_37)


	//   ....[0]....
	.align		4
.L_37:
        /*0038*/ 	.word	index@(__assertfail)


	//----- nvinfo : EIATTR_MERCURY_ISA_VERSION
	.align		4
.L_38:
        /*003c*/ 	.byte	0x03, 0x5f
        /*003e*/ 	.short	0x0101


	//----- nvinfo : EIATTR_INT_WARP_WIDE_INSTR_OFFSETS
	.align		4
        /*0040*/ 	.byte	0x04, 0x31
        /*0042*/ 	.short	(.L_40 - .L_39)


	//   ....[0]....
.L_39:
        /*0044*/ 	.word	0x00000e00


	//   ....[1]....
        /*0048*/ 	.word	0x00000ea0


	//   ....[2]....
        /*004c*/ 	.word	0x00002200


	//   ....[3]....
        /*0050*/ 	.word	0x000043f0


	//   ....[4]....
        /*0054*/ 	.word	0x00004410


	//   ....[5]....
        /*0058*/ 	.word	0x00004440


	//   ....[6]....
        /*005c*/ 	.word	0x00004d70


	//   ....[7]....
        /*0060*/ 	.word	0x00004de0


	//   ....[8]....
        /*0064*/ 	.word	0x00004ee0


	//   ....[9]....
        /*0068*/ 	.word	0x00004f70


	//   ....[10]....
        /*006c*/ 	.word	0x00005150


	//   ....[11]....
        /*0070*/ 	.word	0x000052b0


	//----- nvinfo : EIATTR_COOP_GROUP_MASK_REGIDS
	.align		4
.L_40:
        /*0074*/ 	.byte	0x04, 0x29
        /*0076*/ 	.short	(.L_42 - .L_41)


	//   ....[0]....
.L_41:
        /*0078*/ 	.word	0xffffffff


	//   ....[1]....
        /*007c*/ 	.word	0xffffffff


	//   ....[2]....
        /*0080*/ 	.word	0xffffffff


	//   ....[3]....
        /*0084*/ 	.word	0xffffffff


	//   ....[4]....
        /*0088*/ 	.word	0xffffffff


	//   ....[5]....
        /*008c*/ 	.word	0xffffffff


	//   ....[6]....
        /*0090*/ 	.word	0xffffffff


	//   ....[7]....
        /*0094*/ 	.word	0xffffffff


	//   ....[8]....
        /*0098*/ 	.word	0xffffffff


	//   ....[9]....
        /*009c*/ 	.word	0xffffffff


	//   ....[10]....
        /*00a0*/ 	.word	0xffffffff


	//   ....[11]....
        /*00a4*/ 	.word	0xffffffff


	//   ....[12]....
        /*00a8*/ 	.word	0xffffffff


	//   ....[13]....
        /*00ac*/ 	.word	0xffffffff


	//----- nvinfo : EIATTR_COOP_GROUP_INSTR_OFFSETS
	.align		4
.L_42:
        /*00b0*/ 	.byte	0x04, 0x28
        /*00b2*/ 	.short	(.L_44 - .L_43)


	//   ....[0]....
.L_43:
        /*00b4*/ 	.word	0x000000c0


	//   ....[1]....
        /*00b8*/ 	.word	0x00000500


	//   ....[2]....
        /*00bc*/ 	.word	0x000007d0


	//   ....[3]....
        /*00c0*/ 	.word	0x00000940


	//   ....[4]....
        /*00c4*/ 	.word	0x00000a30


	//   ....[5]....
        /*00c8*/ 	.word	0x00000b90


	//   ....[6]....
        /*00cc*/ 	.word	0x00000ce0


	//   ....[7]....
        /*00d0*/ 	.word	0x00000f20


	//   ....[8]....
        /*00d4*/ 	.word	0x000020e0


	//   ....[9]....
        /*00d8*/ 	.word	0x000033d0


	//   ....[10]....
        /*00dc*/ 	.word	0x000038a0


	//   ....[11]....
        /*00e0*/ 	.word	0x000038d0


	//   ....[12]....
        /*00e4*/ 	.word	0x00004300


	//   ....[13]....
        /*00e8*/ 	.word	0x00004500


	//----- nvinfo : EIATTR_VRC_CTA_INIT_COUNT
	.align		4
.L_44:
        /*00ec*/ 	.byte	0x02, 0x4a
        /*00ee*/ 	.byte	0x80
	.zero		1


	//----- nvinfo : EIATTR_SYSCALL_OFFSETS
	.align		4
        /*00f0*/ 	.byte	0x04, 0x46
        /*00f2*/ 	.short	(.L_46 - .L_45)


	//   ....[0]....
.L_45:
        /*00f4*/ 	.word	0x00005d10


	//   ....[1]....
        /*00f8*/ 	.word	0x00005e30


	//   ....[2]....
        /*00fc*/ 	.word	0x00006680


	//   ....[3]....
        /*0100*/ 	.word	0x00007d10


	//   ....[4]....
        /*0104*/ 	.word	0x000093a0


	//----- nvinfo : EIATTR_MBARRIER_INSTR_OFFSETS
	.align		4
.L_46:
        /*0108*/ 	.byte	0x04, 0x39
        /*010a*/ 	.short	(.L_48 - .L_47)


	//   ....[0]....
.L_47:
        /*010c*/ 	.word	0x00000610
        /*0110*/ 	.word	0x000000ff
        /*0114*/ 	.word	0x00000000
        /*0118*/ 	.short	0x0100
        /*011a*/ 	.byte	0x05
	.zero		1


	//   ....[1]....
        /*011c*/ 	.word	0x00000620
        /*0120*/ 	.word	0x000000ff
        /*0124*/ 	.word	0x00000068
        /*0128*/ 	.short	0x0100
        /*012a*/ 	.byte	0x05
	.zero		1


	//   ....[2]....
        /*012c*/ 	.word	0x00000630
        /*0130*/ 	.word	0x000000ff
        /*0134*/ 	.word	0x00000008
        /*0138*/ 	.short	0x0100
        /*013a*/ 	.byte	0x05
	.zero		1


	//   ....[3]....
        /*013c*/ 	.word	0x00000640
        /*0140*/ 	.word	0x000000ff
        /*0144*/ 	.word	0x00000070
        /*0148*/ 	.short	0x0100
        /*014a*/ 	.byte	0x05
	.zero		1


	//   ....[4]....
        /*014c*/ 	.word	0x00000650
        /*0150*/ 	.word	0x000000ff
        /*0154*/ 	.word	0x00000010
        /*0158*/ 	.short	0x0100
        /*015a*/ 	.byte	0x05
	.zero		1


	//   ....[5]....
        /*015c*/ 	.word	0x00000660
        /*0160*/ 	.word	0x000000ff
        /*0164*/ 	.word	0x00000078
        /*0168*/ 	.short	0x0100
        /*016a*/ 	.byte	0x05
	.zero		1


	//   ....[6]....
        /*016c*/ 	.word	0x00000670
        /*0170*/ 	.word	0x000000ff
        /*0174*/ 	.word	0x00000018
        /*0178*/ 	.short	0x0100
        /*017a*/ 	.byte	0x05
	.zero		1


	//   ....[7]....
        /*017c*/ 	.word	0x00000680
        /*0180*/ 	.word	0x000000ff
        /*0184*/ 	.word	0x00000080
        /*0188*/ 	.short	0x0100
        /*018a*/ 	.byte	0x05
	.zero		1


	//   ....[8]....
        /*018c*/ 	.word	0x00000690
        /*0190*/ 	.word	0x000000ff
        /*0194*/ 	.word	0x00000020
        /*0198*/ 	.short	0x0100
        /*019a*/ 	.byte	0x05
	.zero		1


	//   ....[9]....
        /*019c*/ 	.word	0x000006a0
        /*01a0*/ 	.word	0x000000ff
        /*01a4*/ 	.word	0x00000088
        /*01a8*/ 	.short	0x0100
        /*01aa*/ 	.byte	0x05
	.zero		1


	//   ....[10]....
        /*01ac*/ 	.word	0x000006b0
        /*01b0*/ 	.word	0x000000ff
        /*01b4*/ 	.word	0x00000028
        /*01b8*/ 	.short	0x0100
        /*01ba*/ 	.byte	0x05
	.zero		1


	//   ....[11]....
        /*01bc*/ 	.word	0x000006c0
        /*01c0*/ 	.word	0x000000ff
        /*01c4*/ 	.word	0x00000090
        /*01c8*/ 	.short	0x0100
        /*01ca*/ 	.byte	0x05
	.zero		1


	//   ....[12]....
        /*01cc*/ 	.word	0x000006d0
        /*01d0*/ 	.word	0x000000ff
        /*01d4*/ 	.word	0x00000030
        /*01d8*/ 	.short	0x0100
        /*01da*/ 	.byte	0x05
	.zero		1


	//   ....[13]....
        /*01dc*/ 	.word	0x000006e0
        /*01e0*/ 	.word	0x000000ff
        /*01e4*/ 	.word	0x00000098
        /*01e8*/ 	.short	0x0100
        /*01ea*/ 	.byte	0x05
	.zero		1


	//   ....[14]....
        /*01ec*/ 	.word	0x000006f0
        /*01f0*/ 	.word	0x000000ff
        /*01f4*/ 	.word	0x00000038
        /*01f8*/ 	.short	0x0100
        /*01fa*/ 	.byte	0x05
	.zero		1


	//   ....[15]....
        /*01fc*/ 	.word	0x00000700
        /*0200*/ 	.word	0x000000ff
        /*0204*/ 	.word	0x000000a0
        /*0208*/ 	.short	0x0100
        /*020a*/ 	.byte	0x05
	.zero		1


	//   ....[16]....
        /*020c*/ 	.word	0x00000710
        /*0210*/ 	.word	0x000000ff
        /*0214*/ 	.word	0x00000040
        /*0218*/ 	.short	0x0100
        /*021a*/ 	.byte	0x05
	.zero		1


	//   ....[17]....
        /*021c*/ 	.word	0x00000720
        /*0220*/ 	.word	0x000000ff
        /*0224*/ 	.word	0x000000a8
        /*0228*/ 	.short	0x0100
        /*022a*/ 	.byte	0x05
	.zero		1


	//   ....[18]....
        /*022c*/ 	.word	0x00000730
        /*0230*/ 	.word	0x000000ff
        /*0234*/ 	.word	0x00000048
        /*0238*/ 	.short	0x0100
        /*023a*/ 	.byte	0x05
	.zero		1


	//   ....[19]....
        /*023c*/ 	.word	0x00000740
        /*0240*/ 	.word	0x000000ff
        /*0244*/ 	.word	0x000000b0
        /*0248*/ 	.short	0x0100
        /*024a*/ 	.byte	0x05
	.zero		1


	//   ....[20]....
        /*024c*/ 	.word	0x00000750
        /*0250*/ 	.word	0x000000ff
        /*0254*/ 	.word	0x00000050
        /*0258*/ 	.short	0x0100
        /*025a*/ 	.byte	0x05
	.zero		1


	//   ....[21]....
        /*025c*/ 	.word	0x00000760
        /*0260*/ 	.word	0x000000ff
        /*0264*/ 	.word	0x000000b8
        /*0268*/ 	.short	0x0100
        /*026a*/ 	.byte	0x05
	.zero		1


	//   ....[22]....
        /*026c*/ 	.word	0x00000770
        /*0270*/ 	.word	0x000000ff
        /*0274*/ 	.word	0x00000058
        /*0278*/ 	.short	0x0100
        /*027a*/ 	.byte	0x05
	.zero		1


	//   ....[23]....
        /*027c*/ 	.word	0x00000780
        /*0280*/ 	.word	0x000000ff
        /*0284*/ 	.word	0x000000c0
        /*0288*/ 	.short	0x0100
        /*028a*/ 	.byte	0x05
	.zero		1


	//   ....[24]....
        /*028c*/ 	.word	0x00000790
        /*0290*/ 	.word	0x000000ff
        /*0294*/ 	.word	0x00000060
        /*0298*/ 	.short	0x0100
        /*029a*/ 	.byte	0x05
	.zero		1


	//   ....[25]....
        /*029c*/ 	.word	0x000007a0
        /*02a0*/ 	.word	0x000000ff
        /*02a4*/ 	.word	0x000000c8
        /*02a8*/ 	.short	0x0100
        /*02aa*/ 	.byte	0x05
	.zero		1


	//   ....[26]....
        /*02ac*/ 	.word	0x000008d0
        /*02b0*/ 	.word	0x000000ff
        /*02b4*/ 	.word	0x000000d0
        /*02b8*/ 	.short	0x0100
        /*02ba*/ 	.byte	0x06
	.zero		1


	//   ....[27]....
        /*02bc*/ 	.word	0x000008e0
        /*02c0*/ 	.word	0x000000ff
        /*02c4*/ 	.word	0x000000e8
        /*02c8*/ 	.short	0x0100
        /*02ca*/ 	.byte	0x06
	.zero		1


	//   ....[28]....
        /*02cc*/ 	.word	0x000008f0
        /*02d0*/ 	.word	0x000000ff
        /*02d4*/ 	.word	0x000000d8
        /*02d8*/ 	.short	0x0100
        /*02da*/ 	.byte	0x06
	.zero		1


	//   ....[29]....
        /*02dc*/ 	.word	0x00000900
        /*02e0*/ 	.word	0x000000ff
        /*02e4*/ 	.word	0x000000f0
        /*02e8*/ 	.short	0x0100
        /*02ea*/ 	.byte	0x06
	.zero		1


	//   ....[30]....
        /*02ec*/ 	.word	0x00000910
        /*02f0*/ 	.word	0x000000ff
        /*02f4*/ 	.word	0x000000e0
        /*02f8*/ 	.short	0x0100
        /*02fa*/ 	.byte	0x06
	.zero		1


	//   ....[31]....
        /*02fc*/ 	.word	0x00000920
        /*0300*/ 	.word	0x000000ff
        /*0304*/ 	.word	0x000000f8
        /*0308*/ 	.short	0x0100
        /*030a*/ 	.byte	0x06
	.zero		1


	//   ....[32]....
        /*030c*/ 	.word	0x00000a00
        /*0310*/ 	.word	0x000000ff
        /*0314*/ 	.word	0x00000100
        /*0318*/ 	.short	0x0100
        /*031a*/ 	.byte	0x05
	.zero		1


	//   ....[33]....
        /*031c*/ 	.word	0x00000a10
        /*0320*/ 	.word	0x000000ff
        /*0324*/ 	.word	0x00000108
        /*0328*/ 	.short	0x0100
        /*032a*/ 	.byte	0x05
	.zero		1


	//   ....[34]....
        /*032c*/ 	.word	0x00000b40
        /*0330*/ 	.word	0x000000ff
        /*0334*/ 	.word	0x00000110
        /*0338*/ 	.short	0x0100
        /*033a*/ 	.byte	0x05
	.zero		1


	//   ....[35]....
        /*033c*/ 	.word	0x00000b50
        /*0340*/ 	.word	0x000000ff
        /*0344*/ 	.word	0x00000120
        /*0348*/ 	.short	0x0100
        /*034a*/ 	.byte	0x05
	.zero		1


	//   ....[36]....
        /*034c*/ 	.word	0x00000b60
        /*0350*/ 	.word	0x000000ff
        /*0354*/ 	.word	0x00000118
        /*0358*/ 	.short	0x0100
        /*035a*/ 	.byte	0x05
	.zero		1


	//   ....[37]....
        /*035c*/ 	.word	0x00000b70
        /*0360*/ 	.word	0x000000ff
        /*0364*/ 	.word	0x00000128
        /*0368*/ 	.short	0x0100
        /*036a*/ 	.byte	0x05
	.zero		1


	//   ....[38]....
        /*036c*/ 	.word	0x00000c90
        /*0370*/ 	.word	0x000000ff
        /*0374*/ 	.word	0x00000130
        /*0378*/ 	.short	0x0100
        /*037a*/ 	.byte	0x06
	.zero		1


	//   ....[39]....
        /*037c*/ 	.word	0x00000ca0
        /*0380*/ 	.word	0x000000ff
        /*0384*/ 	.word	0x00000140
        /*0388*/ 	.short	0x0100
        /*038a*/ 	.byte	0x06
	.zero		1


	//   ....[40]....
        /*038c*/ 	.word	0x00000cb0
        /*0390*/ 	.word	0x000000ff
        /*0394*/ 	.word	0x00000138
        /*0398*/ 	.short	0x0100
        /*039a*/ 	.byte	0x06
	.zero		1


	//   ....[41]....
        /*039c*/ 	.word	0x00000cc0
        /*03a0*/ 	.word	0x000000ff
        /*03a4*/ 	.word	0x00000148
        /*03a8*/ 	.short	0x0100
        /*03aa*/ 	.byte	0x06
	.zero		1


	//   ....[42]....
        /*03ac*/ 	.word	0x00000db0
        /*03b0*/ 	.word	0x000000ff
        /*03b4*/ 	.word	0x00000150
        /*03b8*/ 	.short	0x0100
        /*03ba*/ 	.byte	0x05
	.zero		1


	//   ....[43]....
        /*03bc*/ 	.word	0x00000dc0
        /*03c0*/ 	.word	0x000000ff
        /*03c4*/ 	.word	0x00000160
        /*03c8*/ 	.short	0x0100
        /*03ca*/ 	.byte	0x05
	.zero		1


	//   ....[44]....
        /*03cc*/ 	.word	0x00000dd0
        /*03d0*/ 	.word	0x000000ff
        /*03d4*/ 	.word	0x00000158
        /*03d8*/ 	.short	0x0100
        /*03da*/ 	.byte	0x05
	.zero		1


	//   ....[45]....
        /*03dc*/ 	.word	0x00000de0
        /*03e0*/ 	.word	0x000000ff
        /*03e4*/ 	.word	0x00000168
        /*03e8*/ 	.short	0x0100
        /*03ea*/ 	.byte	0x05
	.zero		1


	//   ....[46]....
        /*03ec*/ 	.word	0x00000ed0
        /*03f0*/ 	.word	0x000000ff
        /*03f4*/ 	.word	0x00000170
        /*03f8*/ 	.short	0x0100
        /*03fa*/ 	.byte	0x04
	.zero		1


	//   ....[47]....
        /*03fc*/ 	.word	0x000018e0
        /*0400*/ 	.word	0x00000003
        /*0404*/ 	.word	0x00000160
        /*0408*/ 	.short	0x010a
        /*040a*/ 	.byte	0xff
	.zero		1


	//   ....[48]....
        /*040c*/ 	.word	0x00001910
        /*0410*/ 	.word	0x00000003
        /*0414*/ 	.word	0x00000150
        /*0418*/ 	.short	0x0101
        /*041a*/ 	.byte	0xff
	.zero		1


	//   ....[49]....
        /*041c*/ 	.word	0x00001a20
        /*0420*/ 	.word	0x000000ff
        /*0424*/ 	.word	0x00000068
        /*0428*/ 	.short	0x010a
        /*042a*/ 	.byte	0x05
	.zero		1


	//   ....[50]....
        /*042c*/ 	.word	0x00001ae0
        /*0430*/ 	.word	0x000000ff
        /*0434*/ 	.word	0x00000068
        /*0438*/ 	.short	0x010a
        /*043a*/ 	.byte	0x21
	.zero		1


	//   ....[51]....
        /*043c*/ 	.word	0x00001c90
        /*0440*/ 	.word	0x000000ff
        /*0444*/ 	.word	0x00000068
        /*0448*/ 	.short	0x010a
        /*044a*/ 	.byte	0x08
	.zero		1


	//   ....[52]....
        /*044c*/ 	.word	0x00001d90
        /*0450*/ 	.word	0x000000ff
        /*0454*/ 	.word	0x00000108
        /*0458*/ 	.short	0x0101
        /*045a*/ 	.byte	0x04
	.zero		1


	//   ....[53]....
        /*045c*/ 	.word	0x00001db0
        /*0460*/ 	.word	0x000000ff
        /*0464*/ 	.word	0x00000068
        /*0468*/ 	.short	0x010a
        /*046a*/ 	.byte	0x05
	.zero		1


	//   ....[54]....
        /*046c*/ 	.word	0x00001e30
        /*0470*/ 	.word	0x000000ff
        /*0474*/ 	.word	0x00000068
        /*0478*/ 	.short	0x010a
        /*047a*/ 	.byte	0x11
	.zero		1


	//   ....[55]....
        /*047c*/ 	.word	0x00001fc0
        /*0480*/ 	.word	0x000000ff
        /*0484*/ 	.word	0x00000068
        /*0488*/ 	.short	0x010a
        /*048a*/ 	.byte	0x08
	.zero		1


	//   ....[56]....
        /*048c*/ 	.word	0x00002110
        /*0490*/ 	.word	0x00000002
        /*0494*/ 	.word	0x00000110
        /*0498*/ 	.short	0x010a
        /*049a*/ 	.byte	0xff
	.zero		1


	//   ....[57]....
        /*049c*/ 	.word	0x000021d0
        /*04a0*/ 	.word	0x00000002
        /*04a4*/ 	.word	0x00000000
        /*04a8*/ 	.short	0x0101
        /*04aa*/ 	.byte	0xff
	.zero		1


	//   ....[58]....
        /*04ac*/ 	.word	0x00002730
        /*04b0*/ 	.word	0x000000ff
        /*04b4*/ 	.word	0x00000000
        /*04b8*/ 	.short	0x010a
        /*04ba*/ 	.byte	0x05
	.zero		1


	//   ....[59]....
        /*04bc*/ 	.word	0x000027c0
        /*04c0*/ 	.word	0x000000ff
        /*04c4*/ 	.word	0x00000000
        /*04c8*/ 	.short	0x010a
        /*04ca*/ 	.byte	0x05
	.zero		1


	//   ....[60]....
        /*04cc*/ 	.word	0x00002850
        /*04d0*/ 	.word	0x000000ff
        /*04d4*/ 	.word	0x00000000
        /*04d8*/ 	.short	0x010a
        /*04da*/ 	.byte	0x05
	.zero		1


	//   ....[61]....
        /*04dc*/ 	.word	0x000028e0
        /*04e0*/ 	.word	0x000000ff
        /*04e4*/ 	.word	0x00000000
        /*04e8*/ 	.short	0x010a
        /*04ea*/ 	.byte	0x05
	.zero		1


	//   ....[62]....
        /*04ec*/ 	.word	0x00002970
        /*04f0*/ 	.word	0x000000ff
        /*04f4*/ 	.word	0x00000000
        /*04f8*/ 	.short	0x010a
        /*04fa*/ 	.byte	0x05
	.zero		1


	//   ....[63]....
        /*04fc*/ 	.word	0x00002a00
        /*0500*/ 	.word	0x000000ff
        /*0504*/ 	.word	0x00000000
        /*0508*/ 	.short	0x010a
        /*050a*/ 	.byte	0x05
	.zero		1


	//   ....[64]....
        /*050c*/ 	.word	0x00002a90
        /*0510*/ 	.word	0x000000ff
        /*0514*/ 	.word	0x00000000
        /*0518*/ 	.short	0x010a
        /*051a*/ 	.byte	0x05
	.zero		1


	//   ....[65]....
        /*051c*/ 	.word	0x00002b20
        /*0520*/ 	.word	0x000000ff
        /*0524*/ 	.word	0x00000000
        /*0528*/ 	.short	0x010a
        /*052a*/ 	.byte	0x05
	.zero		1


	//   ....[66]....
        /*052c*/ 	.word	0x00002bb0
        /*0530*/ 	.word	0x000000ff
        /*0534*/ 	.word	0x00000000
        /*0538*/ 	.short	0x010a
        /*053a*/ 	.byte	0x05
	.zero		1


	//   ....[67]....
        /*053c*/ 	.word	0x00002c40
        /*0540*/ 	.word	0x000000ff
        /*0544*/ 	.word	0x00000000
        /*0548*/ 	.short	0x010a
        /*054a*/ 	.byte	0x05
	.zero		1


	//   ....[68]....
        /*054c*/ 	.word	0x00002cd0
        /*0550*/ 	.word	0x000000ff
        /*0554*/ 	.word	0x00000000
        /*0558*/ 	.short	0x010a
        /*055a*/ 	.byte	0x05
	.zero		1


	//   ....[69]....
        /*055c*/ 	.word	0x00002d60
        /*0560*/ 	.word	0x000000ff
        /*0564*/ 	.word	0x00000000
        /*0568*/ 	.short	0x010a
        /*056a*/ 	.byte	0x05
	.zero		1


	//   ....[70]....
        /*056c*/ 	.word	0x00002e00
        /*0570*/ 	.word	0x00000000
        /*0574*/ 	.word	0x00000000
        /*0578*/ 	.short	0x010a
        /*057a*/ 	.byte	0xff
	.zero		1


	//   ....[71]....
        /*057c*/ 	.word	0x00002f30
        /*0580*/ 	.word	0x00000000
        /*0584*/ 	.word	0x00000150
        /*0588*/ 	.short	0x010a
        /*058a*/ 	.byte	0xff
	.zero		1


	//   ....[72]....
        /*058c*/ 	.word	0x00002fa0
        /*0590*/ 	.word	0x00000004
        /*0594*/ 	.word	0x00000000
        /*0598*/ 	.short	0x0101
        /*059a*/ 	.byte	0xff
	.zero		1


	//   ....[73]....
        /*059c*/ 	.word	0x00002fc0
        /*05a0*/ 	.word	0x000000ff
        /*05a4*/ 	.word	0x00000120
        /*05a8*/ 	.short	0x010a
        /*05aa*/ 	.byte	0x05
	.zero		1


	//   ....[74]....
        /*05ac*/ 	.word	0x000030e0
        /*05b0*/ 	.word	0x00000000
        /*05b4*/ 	.word	0x00000110
        /*05b8*/ 	.short	0x010a
        /*05ba*/ 	.byte	0xff
	.zero		1


	//   ....[75]....
        /*05bc*/ 	.word	0x000031e0
        /*05c0*/ 	.word	0x00000000
        /*05c4*/ 	.word	0x00000000
        /*05c8*/ 	.short	0x0101
        /*05ca*/ 	.byte	0xff
	.zero		1


	//   ....[76]....
        /*05cc*/ 	.word	0x00003270
        /*05d0*/ 	.word	0x000000ff
        /*05d4*/ 	.word	0x00000120
        /*05d8*/ 	.short	0x0106
        /*05da*/ 	.byte	0x05
	.zero		1


	//   ....[77]....
        /*05dc*/ 	.word	0x00003290
        /*05e0*/ 	.word	0x000000ff
        /*05e4*/ 	.word	0x00000120
        /*05e8*/ 	.short	0x010a
        /*05ea*/ 	.byte	0x05
	.zero		1


	//   ....[78]....
        /*05ec*/ 	.word	0x00003320
        /*05f0*/ 	.word	0x000000ff
        /*05f4*/ 	.word	0x00000120
        /*05f8*/ 	.short	0x0106
        /*05fa*/ 	.byte	0x04
	.zero		1


	//   ....[79]....
        /*05fc*/ 	.word	0x00003360
        /*0600*/ 	.word	0x00000000
        /*0604*/ 	.word	0x00000120
        /*0608*/ 	.short	0x010a
        /*060a*/ 	.byte	0xff
	.zero		1


	//   ....[80]....
        /*060c*/ 	.word	0x000035a0
        /*0610*/ 	.word	0x000000ff
        /*0614*/ 	.word	0x00000008
        /*0618*/ 	.short	0x010a
        /*061a*/ 	.byte	0x04
	.zero		1


	//   ....[81]....
        /*061c*/ 	.word	0x000035c0
        /*0620*/ 	.word	0x000000ff
        /*0624*/ 	.word	0x00000008
        /*0628*/ 	.short	0x010a
        /*062a*/ 	.byte	0x04
	.zero		1


	//   ....[82]....
        /*062c*/ 	.word	0x00003750
        /*0630*/ 	.word	0x000000ff
        /*0634*/ 	.word	0x00000008
        /*0638*/ 	.short	0x010a
        /*063a*/ 	.byte	0x04
	.zero		1


	//   ....[83]....
        /*063c*/ 	.word	0x00003770
        /*0640*/ 	.word	0x000000ff
        /*0644*/ 	.word	0x00000008
        /*0648*/ 	.short	0x010a
        /*064a*/ 	.byte	0x04
	.zero		1


	//   ....[84]....
        /*064c*/ 	.word	0x00003830
        /*0650*/ 	.word	0x000000ff
        /*0654*/ 	.word	0x00000000
        /*0658*/ 	.short	0x0101
        /*065a*/ 	.byte	0x05
	.zero		1


	//   ....[85]....
        /*065c*/ 	.word	0x00003b30
        /*0660*/ 	.word	0x00000000
        /*0664*/ 	.word	0x00000110
        /*0668*/ 	.short	0x010a
        /*066a*/ 	.byte	0xff
	.zero		1


	//   ....[86]....
        /*066c*/ 	.word	0x00003bf0
        /*0670*/ 	.word	0x00000000
        /*0674*/ 	.word	0x00000000
        /*0678*/ 	.short	0x0101
        /*067a*/ 	.byte	0xff
	.zero		1


	//   ....[87]....
        /*067c*/ 	.word	0x00003cb0
        /*0680*/ 	.word	0x000000ff
        /*0684*/ 	.word	0x00000000
        /*0688*/ 	.short	0x010a
        /*068a*/ 	.byte	0x05
	.zero		1


	//   ....[88]....
        /*068c*/ 	.word	0x00003cc0
        /*0690*/ 	.word	0x000000ff
        /*0694*/ 	.word	0x00000140
        /*0698*/ 	.short	0x010a
        /*069a*/ 	.byte	0x13
	.zero		1


	//   ....[89]....
        /*069c*/ 	.word	0x00003d70
        /*06a0*/ 	.word	0x000000ff
        /*06a4*/ 	.word	0x00000000
        /*06a8*/ 	.short	0x010a
        /*06aa*/ 	.byte	0x07
	.zero		1


	//   ....[90]....
        /*06ac*/ 	.word	0x00003eb0
        /*06b0*/ 	.word	0x000000ff
        /*06b4*/ 	.word	0x00000000
        /*06b8*/ 	.short	0x010a
        /*06ba*/ 	.byte	0x1a
	.zero		1


	//   ....[91]....
        /*06bc*/ 	.word	0x00004100
        /*06c0*/ 	.word	0x000000ff
        /*06c4*/ 	.word	0x00000000
        /*06c8*/ 	.short	0x010a
        /*06ca*/ 	.byte	0x05
	.zero		1


	//   ....[92]....
        /*06cc*/ 	.word	0x000041a0
        /*06d0*/ 	.word	0x00000000
        /*06d4*/ 	.word	0x00000000
        /*06d8*/ 	.short	0x010a
        /*06da*/ 	.byte	0xff
	.zero		1


	//   ....[93]....
        /*06dc*/ 	.word	0x000041e0
        /*06e0*/ 	.word	0x00000000
        /*06e4*/ 	.word	0x00000000
        /*06e8*/ 	.short	0x010a
        /*06ea*/ 	.byte	0xff
	.zero		1


	//   ....[94]....
        /*06ec*/ 	.word	0x00004250
        /*06f0*/ 	.word	0x000000ff
        /*06f4*/ 	.word	0x00000000
        /*06f8*/ 	.short	0x0101
        /*06fa*/ 	.byte	0x05
	.zero		1


	//   ....[95]....
        /*06fc*/ 	.word	0x00004290
        /*0700*/ 	.word	0x000000ff
        /*0704*/ 	.word	0x00000170
        /*0708*/ 	.short	0x010a
        /*070a*/ 	.byte	0x0b
	.zero		1


	//   ....[96]....
        /*070c*/ 	.word	0x000042f0
        /*0710*/ 	.word	0x000000ff
        /*0714*/ 	.word	0x00000000
        /*0718*/ 	.short	0x0101
        /*071a*/ 	.byte	0x05
	.zero		1


	//   ....[97]....
        /*071c*/ 	.word	0x00004720
        /*0720*/ 	.word	0x00000000
        /*0724*/ 	.word	0x00000110
        /*0728*/ 	.short	0x010a
        /*072a*/ 	.byte	0xff
	.zero		1


	//   ....[98]....
        /*072c*/ 	.word	0x000047e0
        /*0730*/ 	.word	0x00000000
        /*0734*/ 	.word	0x00000000
        /*0738*/ 	.short	0x0101
        /*073a*/ 	.byte	0xff
	.zero		1


	//   ....[99]....
        /*073c*/ 	.word	0x00004b00
        /*0740*/ 	.word	0x000000ff
        /*0744*/ 	.word	0x00000108
        /*0748*/ 	.short	0x010a
        /*074a*/ 	.byte	0x06
	.zero		1


	//   ....[100]....
        /*074c*/ 	.word	0x00004cf0
        /*0750*/ 	.word	0x000000ff
        /*0754*/ 	.word	0x000000e8
        /*0758*/ 	.short	0x010a
        /*075a*/ 	.byte	0x06
	.zero		1


	//   ....[101]....
        /*075c*/ 	.word	0x00004e80
        /*0760*/ 	.word	0x000000ff
        /*0764*/ 	.word	0x000000d0
        /*0768*/ 	.short	0x010b
        /*076a*/ 	.byte	0x06
	.zero		1


	//   ....[102]....
        /*076c*/ 	.word	0x00004e90
        /*0770*/ 	.word	0x000000ff
        /*0774*/ 	.word	0x00000000
        /*0778*/ 	.short	0x0101
        /*077a*/ 	.byte	0x08
	.zero		1


	//   ....[103]....
        /*077c*/ 	.word	0x00004ea0
        /*0780*/ 	.word	0x000000ff
        /*0784*/ 	.word	0x000000f0
        /*0788*/ 	.short	0x010a
        /*078a*/ 	.byte	0x06
	.zero		1


	//   ....[104]....
        /*078c*/ 	.word	0x00005040
        /*0790*/ 	.word	0x000000ff
        /*0794*/ 	.word	0x000000d8
        /*0798*/ 	.short	0x010b
        /*079a*/ 	.byte	0x06
	.zero		1


	//   ....[105]....
        /*079c*/ 	.word	0x000050b0
        /*07a0*/ 	.word	0x000000ff
        /*07a4*/ 	.word	0x00000000
        /*07a8*/ 	.short	0x0101
        /*07aa*/ 	.byte	0x08
	.zero		1


	//   ....[106]....
        /*07ac*/ 	.word	0x000050e0
        /*07b0*/ 	.word	0x000000ff
        /*07b4*/ 	.word	0x000000f8
        /*07b8*/ 	.short	0x010a
        /*07ba*/ 	.byte	0x06
	.zero		1


	//   ....[107]....
        /*07bc*/ 	.word	0x000052f0
        /*07c0*/ 	.word	0x000000ff
        /*07c4*/ 	.word	0x000000e0
        /*07c8*/ 	.short	0x010b
        /*07ca*/ 	.byte	0x06
	.zero		1


	//   ....[108]....
        /*07cc*/ 	.word	0x00005310
        /*07d0*/ 	.word	0x000000ff
        /*07d4*/ 	.word	0x00000000
        /*07d8*/ 	.short	0x0101
        /*07da*/ 	.byte	0x07
	.zero		1


	//   ....[109]....
        /*07dc*/ 	.word	0x00005340
        /*07e0*/ 	.word	0x000000ff
        /*07e4*/ 	.word	0x000000e8
        /*07e8*/ 	.short	0x010a
        /*07ea*/ 	.byte	0x06
	.zero		1


	//   ....[110]....
        /*07ec*/ 	.word	0x00005360
        /*07f0*/ 	.word	0x000000ff
        /*07f4*/ 	.word	0x000000f0
        /*07f8*/ 	.short	0x010a
        /*07fa*/ 	.byte	0x06
	.zero		1


	//   ....[111]....
        /*07fc*/ 	.word	0x000053a0
        /*0800*/ 	.word	0x00000000
        /*0804*/ 	.word	0x000000f8
        /*0808*/ 	.short	0x010a
        /*080a*/ 	.byte	0xff
	.zero		1


	//   ....[112]....
        /*080c*/ 	.word	0x000056e0
        /*0810*/ 	.word	0x00000000
        /*0814*/ 	.word	0x00000110
        /*0818*/ 	.short	0x010a
        /*081a*/ 	.byte	0xff
	.zero		1


	//   ....[113]....
        /*081c*/ 	.word	0x000057f0
        /*0820*/ 	.word	0x00000000
        /*0824*/ 	.word	0x00000000
        /*0828*/ 	.short	0x0101
        /*082a*/ 	.byte	0xff
	.zero		1


	//   ....[114]....
        /*082c*/ 	.word	0x00006220
        /*0830*/ 	.word	0x00000003
        /*0834*/ 	.word	0x000000d0
        /*0838*/ 	.short	0x010a
        /*083a*/ 	.byte	0xff
	.zero		1


	//   ....[115]....
        /*083c*/ 	.word	0x00006260
        /*0840*/ 	.word	0x000000a8
        /*0844*/ 	.word	0x00000130
        /*0848*/ 	.short	0x010a
        /*084a*/ 	.byte	0xff
	.zero		1


	//   ....[116]....
        /*084c*/ 	.word	0x000063a0
        /*0850*/ 	.word	0x00000003
        /*0854*/ 	.word	0x000000d0
        /*0858*/ 	.short	0x010a
        /*085a*/ 	.byte	0xff
	.zero		1


	//   ....[117]....
        /*085c*/ 	.word	0x000064e0
        /*0860*/ 	.word	0x00000000
        /*0864*/ 	.word	0x00000000
        /*0868*/ 	.short	0x0101
        /*086a*/ 	.byte	0xff
	.zero		1


	//   ....[118]....
        /*086c*/ 	.word	0x00006560
        /*0870*/ 	.word	0x000000a8
        /*0874*/ 	.word	0x00000130
        /*0878*/ 	.short	0x010a
        /*087a*/ 	.byte	0xff
	.zero		1


	//   ....[119]....
        /*087c*/ 	.word	0x00007970
        /*0880*/ 	.word	0x00000006
        /*0884*/ 	.word	0x000000d0
        /*0888*/ 	.short	0x010a
        /*088a*/ 	.byte	0xff
	.zero		1


	//   ....[120]....
        /*088c*/ 	.word	0x00007a50
        /*0890*/ 	.word	0x00000006
        /*0894*/ 	.word	0x000000d0
        /*0898*/ 	.short	0x010a
        /*089a*/ 	.byte	0xff
	.zero		1


	//   ....[121]....
        /*089c*/ 	.word	0x00007bb0
        /*08a0*/ 	.word	0x00000005
        /*08a4*/ 	.word	0x00000000
        /*08a8*/ 	.short	0x0101
        /*08aa*/ 	.byte	0xff
	.zero		1


	//   ....[122]....
        /*08ac*/ 	.word	0x00009000
        /*08b0*/ 	.word	0x00000003
        /*08b4*/ 	.word	0x000000d0
        /*08b8*/ 	.short	0x010a
        /*08ba*/ 	.byte	0xff
	.zero		1


	//   ....[123]....
        /*08bc*/ 	.word	0x000090e0
        /*08c0*/ 	.word	0x00000003
        /*08c4*/ 	.word	0x000000d0
        /*08c8*/ 	.short	0x010a
        /*08ca*/ 	.byte	0xff
	.zero		1


	//   ....[124]....
        /*08cc*/ 	.word	0x00009240
        /*08d0*/ 	.word	0x00000003
        /*08d4*/ 	.word	0x00000000
        /*08d8*/ 	.short	0x0101
        /*08da*/ 	.byte	0xff
	.zero		1


	//   ....[125]....
        /*08dc*/ 	.word	0x00009570
        /*08e0*/ 	.word	0x000000a8
        /*08e4*/ 	.word	0x00000000
        /*08e8*/ 	.short	0x0101
        /*08ea*/ 	.byte	0xff
	.zero		1


	//   ....[126]....
        /*08ec*/ 	.word	0x0000a850
        /*08f0*/ 	.word	0x00000003
        /*08f4*/ 	.word	0x00000160
        /*08f8*/ 	.short	0x010a
        /*08fa*/ 	.byte	0xff
	.zero		1


	//   ....[127]....
        /*08fc*/ 	.word	0x0000a8b0
        /*0900*/ 	.word	0x00000002
        /*0904*/ 	.word	0x00000068
        /*0908*/ 	.short	0x010a
        /*090a*/ 	.byte	0xff
	.zero		1


	//   ....[128]....
        /*090c*/ 	.word	0x0000a910
        /*0910*/ 	.word	0x00000002
        /*0914*/ 	.word	0x00000068
        /*0918*/ 	.short	0x010a
        /*091a*/ 	.byte	0xff
	.zero		1


	//   ....[129]....
        /*091c*/ 	.word	0x0000a960
        /*0920*/ 	.word	0x00000002
        /*0924*/ 	.word	0x00000110
        /*0928*/ 	.short	0x010a
        /*092a*/ 	.byte	0xff
	.zero		1


	//   ....[130]....
        /*092c*/ 	.word	0x0000a9c0
        /*0930*/ 	.word	0x00000000
        /*0934*/ 	.word	0x00000000
        /*0938*/ 	.short	0x010a
        /*093a*/ 	.byte	0xff
	.zero		1


	//   ....[131]....
        /*093c*/ 	.word	0x0000aa20
        /*0940*/ 	.word	0x00000000
        /*0944*/ 	.word	0x00000000
        /*0948*/ 	.short	0x010a
        /*094a*/ 	.byte	0xff
	.zero		1


	//   ....[132]....
        /*094c*/ 	.word	0x0000aa80
        /*0950*/ 	.word	0x00000000
        /*0954*/ 	.word	0x00000000
        /*0958*/ 	.short	0x010a
        /*095a*/ 	.byte	0xff
	.zero		1


	//   ....[133]....
        /*095c*/ 	.word	0x0000aae0
        /*0960*/ 	.word	0x00000000
        /*0964*/ 	.word	0x00000000
        /*0968*/ 	.short	0x010a
        /*096a*/ 	.byte	0xff
	.zero		1


	//   ....[134]....
        /*096c*/ 	.word	0x0000ab40
        /*0970*/ 	.word	0x00000000
        /*0974*/ 	.word	0x00000000
        /*0978*/ 	.short	0x010a
        /*097a*/ 	.byte	0xff
	.zero		1


	//   ....[135]....
        /*097c*/ 	.word	0x0000aba0
        /*0980*/ 	.word	0x00000000
        /*0984*/ 	.word	0x00000000
        /*0988*/ 	.short	0x010a
        /*098a*/ 	.byte	0xff
	.zero		1


	//   ....[136]....
        /*098c*/ 	.word	0x0000ac00
        /*0990*/ 	.word	0x00000000
        /*0994*/ 	.word	0x00000000
        /*0998*/ 	.short	0x010a
        /*099a*/ 	.byte	0xff
	.zero		1


	//   ....[137]....
        /*099c*/ 	.word	0x0000ac60
        /*09a0*/ 	.word	0x00000000
        /*09a4*/ 	.word	0x00000000
        /*09a8*/ 	.short	0x010a
        /*09aa*/ 	.byte	0xff
	.zero		1


	//   ....[138]....
        /*09ac*/ 	.word	0x0000acc0
        /*09b0*/ 	.word	0x00000000
        /*09b4*/ 	.word	0x00000000
        /*09b8*/ 	.short	0x010a
        /*09ba*/ 	.byte	0xff
	.zero		1


	//   ....[139]....
        /*09bc*/ 	.word	0x0000ad20
        /*09c0*/ 	.word	0x00000000
        /*09c4*/ 	.word	0x00000000
        /*09c8*/ 	.short	0x010a
        /*09ca*/ 	.byte	0xff
	.zero		1


	//   ....[140]....
        /*09cc*/ 	.word	0x0000ad80
        /*09d0*/ 	.word	0x00000000
        /*09d4*/ 	.word	0x00000000
        /*09d8*/ 	.short	0x010a
        /*09da*/ 	.byte	0xff
	.zero		1


	//   ....[141]....
        /*09dc*/ 	.word	0x0000ade0
        /*09e0*/ 	.word	0x00000000
        /*09e4*/ 	.word	0x00000000
        /*09e8*/ 	.short	0x010a
        /*09ea*/ 	.byte	0xff
	.zero		1


	//   ....[142]....
        /*09ec*/ 	.word	0x0000ae30
        /*09f0*/ 	.word	0x00000000
        /*09f4*/ 	.word	0x00000150
        /*09f8*/ 	.short	0x010a
        /*09fa*/ 	.byte	0xff
	.zero		1


	//   ....[143]....
        /*09fc*/ 	.word	0x0000ae90
        /*0a00*/ 	.word	0x00000000
        /*0a04*/ 	.word	0x00000120
        /*0a08*/ 	.short	0x010a
        /*0a0a*/ 	.byte	0xff
	.zero		1


	//   ....[144]....
        /*0a0c*/ 	.word	0x0000aee0
        /*0a10*/ 	.word	0x00000000
        /*0a14*/ 	.word	0x00000110
        /*0a18*/ 	.short	0x010a
        /*0a1a*/ 	.byte	0xff
	.zero		1


	//   ....[145]....
        /*0a1c*/ 	.word	0x0000af40
        /*0a20*/ 	.word	0x00000000
        /*0a24*/ 	.word	0x00000120
        /*0a28*/ 	.short	0x010a
        /*0a2a*/ 	.byte	0xff
	.zero		1


	//   ....[146]....
        /*0a2c*/ 	.word	0x0000afa0
        /*0a30*/ 	.word	0x00000004
        /*0a34*/ 	.word	0x00000008
        /*0a38*/ 	.short	0x010a
        /*0a3a*/ 	.byte	0xff
	.zero		1


	//   ....[147]....
        /*0a3c*/ 	.word	0x0000b080
        /*0a40*/ 	.word	0x00000002
        /*0a44*/ 	.word	0x00000008
        /*0a48*/ 	.short	0x010a
        /*0a4a*/ 	.byte	0xff
	.zero		1


	//   ....[148]....
        /*0a4c*/ 	.word	0x0000b0d0
        /*0a50*/ 	.word	0x00000000
        /*0a54*/ 	.word	0x00000110
        /*0a58*/ 	.short	0x010a
        /*0a5a*/ 	.byte	0xff
	.zero		1


	//   ....[149]....
        /*0a5c*/ 	.word	0x0000b130
        /*0a60*/ 	.word	0x00000000
        /*0a64*/ 	.word	0x00000140
        /*0a68*/ 	.short	0x010a
        /*0a6a*/ 	.byte	0xff
	.zero		1


	//   ....[150]....
        /*0a6c*/ 	.word	0x0000b190
        /*0a70*/ 	.word	0x00000000
        /*0a74*/ 	.word	0x00000000
        /*0a78*/ 	.short	0x010a
        /*0a7a*/ 	.byte	0xff
	.zero		1


	//   ....[151]....
        /*0a7c*/ 	.word	0x0000b1f0
        /*0a80*/ 	.word	0x00000000
        /*0a84*/ 	.word	0x00000000
        /*0a88*/ 	.short	0x010a
        /*0a8a*/ 	.byte	0xff
	.zero		1


	//   ....[152]....
        /*0a8c*/ 	.word	0x0000b250
        /*0a90*/ 	.word	0x00000000
        /*0a94*/ 	.word	0x00000170
        /*0a98*/ 	.short	0x010a
        /*0a9a*/ 	.byte	0xff
	.zero		1


	//   ....[153]....
        /*0a9c*/ 	.word	0x0000b2a0
        /*0aa0*/ 	.word	0x00000000
        /*0aa4*/ 	.word	0x00000110
        /*0aa8*/ 	.short	0x010a
        /*0aaa*/ 	.byte	0xff
	.zero		1


	//   ....[154]....
        /*0aac*/ 	.word	0x0000b300
        /*0ab0*/ 	.word	0x00000000
        /*0ab4*/ 	.word	0x00000108
        /*0ab8*/ 	.short	0x010a
        /*0aba*/ 	.byte	0xff
	.zero		1


	//   ....[155]....
        /*0abc*/ 	.word	0x0000b360
        /*0ac0*/ 	.word	0x00000003
        /*0ac4*/ 	.word	0x000000e8
        /*0ac8*/ 	.short	0x010a
        /*0aca*/ 	.byte	0xff
	.zero		1


	//   ....[156]....
        /*0acc*/ 	.word	0x0000b3c0
        /*0ad0*/ 	.word	0x00000003
        /*0ad4*/ 	.word	0x000000f0
        /*0ad8*/ 	.short	0x010a
        /*0ada*/ 	.byte	0xff
	.zero		1


	//   ....[157]....
        /*0adc*/ 	.word	0x0000b420
        /*0ae0*/ 	.word	0x00000003
        /*0ae4*/ 	.word	0x000000f8
        /*0ae8*/ 	.short	0x010a
        /*0aea*/ 	.byte	0xff
	.zero		1


	//   ....[158]....
        /*0aec*/ 	.word	0x0000b480
        /*0af0*/ 	.word	0x00000000
        /*0af4*/ 	.word	0x000000e8
        /*0af8*/ 	.short	0x010a
        /*0afa*/ 	.byte	0xff
	.zero		1


	//   ....[159]....
        /*0afc*/ 	.word	0x0000b4e0
        /*0b00*/ 	.word	0x00000000
        /*0b04*/ 	.word	0x000000f0
        /*0b08*/ 	.short	0x010a
        /*0b0a*/ 	.byte	0xff
	.zero		1


	//   ....[160]....
        /*0b0c*/ 	.word	0x0000b530
        /*0b10*/ 	.word	0x00000000
        /*0b14*/ 	.word	0x00000110
        /*0b18*/ 	.short	0x010a
        /*0b1a*/ 	.byte	0xff
	.zero		1


	//   ....[161]....
        /*0b1c*/ 	.word	0x0000b580
        /*0b20*/ 	.word	0x00000003
        /*0b24*/ 	.word	0x000000d0
        /*0b28*/ 	.short	0x010a
        /*0b2a*/ 	.byte	0xff
	.zero		1


	//   ....[162]....
        /*0b2c*/ 	.word	0x0000b5d0
        /*0b30*/ 	.word	0x000000a8
        /*0b34*/ 	.word	0x00000130
        /*0b38*/ 	.short	0x010a
        /*0b3a*/ 	.byte	0xff
	.zero		1


	//   ....[163]....
        /*0b3c*/ 	.word	0x0000b620
        /*0b40*/ 	.word	0x00000006
        /*0b44*/ 	.word	0x000000d0
        /*0b48*/ 	.short	0x010a
        /*0b4a*/ 	.byte	0xff
	.zero		1


	//   ....[164]....
        /*0b4c*/ 	.word	0x0000b670
        /*0b50*/ 	.word	0x00000003
        /*0b54*/ 	.word	0x000000d0
        /*0b58*/ 	.short	0x010a
        /*0b5a*/ 	.byte	0xff
	.zero		1


	//----- nvinfo : EIATTR_NUM_MBARRIERS
	.align		4
.L_48:
        /*0b5c*/ 	.byte	0x03, 0x38
        /*0b5e*/ 	.short	0x002f


	//----- nvinfo : EIATTR_EXIT_INSTR_OFFSETS
	.align		4
        /*0b60*/ 	.byte	0x04, 0x1c
        /*0b62*/ 	.short	(.L_50 - .L_49)


	//   ....[0]....
.L_49:
        /*0b64*/ 	.word	0x00002e30


	//   ....[1]....
        /*0b68*/ 	.word	0x00003330


	//   ....[2]....
        /*0b6c*/ 	.word	0x00003390


	//   ....[3]....
        /*0b70*/ 	.word	0x00004510


	//   ....[4]....
        /*0b74*/ 	.word	0x000053d0


	//   ....[5]....
        /*0b78*/ 	.word	0x00005410


	//   ....[6]....
        /*0b7c*/ 	.word	0x0000a840


	//----- nvinfo : EIATTR_MAX_THREADS
	.align		4
.L_50:
        /*0b80*/ 	.byte	0x04, 0x05
        /*0b82*/ 	.short	(.L_52 - .L_51)
.L_51:
        /*0b84*/ 	.word	0x00000100
        /*0b88*/ 	.word	0x00000001
        /*0b8c*/ 	.word	0x00000001


	//----- nvinfo : EIATTR_CRS_STACK_SIZE
	.align		4
.L_52:
        /*0b90*/ 	.byte	0x04, 0x1e
        /*0b92*/ 	.short	(.L_54 - .L_53)
.L_53:
        /*0b94*/ 	.word	0x00000000


	//----- nvinfo : EIATTR_CBANK_PARAM_SIZE
	.align		4
.L_54:
        /*0b98*/ 	.byte	0x03, 0x19
        /*0b9a*/ 	.short	0x0800


	//----- nvinfo : EIATTR_PARAM_CBANK
	.align		4
        /*0b9c*/ 	.byte	0x04, 0x0a
        /*0b9e*/ 	.short	(.L_56 - .L_55)
	.align		4
.L_55:
        /*0ba0*/ 	.word	index@(.nv.constant0._ZN7cutlass13device_kernelINS_4gemm6kernel13GemmUniversalIN4cute5tupleIJiiiiEEENS1_10collective13CollectiveMmaINS1_35MainloopSm100TmaUmmaWarpSpecializedILi13ELi2ELi2ENS5_IJNS4_1CILi2EEENSA_ILi1EEESC_EEEEENS5_IJNSA_ILi256EEENSA_ILi192EEENSA_ILi64EEEEEEaNS5_IJlSC_lEEEaSJ_NS4_8TiledMMAINS4_8MMA_AtomIJNS4_21SM100_MMA_S8_2x1SM_SSIaaiLi256ELi192ELNS4_4UMMA5MajorE0ELSO_0ELNSN_8SaturateE0EEEEEENS4_6LayoutINS5_IJSC_SC_SC_EEENS5_IJNSA_ILi0EEESU_SU_EEEEENS5_IJNS4_10UnderscoreESX_SX_EEEEENS4_18SM100_TMA_2SM_LOADENS4_14ComposedLayoutINS4_7SwizzleILi2ELi4ELi3EEENS4_18smem_ptr_flag_bitsILi8EEENSS_INS5_IJNSA_ILi8EEESH_EEENS5_IJSH_SC_EEEEEEEvNS4_8identityES10_S1A_vS1B_EENS_8epilogue10collective18CollectiveEpilogueINS1D_23Sm100TmaWarpSpecializedILi3ELi2ELi64ELb0ELb0EEEJNS5_IJNSA_ILi128EEESG_SH_EEENS5_IJNSS_IS1I_SC_EENSS_ISH_SC_EEEEEaSJ_aSJ_NS1D_6fusion15FusionCallbacksIS1H_NS1N_17LinearCombinationIaiaiLNS_15FloatRoundStyleE2EEES1J_S1M_JEEENS4_5SM1004TMEM4LOAD26SM100_TMEM_LOAD_32dp32b64xENS4_13SM90_TMA_LOADES1A_NS4_39AutoVectorizingCopyWithAssumedAlignmentILi128EEENS4_14SM90_TMA_STOREES1A_S1Z_S1Z_EEEvvEEEEvNT_6ParamsE)
        /*0ba4*/ 	.short	0x0380
        /*0ba6*/ 	.short	0x0800


	//----- nvinfo : EIATTR_SW_WAR
	.align		4
.L_56:
        /*0ba8*/ 	.byte	0x04, 0x36
        /*0baa*/ 	.short	(.L_58 - .L_57)
.L_57:
        /*0bac*/ 	.word	0x00000008
.L_58:


//--------------------- .nv.callgraph             --------------------------
	.section	.nv.callgraph,"",@"SHT_CUDA_CALLGRAPH"
	.align	4
	.sectionentsize	8
	.align		4
        /*0000*/ 	.word	0x00000000
	.align		4
        /*0004*/ 	.word	0xffffffff
	.align		4
        /*0008*/ 	.word	index@(_ZN7cutlass13device_kernelINS_4gemm6kernel13GemmUniversalIN4cute5tupleIJiiiiEEENS1_10collective13CollectiveMmaINS1_35MainloopSm100TmaUmmaWarpSpecializedILi13ELi2ELi2ENS5_IJNS4_1CILi2EEENSA_ILi1EEESC_EEEEENS5_IJNSA_ILi256EEENSA_ILi192EEENSA_ILi64EEEEEEaNS5_IJlSC_lEEEaSJ_NS4_8TiledMMAINS4_8MMA_AtomIJNS4_21SM100_MMA_S8_2x1SM_SSIaaiLi256ELi192ELNS4_4UMMA5MajorE0ELSO_0ELNSN_8SaturateE0EEEEEENS4_6LayoutINS5_IJSC_SC_SC_EEENS5_IJNSA_ILi0EEESU_SU_EEEEENS5_IJNS4_10UnderscoreESX_SX_EEEEENS4_18SM100_TMA_2SM_LOADENS4_14ComposedLayoutINS4_7SwizzleILi2ELi4ELi3EEENS4_18smem_ptr_flag_bitsILi8EEENSS_INS5_IJNSA_ILi8EEESH_EEENS5_IJSH_SC_EEEEEEEvNS4_8identityES10_S1A_vS1B_EENS_8epilogue10collective18CollectiveEpilogueINS1D_23Sm100TmaWarpSpecializedILi3ELi2ELi64ELb0ELb0EEEJNS5_IJNSA_ILi128EEESG_SH_EEENS5_IJNSS_IS1I_SC_EENSS_ISH_SC_EEEEEaSJ_aSJ_NS1D_6fusion15FusionCallbacksIS1H_NS1N_17LinearCombinationIaiaiLNS_15FloatRoundStyleE2EEES1J_S1M_JEEENS4_5SM1004TMEM4LOAD26SM100_TMEM_LOAD_32dp32b64xENS4_13SM90_TMA_LOADES1A_NS4_39AutoVectorizingCopyWithAssumedAlignmentILi128EEENS4_14SM90_TMA_STOREES1A_S1Z_S1Z_EEEvvEEEEvNT_6ParamsE)
	.align		4
        /*000c*/ 	.word	index@(__assertfail)
	.align		4
        /*0010*/ 	.word	0x00000000
	.align		4
        /*0014*/ 	.word	0xfffffffe
	.align		4
        /*0018*/ 	.word	0x00000000
	.align		4
        /*001c*/ 	.word	0xfffffffd
	.align		4
        /*0020*/ 	.word	0x00000000
	.align		4
        /*0024*/ 	.word	0xfffffffc


//--------------------- .nv.constant4             --------------------------
	.section	.nv.constant4,"a",@progbits
	.align	8
	.align		8
.nv.constant4:
        /*0000*/ 	.dword	__assertfail
	.align		8
        /*0008*/ 	.dword	__unnamed_1
	.align		8
        /*0010*/ 	.dword	__unnamed_2
	.align		8
        /*0018*/ 	.dword	__unnamed_3
	.align		8
        /*0020*/ 	.dword	_ZN40_INTERNAL_7a2f9642_4_k_cu_6328f44c_217434cuda3std3__45__cpo5beginE
	.align		8
        /*0028*/ 	.dword	_ZN40_INTERNAL_7a2f9642_4_k_cu_6328f44c_217434cuda3std3__45__cpo3endE
	.align		8
        /*0030*/ 	.dword	_ZN40_INTERNAL_7a2f9642_4_k_cu_6328f44c_217434cuda3std3__45__cpo6cbeginE
	.align		8
        /*0038*/ 	.dword	_ZN40_INTERNAL_7a2f9642_4_k_cu_6328f44c_217434cuda3std3__45__cpo4cendE
	.align		8
        /*0040*/ 	.dword	_ZN40_INTERNAL_7a2f9642_4_k_cu_6328f44c_217434cuda3std3__442_GLOBAL__N__7a2f9642_4_k_cu_6328f44c_217436ignoreE
	.align		8
        /*0048*/ 	.dword	_ZN40_INTERNAL_7a2f9642_4_k_cu_6328f44c_217434cuda3std3__419piecewise_constructE
	.align		8
        /*0050*/ 	.dword	_ZN40_INTERNAL_7a2f9642_4_k_cu_6328f44c_217434cuda3std3__48in_placeE
	.align		8
        /*0058*/ 	.dword	_ZN40_INTERNAL_7a2f9642_4_k_cu_6328f44c_217434cuda3std6ranges3__45__cpo4swapE
	.align		8
        /*0060*/ 	.dword	_ZN40_INTERNAL_7a2f9642_4_k_cu_6328f44c_217434cuda3std6ranges3__45__cpo9iter_moveE
	.align		8
        /*0068*/ 	.dword	_ZN40_INTERNAL_7a2f9642_4_k_cu_6328f44c_217434cute7productE
	.align		8
        /*0070*/ 	.dword	_ZN40_INTERNAL_7a2f9642_4_k_cu_6328f44c_217434cute1_E
	.align		8
        /*0078*/ 	.dword	$str$25
	.align		8
        /*0080*/ 	.dword	$str$26
	.align		8
        /*0088*/ 	.dword	$str$27
	.align		8
        /*0090*/ 	.dword	$str$28


//--------------------- .text._ZN7cutlass13device_kernelINS_4gemm6kernel13GemmUniversalIN4cute5tupleIJiiiiEEENS1_10collective13CollectiveMmaINS1_35MainloopSm100TmaUmmaWarpSpecializedILi13ELi2ELi2ENS5_IJNS4_1CILi2EEENSA_ILi1EEESC_EEEEENS5_IJNSA_ILi256EEENSA_ILi192EEENSA_ILi64EEEEEEaNS5_IJlSC_lEEEaSJ_NS4_8TiledMMAINS4_8MMA_AtomIJNS4_21SM100_MMA_S8_2x1SM_SSIaaiLi256ELi192ELNS4_4UMMA5MajorE0ELSO_0ELNSN_8SaturateE0EEEEEENS4_6LayoutINS5_IJSC_SC_SC_EEENS5_IJNSA_ILi0EEESU_SU_EEEEENS5_IJNS4_10UnderscoreESX_SX_EEEEENS4_18SM100_TMA_2SM_LOADENS4_14ComposedLayoutINS4_7SwizzleILi2ELi4ELi3EEENS4_18smem_ptr_flag_bitsILi8EEENSS_INS5_IJNSA_ILi8EEESH_EEENS5_IJSH_SC_EEEEEEEvNS4_8identityES10_S1A_vS1B_EENS_8epilogue10collective18CollectiveEpilogueINS1D_23Sm100TmaWarpSpecializedILi3ELi2ELi64ELb0ELb0EEEJNS5_IJNSA_ILi128EEESG_SH_EEENS5_IJNSS_IS1I_SC_EENSS_ISH_SC_EEEEEaSJ_aSJ_NS1D_6fusion15FusionCallbacksIS1H_NS1N_17LinearCombinationIaiaiLNS_15FloatRoundStyleE2EEES1J_S1M_JEEENS4_5SM1004TMEM4LOAD26SM100_TMEM_LOAD_32dp32b64xENS4_13SM90_TMA_LOADES1A_NS4_39AutoVectorizingCopyWithAssumedAlignmentILi128EEENS4_14SM90_TMA_STOREES1A_S1Z_S1Z_EEEvvEEEEvNT_6ParamsE --------------------------
	.section	.text._ZN7cutlass13device_kernelINS_4gemm6kernel13GemmUniversalIN4cute5tupleIJiiiiEEENS1_10collective13CollectiveMmaINS1_35MainloopSm100TmaUmmaWarpSpecializedILi13ELi2ELi2ENS5_IJNS4_1CILi2EEENSA_ILi1EEESC_EEEEENS5_IJNSA_ILi256EEENSA_ILi192EEENSA_ILi64EEEEEEaNS5_IJlSC_lEEEaSJ_NS4_8TiledMMAINS4_8MMA_AtomIJNS4_21SM100_MMA_S8_2x1SM_SSIaaiLi256ELi192ELNS4_4UMMA5MajorE0ELSO_0ELNSN_8SaturateE0EEEEEENS4_6LayoutINS5_IJSC_SC_SC_EEENS5_IJNSA_ILi0EEESU_SU_EEEEENS5_IJNS4_10UnderscoreESX_SX_EEEEENS4_18SM100_TMA_2SM_LOADENS4_14ComposedLayoutINS4_7SwizzleILi2ELi4ELi3EEENS4_18smem_ptr_flag_bitsILi8EEENSS_INS5_IJNSA_ILi8EEESH_EEENS5_IJSH_SC_EEEEEEEvNS4_8identityES10_S1A_vS1B_EENS_8epilogue10collective18CollectiveEpilogueINS1D_23Sm100TmaWarpSpecializedILi3ELi2ELi64ELb0ELb0EEEJNS5_IJNSA_ILi128EEESG_SH_EEENS5_IJNSS_IS1I_SC_EENSS_ISH_SC_EEEEEaSJ_aSJ_NS1D_6fusion15FusionCallbacksIS1H_NS1N_17LinearCombinationIaiaiLNS_15FloatRoundStyleE2EEES1J_S1M_JEEENS4_5SM1004TMEM4LOAD26SM100_TMEM_LOAD_32dp32b64xENS4_13SM90_TMA_LOADES1A_NS4_39AutoVectorizingCopyWithAssumedAlignmentILi128EEENS4_14SM90_TMA_STOREES1A_S1Z_S1Z_EEEvvEEEEvNT_6ParamsE,"ax",@progbits
	.align	128
.text._ZN7cutlass13device_kernelINS_4gemm6kernel13GemmUniversalIN4cute5tupleIJiiiiEEENS1_10collective13CollectiveMmaINS1_35MainloopSm100TmaUmmaWarpSpecializedILi13ELi2ELi2ENS5_IJNS4_1CILi2EEENSA_ILi1EEESC_EEEEENS5_IJNSA_ILi256EEENSA_ILi192EEENSA_ILi64EEEEEEaNS5_IJlSC_lEEEaSJ_NS4_8TiledMMAINS4_8MMA_AtomIJNS4_21SM100_MMA_S8_2x1SM_SSIaaiLi256ELi192ELNS4_4UMMA5MajorE0ELSO_0ELNSN_8SaturateE0EEEEEENS4_6LayoutINS5_IJSC_SC_SC_EEENS5_IJNSA_ILi0EEESU_SU_EEEEENS5_IJNS4_10UnderscoreESX_SX_EEEEENS4_18SM100_TMA_2SM_LOADENS4_14ComposedLayoutINS4_7SwizzleILi2ELi4ELi3EEENS4_18smem_ptr_flag_bitsILi8EEENSS_INS5_IJNSA_ILi8EEESH_EEENS5_IJSH_SC_EEEEEEEvNS4_8identityES10_S1A_vS1B_EENS_8epilogue10collective18CollectiveEpilogueINS1D_23Sm100TmaWarpSpecializedILi3ELi2ELi64ELb0ELb0EEEJNS5_IJNSA_ILi128EEESG_SH_EEENS5_IJNSS_IS1I_SC_EENSS_ISH_SC_EEEEEaSJ_aSJ_NS1D_6fusion15FusionCallbacksIS1H_NS1N_17LinearCombinationIaiaiLNS_15FloatRoundStyleE2EEES1J_S1M_JEEENS4_5SM1004TMEM4LOAD26SM100_TMEM_LOAD_32dp32b64xENS4_13SM90_TMA_LOADES1A_NS4_39AutoVectorizingCopyWithAssumedAlignmentILi128EEENS4_14SM90_TMA_STOREES1A_S1Z_S1Z_EEEvvEEEEvNT_6ParamsE:
        .type           _ZN7cutlass13device_kernelINS_4gemm6kernel13GemmUniversalIN4cute5tupleIJiiiiEEENS1_10collective13CollectiveMmaINS1_35MainloopSm100TmaUmmaWarpSpecializedILi13ELi2ELi2ENS5_IJNS4_1CILi2EEENSA_ILi1EEESC_EEEEENS5_IJNSA_ILi256EEENSA_ILi192EEENSA_ILi64EEEEEEaNS5_IJlSC_lEEEaSJ_NS4_8TiledMMAINS4_8MMA_AtomIJNS4_21SM100_MMA_S8_2x1SM_SSIaaiLi256ELi192ELNS4_4UMMA5MajorE0ELSO_0ELNSN_8SaturateE0EEEEEENS4_6LayoutINS5_IJSC_SC_SC_EEENS5_IJNSA_ILi0EEESU_SU_EEEEENS5_IJNS4_10UnderscoreESX_SX_EEEEENS4_18SM100_TMA_2SM_LOADENS4_14ComposedLayoutINS4_7SwizzleILi2ELi4ELi3EEENS4_18smem_ptr_flag_bitsILi8EEENSS_INS5_IJNSA_ILi8EEESH_EEENS5_IJSH_SC_EEEEEEEvNS4_8identityES10_S1A_vS1B_EENS_8epilogue10collective18CollectiveEpilogueINS1D_23Sm100TmaWarpSpecializedILi3ELi2ELi64ELb0ELb0EEEJNS5_IJNSA_ILi128EEESG_SH_EEENS5_IJNSS_IS1I_SC_EENSS_ISH_SC_EEEEEaSJ_aSJ_NS1D_6fusion15FusionCallbacksIS1H_NS1N_17LinearCombinationIaiaiLNS_15FloatRoundStyleE2EEES1J_S1M_JEEENS4_5SM1004TMEM4LOAD26SM100_TMEM_LOAD_32dp32b64xENS4_13SM90_TMA_LOADES1A_NS4_39AutoVectorizingCopyWithAssumedAlignmentILi128EEENS4_14SM90_TMA_STOREES1A_S1Z_S1Z_EEEvvEEEEvNT_6ParamsE,@function
        .size           _ZN7cutlass13device_kernelINS_4gemm6kernel13GemmUniversalIN4cute5tupleIJiiiiEEENS1_10collective13CollectiveMmaINS1_35MainloopSm100TmaUmmaWarpSpecializedILi13ELi2ELi2ENS5_IJNS4_1CILi2EEENSA_ILi1EEESC_EEEEENS5_IJNSA_ILi256EEENSA_ILi192EEENSA_ILi64EEEEEEaNS5_IJlSC_lEEEaSJ_NS4_8TiledMMAINS4_8MMA_AtomIJNS4_21SM100_MMA_S8_2x1SM_SSIaaiLi256ELi192ELNS4_4UMMA5MajorE0ELSO_0ELNSN_8SaturateE0EEEEEENS4_6LayoutINS5_IJSC_SC_SC_EEENS5_IJNSA_ILi0EEESU_SU_EEEEENS5_IJNS4_10UnderscoreESX_SX_EEEEENS4_18SM100_TMA_2SM_LOADENS4_14ComposedLayoutINS4_7SwizzleILi2ELi4ELi3EEENS4_18smem_ptr_flag_bitsILi8EEENSS_INS5_IJNSA_ILi8EEESH_EEENS5_IJSH_SC_EEEEEEEvNS4_8identityES10_S1A_vS1B_EENS_8epilogue10collective18CollectiveEpilogueINS1D_23Sm100TmaWarpSpecializedILi3ELi2ELi64ELb0ELb0EEEJNS5_IJNSA_ILi128EEESG_SH_EEENS5_IJNSS_IS1I_SC_EENSS_ISH_SC_EEEEEaSJ_aSJ_NS1D_6fusion15FusionCallbacksIS1H_NS1N_17LinearCombinationIaiaiLNS_15FloatRoundStyleE2EEES1J_S1M_JEEENS4_5SM1004TMEM4LOAD26SM100_TMEM_LOAD_32dp32b64xENS4_13SM90_TMA_LOADES1A_NS4_39AutoVectorizingCopyWithAssumedAlignmentILi128EEENS4_14SM90_TMA_STOREES1A_S1Z_S1Z_EEEvvEEEEvNT_6ParamsE,(.L_x_204 - _ZN7cutlass13device_kernelINS_4gemm6kernel13GemmUniversalIN4cute5tupleIJiiiiEEENS1_10collective13CollectiveMmaINS1_35MainloopSm100TmaUmmaWarpSpecializedILi13ELi2ELi2ENS5_IJNS4_1CILi2EEENSA_ILi1EEESC_EEEEENS5_IJNSA_ILi256EEENSA_ILi192EEENSA_ILi64EEEEEEaNS5_IJlSC_lEEEaSJ_NS4_8TiledMMAINS4_8MMA_AtomIJNS4_21SM100_MMA_S8_2x1SM_SSIaaiLi256ELi192ELNS4_4UMMA5MajorE0ELSO_0ELNSN_8SaturateE0EEEEEENS4_6LayoutINS5_IJSC_SC_SC_EEENS5_IJNSA_ILi0EEESU_SU_EEEEENS5_IJNS4_10UnderscoreESX_SX_EEEEENS4_18SM100_TMA_2SM_LOADENS4_14ComposedLayoutINS4_7SwizzleILi2ELi4ELi3EEENS4_18smem_ptr_flag_bitsILi8EEENSS_INS5_IJNSA_ILi8EEESH_EEENS5_IJSH_SC_EEEEEEEvNS4_8identityES10_S1A_vS1B_EENS_8epilogue10collective18CollectiveEpilogueINS1D_23Sm100TmaWarpSpecializedILi3ELi2ELi64ELb0ELb0EEEJNS5_IJNSA_ILi128EEESG_SH_EEENS5_IJNSS_IS1I_SC_EENSS_ISH_SC_EEEEEaSJ_aSJ_NS1D_6fusion15FusionCallbacksIS1H_NS1N_17LinearCombinationIaiaiLNS_15FloatRoundStyleE2EEES1J_S1M_JEEENS4_5SM1004TMEM4LOAD26SM100_TMEM_LOAD_32dp32b64xENS4_13SM90_TMA_LOADES1A_NS4_39AutoVectorizingCopyWithAssumedAlignmentILi128EEENS4_14SM90_TMA_STOREES1A_S1Z_S1Z_EEEvvEEEEvNT_6ParamsE)
        .other          _ZN7cutlass13device_kernelINS_4gemm6kernel13GemmUniversalIN4cute5tupleIJiiiiEEENS1_10collective13CollectiveMmaINS1_35MainloopSm100TmaUmmaWarpSpecializedILi13ELi2ELi2ENS5_IJNS4_1CILi2EEENSA_ILi1EEESC_EEEEENS5_IJNSA_ILi256EEENSA_ILi192EEENSA_ILi64EEEEEEaNS5_IJlSC_lEEEaSJ_NS4_8TiledMMAINS4_8MMA_AtomIJNS4_21SM100_MMA_S8_2x1SM_SSIaaiLi256ELi192ELNS4_4UMMA5MajorE0ELSO_0ELNSN_8SaturateE0EEEEEENS4_6LayoutINS5_IJSC_SC_SC_EEENS5_IJNSA_ILi0EEESU_SU_EEEEENS5_IJNS4_10UnderscoreESX_SX_EEEEENS4_18SM100_TMA_2SM_LOADENS4_14ComposedLayoutINS4_7SwizzleILi2ELi4ELi3EEENS4_18smem_ptr_flag_bitsILi8EEENSS_INS5_IJNSA_ILi8EEESH_EEENS5_IJSH_SC_EEEEEEEvNS4_8identityES10_S1A_vS1B_EENS_8epilogue10collective18CollectiveEpilogueINS1D_23Sm100TmaWarpSpecializedILi3ELi2ELi64ELb0ELb0EEEJNS5_IJNSA_ILi128EEESG_SH_EEENS5_IJNSS_IS1I_SC_EENSS_ISH_SC_EEEEEaSJ_aSJ_NS1D_6fusion15FusionCallbacksIS1H_NS1N_17LinearCombinationIaiaiLNS_15FloatRoundStyleE2EEES1J_S1M_JEEENS4_5SM1004TMEM4LOAD26SM100_TMEM_LOAD_32dp32b64xENS4_13SM90_TMA_LOADES1A_NS4_39AutoVectorizingCopyWithAssumedAlignmentILi128EEENS4_14SM90_TMA_STOREES1A_S1Z_S1Z_EEEvvEEEEvNT_6ParamsE,@"STO_CUDA_ENTRY STV_DEFAULT"
_ZN7cutlass13device_kernelINS_4gemm6kernel13GemmUniversalIN4cute5tupleIJiiiiEEENS1_10collective13CollectiveMmaINS1_35MainloopSm100TmaUmmaWarpSpecializedILi13ELi2ELi2ENS5_IJNS4_1CILi2EEENSA_ILi1EEESC_EEEEENS5_IJNSA_ILi256EEENSA_ILi192EEENSA_ILi64EEEEEEaNS5_IJlSC_lEEEaSJ_NS4_8TiledMMAINS4_8MMA_AtomIJNS4_21SM100_MMA_S8_2x1SM_SSIaaiLi256ELi192ELNS4_4UMMA5MajorE0ELSO_0ELNSN_8SaturateE0EEEEEENS4_6LayoutINS5_IJSC_SC_SC_EEENS5_IJNSA_ILi0EEESU_SU_EEEEENS5_IJNS4_10UnderscoreESX_SX_EEEEENS4_18SM100_TMA_2SM_LOADENS4_14ComposedLayoutINS4_7SwizzleILi2ELi4ELi3EEENS4_18smem_ptr_flag_bitsILi8EEENSS_INS5_IJNSA_ILi8EEESH_EEENS5_IJSH_SC_EEEEEEEvNS4_8identityES10_S1A_vS1B_EENS_8epilogue10collective18CollectiveEpilogueINS1D_23Sm100TmaWarpSpecializedILi3ELi2ELi64ELb0ELb0EEEJNS5_IJNSA_ILi128EEESG_SH_EEENS5_IJNSS_IS1I_SC_EENSS_ISH_SC_EEEEEaSJ_aSJ_NS1D_6fusion15FusionCallbacksIS1H_NS1N_17LinearCombinationIaiaiLNS_15FloatRoundStyleE2EEES1J_S1M_JEEENS4_5SM1004TMEM4LOAD26SM100_TMEM_LOAD_32dp32b64xENS4_13SM90_TMA_LOADES1A_NS4_39AutoVectorizingCopyWithAssumedAlignmentILi128EEENS4_14SM90_TMA_STOREES1A_S1Z_S1Z_EEEvvEEEEvNT_6ParamsE:
[----:B------:R-:W1:Y:S01]  /*0000*/  LDC R1, c[0x0][0x37c] ;  /* 0x0000df00ff017b82 */ /* 0x000e620000000800 */
[----:B------:R-:W2:Y:S01]  /*0010*/  S2R R166, SR_TID.X ;  /* 0x0000000000a67919 */ /* 0x000ea20000002100 */
[----:B------:R-:W3:Y:S06]  /*0020*/  LDCU.64 UR4, c[0x0][0x890] ;  /* 0x00011200ff0477ac */ /* 0x000eec0008000a00 */
[----:B------:R-:W4:Y:S01]  /*0030*/  S2UR UR37, SR_CgaCtaId ;  /* 0x00000000002579c3 */ /* 0x000f220000008800 */
[----:B------:R-:W-:Y:S02]  /*0040*/  PRMT R151, RZ, 0x7610, R151 ;  /* 0x00007610ff977816 */ /* 0x000fe40000000097 */
[----:B------:R-:W-:Y:S01]  /*0050*/  ELECT P1, URZ, PT ;  /* 0x0000000000ff782f */ /* 0x000fe20003820000 */
[----:B------:R-:W1:Y:S01]  /*0060*/  LDCU.64 UR46, c[0x0][0x358] ;  /* 0x00006b00ff2e77ac */ /* 0x000e620008000a00 */
[----:B---3--:R-:W-:-:S04]  /*0070*/  UISETP.NE.U32.AND UP0, UPT, UR4, URZ, UPT ;  /* 0x000000ff0400728c */ /* 0x008fc8000bf05070 */
[----:B------:R-:W-:Y:S02]  /*0080*/  UISETP.NE.AND.EX UP0, UPT, UR5, URZ, UPT, UP0 ;  /* 0x000000ff0500728c */ /* 0x000fe4000bf05300 */
[----:B----4-:R-:W-:Y:S02]  /*0090*/  ULOP3.LUT UR9, UR37, 0x1, URZ, 0xc0, !UPT ;  /* 0x0000000125097892 */ /* 0x010fe4000f8ec0ff */
[----:B------:R-:W-:Y:S01]  /*00a0*/  ULOP3.LUT UR8, UR37, 0x1, URZ, 0x3c, !UPT ;  /* 0x0000000125087892 */ /* 0x000fe2000f8e3cff */
[----:B--2---:R-:W-:-:S05]  /*00b0*/  SHF.R.U32.HI R154, RZ, 0x5, R166 ;  /* 0x00000005ff9a7819 */ /* 0x004fca00000116a6 */
[----:B------:R-:W2:Y:S02]  /*00c0*/  SHFL.IDX PT, R0, R154, RZ, 0x1f ;  /* 0x00001fff9a007589 */ /* 0x000ea400000e0000 */
[----:B--2---:R-:W-:Y:S01]  /*00d0*/  R2UR UR10, R0 ;  /* 0x00000000000a72ca */ /* 0x004fe200000e0000 */
[----:B-1----:R-:W-:-:S14]  /*00e0*/  BRA.U UP0, `(.L_x_0) ;  /* 0x00000001002c7547 */ /* 0x002fdc000b800000 */
[----:B------:R-:W1:Y:S02]  /*00f0*/  LDCU.64 UR6, c[0x0][0x888] ;  /* 0x00011100ff0677ac */ /* 0x000e640008000a00 */
[----:B-1----:R-:W-:-:S04]  /*0100*/  UISETP.NE.U32.AND UP0, UPT, UR6, URZ, UPT ;  /* 0x000000ff0600728c */ /* 0x002fc8000bf05070 */
[----:B------:R-:W-:-:S09]  /*0110*/  UISETP.NE.AND.EX UP0, UPT, UR7, URZ, UPT, UP0 ;  /* 0x000000ff0700728c */ /* 0x000fd2000bf05300 */
[----:B------:R-:W-:Y:S05]  /*0120*/  BRA.U !UP0, `(.L_x_1) ;  /* 0x0000000108107547 */ /* 0x000fea000b800000 */
[----:B------:R-:W1:Y:S02]  /*0130*/  LDC.64 R80, c[0x0][0x888] ;  /* 0x00022200ff507b82 */ /* 0x000e640000000a00 */
[----:B-1----:R1:W5:Y:S01]  /*0140*/  LDG.E R80, desc[UR46][R80.64] ;  /* 0x0000002e50507981 */ /* 0x002362000c1e1900 */
[----:B------:R-:W-:Y:S01]  /*0150*/  HFMA2 R151, -RZ, RZ, 0, 5.9604644775390625e-08 ;  /* 0x00000001ff977431 */ /* 0x000fe200000001ff */
[----:B------:R-:W-:Y:S05]  /*0160*/  BRA `(.L_x_0) ;  /* 0x00000000000c7947 */ /* 0x000fea0003800000 */
.L_x_1:
[----:B------:R-:W1:Y:S01]  /*0170*/  LDCU UR6, c[0x0][0x880] ;  /* 0x00011000ff0677ac */ /* 0x000e620008000800 */
[----:B------:R-:W-:Y:S01]  /*0180*/  HFMA2 R151, -RZ, RZ, 0, 5.9604644775390625e-08 ;  /* 0x00000001ff977431 */ /* 0x000fe200000001ff */
[----:B-1----:R-:W-:-:S07]  /*0190*/  MOV R80, UR6 ;  /* 0x0000000600507c02 */ /* 0x002fce0008000f00 */
.L_x_0:
[----:B------:R-:W2:Y:S02]  /*01a0*/  LDCU.64 UR6, c[0x0][0x8b0] ;  /* 0x00011600ff0677ac */ /* 0x000ea40008000a00 */
[----:B--2---:R-:W-:-:S04]  /*01b0*/  UISETP.NE.U32.AND UP0, UPT, UR6, URZ, UPT ;  /* 0x000000ff0600728c */ /* 0x004fc8000bf05070 */
[----:B------:R-:W-:-:S09]  /*01c0*/  UISETP.NE.AND.EX UP0, UPT, UR7, URZ, UPT, UP0 ;  /* 0x000000ff0700728c */ /* 0x000fd2000bf05300 */
[----:B------:R-:W-:Y:S05]  /*01d0*/  BRA.U UP0, `(.L_x_2) ;  /* 0x0000000100247547 */ /* 0x000fea000b800000 */
[----:B------:R-:W2:Y:S02]  /*01e0*/  LDCU.64 UR6, c[0x0][0x8a8] ;  /* 0x00011500ff0677ac */ /* 0x000ea40008000a00 */
[----:B--2---:R-:W-:-:S04]  /*01f0*/  UISETP.NE.U32.AND UP0, UPT, UR6, URZ, UPT ;  /* 0x000000ff0600728c */ /* 0x004fc8000bf05070 */
[----:B------:R-:W-:-:S09]  /*0200*/  UISETP.NE.AND.EX UP0, UPT, UR7, URZ, UPT, UP0 ;  /* 0x000000ff0700728c */ /* 0x000fd2000bf05300 */
[----:B------:R-:W-:Y:S05]  /*0210*/  BRA.U !UP0, `(.L_x_3) ;  /* 0x00000001080c7547 */ /* 0x000fea000b800000 */
[----:B------:R-:W2:Y:S02]  /*0220*/  LDC.64 R76, c[0x0][0x8a8] ;  /* 0x00022a00ff4c7b82 */ /* 0x000ea40000000a00 */
[----:B--2---:R2:W5:Y:S01]  /*0230*/  LDG.E R76, desc[UR46][R76.64] ;  /* 0x0000002e4c4c7981 */ /* 0x004562000c1e1900 */
[----:B------:R-:W-:Y:S05]  /*0240*/  BRA `(.L_x_2) ;  /* 0x0000000000087947 */ /* 0x000fea0003800000 */
.L_x_3:
[----:B------:R-:W2:Y:S02]  /*0250*/  LDCU UR6, c[0x0][0x8a0] ;  /* 0x00011400ff0677ac */ /* 0x000ea40008000800 */
[----:B--2---:R-:W-:Y:S02]  /*0260*/  MOV R76, UR6 ;  /* 0x00000006004c7c02 */ /* 0x004fe40008000f00 */
.L_x_2:
[----:B------:R-:W-:Y:S01]  /*0270*/  IMAD.U32 R0, RZ, RZ, UR10 ;  /* 0x0000000aff007e24 */ /* 0x000fe2000f8e00ff */
[----:B------:R-:W-:Y:S04]  /*0280*/  BSSY.RECONVERGENT B0, `(.L_x_4) ;  /* 0x000000c000007945 */ /* 0x000fe80003800200 */
[C---:B------:R-:W-:Y:S02]  /*0290*/  ISETP.NE.OR P2, PT, R0.reuse, 0x1, !P1 ;  /* 0x000000010000780c */ /* 0x040fe40004f45670 */
[----:B------:R-:W-:-:S11]  /*02a0*/  ISETP.NE.OR P0, PT, R0, 0x3, !P1 ;  /* 0x000000030000780c */ /* 0x000fd60004f05670 */
[----:B------:R-:W-:Y:S05]  /*02b0*/  @P2 BRA `(.L_x_5) ;  /* 0x0000000000202947 */ /* 0x000fea0003800000 */
[----:B------:R-:W3:Y:S02]  /*02c0*/  LDCU.64 UR6, c[0x0][0x348] ;  /* 0x00006900ff0677ac */ /* 0x000ee40008000a00 */
[----:B---3--:R-:W-:Y:S02]  /*02d0*/  UIADD3 UR12, UP1, UPT, UR6, 0x80, URZ ;  /* 0x00000080060c7890 */ /* 0x008fe4000ff3e0ff */
[----:B------:R-:W-:Y:S02]  /*02e0*/  UIADD3 UR6, UP0, UPT, UR6, 0x180, URZ ;  /* 0x0000018006067890 */ /* 0x000fe4000ff1e0ff */
[----:B------:R-:W-:Y:S02]  /*02f0*/  UIADD3.X UR13, UPT, UPT, URZ, UR7, URZ, UP1, !UPT ;  /* 0x00000007ff0d7290 */ /* 0x000fe40008ffe4ff */
[----:B------:R-:W-:-:S07]  /*0300*/  UIADD3.X UR7, UPT, UPT, URZ, UR7, URZ, UP0, !UPT ;  /* 0x00000007ff077290 */ /* 0x000fce00087fe4ff */
[----:B------:R3:W-:Y:S02]  /*0310*/  UTMACCTL.PF [UR12] ;  /* 0x000000000c0079b9 */ /* 0x0007e40008040000 */
[----:B------:R3:W-:Y:S02]  /*0320*/  UTMACCTL.PF [UR6] ;  /* 0x00000000060079b9 */ /* 0x0007e40008040000 */
[----:B---3--:R-:W-:Y:S01]  /*0330*/  NOP ;  /* 0x0000000000007918 */ /* 0x008fe20000000000 */
.L_x_5:
[----:B------:R-:W-:Y:S05]  /*0340*/  BSYNC.RECONVERGENT B0 ;  /* 0x0000000000007941 */ /* 0x000fea0003800200 */
.L_x_4:
[----:B------:R-:W-:Y:S04]  /*0350*/  BSSY.RECONVERGENT B0, `(.L_x_6) ;  /* 0x000000a000007945 */ /* 0x000fe80003800200 */
        /* <DEDUP_REMOVED lines=9> */
.L_x_7:
[----:B------:R-:W-:Y:S05]  /*03f0*/  BSYNC.RECONVERGENT B0 ;  /* 0x0000000000007941 */ /* 0x000fea0003800200 */
.L_x_6:
[----:B------:R-:W3:Y:S01]  /*0400*/  LDCU.64 UR6, c[0x0][0x888] ;  /* 0x00011100ff0677ac */ /* 0x000ee20008000a00 */
[----:B------:R-:W-:Y:S02]  /*0410*/  UISETP.EQ.U32.AND UP1, UPT, UR4, URZ, UPT ;  /* 0x000000ff0400728c */ /* 0x000fe4000bf22070 */
[----:B------:R-:W-:Y:S02]  /*0420*/  UPLOP3.LUT UP5, UPT, UPT, UPT, UPT, 0x80, 0x8 ;  /* 0x000000000008789c */ /* 0x000fe40003faf070 */
[----:B---3--:R-:W-:-:S04]  /*0430*/  UISETP.NE.U32.AND UP0, UPT, UR6, URZ, UPT ;  /* 0x000000ff0600728c */ /* 0x008fc8000bf05070 */
[----:B------:R-:W-:-:S04]  /*0440*/  UISETP.NE.AND.EX UP0, UPT, UR7, URZ, UPT, UP0 ;  /* 0x000000ff0700728c */ /* 0x000fc8000bf05300 */
[----:B------:R-:W-:-:S04]  /*0450*/  UISETP.EQ.OR.EX UP2, UPT, UR5, URZ, !UP0, UP1 ;  /* 0x000000ff0500728c */ /* 0x000fc8000c742710 */
[----:B------:R-:W-:-:S05]  /*0460*/  UP2UR UR51, UPR, URZ, 0x4 ;  /* 0x00000004ff337883 */ /* 0x000fca0008000000 */
[----:B------:R-:W-:Y:S07]  /*0470*/  BRA.U !UP2, `(.L_x_8) ;  /* 0x000000010a207547 */ /* 0x000fee000b800000 */
[----:B-----5:R-:W-:Y:S01]  /*0480*/  R2UR UR6, R80 ;  /* 0x00000000500672ca */ /* 0x020fe200000e0000 */
[----:B------:R-:W-:Y:S02]  /*0490*/  UISETP.NE.U32.AND UP2, UPT, UR4, URZ, UPT ;  /* 0x000000ff0400728c */ /* 0x000fe4000bf45070 */
[----:B------:R-:W-:Y:S02]  /*04a0*/  USEL UR4, URZ, 0xffffffff, UP0 ;  /* 0xffffffffff047887 */ /* 0x000fe40008000000 */
[----:B------:R-:W-:-:S08]  /*04b0*/  UISETP.NE.AND.EX UP2, UPT, UR5, URZ, UPT, UP2 ;  /* 0x000000ff0500728c */ /* 0x000fd0000bf45320 */
[----:B------:R-:W-:-:S04]  /*04c0*/  UISETP.NE.AND UP1, UPT, UR6, URZ, UPT ;  /* 0x000000ff0600728c */ /* 0x000fc8000bf25270 */
[----:B------:R-:W-:-:S04]  /*04d0*/  @!UP2 USEL UR4, URZ, 0xffffffff, UP1 ;  /* 0xffffffffff04a887 */ /* 0x000fc80008800000 */
[----:B------:R-:W-:-:S04]  /*04e0*/  ULOP3.LUT UR4, UR4, 0x1, URZ, 0xc0, !UPT ;  /* 0x0000000104047892 */ /* 0x000fc8000f8ec0ff */
[----:B------:R-:W-:-:S11]  /*04f0*/  UISETP.NE.U32.AND UP5, UPT, UR4, 0x1, UPT ;  /* 0x000000010400788c */ /* 0x000fd6000bfa5070 */
.L_x_8:
[----:B------:R-:W3:Y:S01]  /*0500*/  SHFL.IDX PT, R0, R154, RZ, 0x1f ;  /* 0x00001fff9a007589 */ /* 0x000ee200000e0000 */
[----:B------:R-:W-:-:S04]  /*0510*/  UISETP.NE.AND UP1, UPT, UR10, 0x2, UPT ;  /* 0x000000020a00788c */ /* 0x000fc8000bf25270 */
[----:B------:R-:W-:Y:S02]  /*0520*/  UISETP.EQ.AND UP2, UPT, UR9, URZ, !UP1 ;  /* 0x000000ff0900728c */ /* 0x000fe4000cf42270 */
[----:B------:R-:W-:-:S04]  /*0530*/  USEL UR14, URZ, 0x1, UP1 ;  /* 0x00000001ff0e7887 */ /* 0x000fc80008800000 */
[----:B------:R-:W-:Y:S02]  /*0540*/  PLOP3.LUT P5, PT, P1, PT, UP2, 0x80, 0x8 ;  /* 0x000000000008781c */ /* 0x000fe40000faf028 */
[----:B---3--:R-:W-:-:S13]  /*0550*/  ISETP.NE.AND P0, PT, R0, RZ, PT ;  /* 0x000000ff0000720c */ /* 0x008fda0003f05270 */
[----:B------:R-:W-:Y:S05]  /*0560*/  @P0 BRA `(.L_x_9) ;  /* 0x0000000000980947 */ /* 0x000fea0003800000 */
[----:B------:R-:W-:Y:S01]  /*0570*/  ELECT P0, URZ, PT ;  /* 0x0000000000ff782f */ /* 0x000fe20003800000 */
[----:B------:R-:W-:-:S12]  /*0580*/  BSSY.RECONVERGENT B0, `(.L_x_9) ;  /* 0x0000024000007945 */ /* 0x000fd80003800200 */
[----:B------:R-:W-:Y:S05]  /*0590*/  @!P0 BRA `(.L_x_10) ;  /* 0x0000000000888947 */ /* 0x000fea0003800000 */
[----:B------:R-:W-:Y:S01]  /*05a0*/  UMOV UR5, 0x400 ;  /* 0x0000040000057882 */ /* 0x000fe20000000000 */
[----:B------:R-:W-:Y:S01]  /*05b0*/  UMOV UR4, 0x1 ;  /* 0x0000000100047882 */ /* 0x000fe20000000000 */
[----:B------:R-:W-:Y:S02]  /*05c0*/  ULEA UR5, UR37, UR5, 0x18 ;  /* 0x0000000525057291 */ /* 0x000fe4000f8ec0ff */
[----:B------:R-:W-:-:S04]  /*05d0*/  UIADD3 UR6, UPT, UPT, -UR4, 0x100000, URZ ;  /* 0x0010000004067890 */ /* 0x000fc8000fffe1ff */
[----:B------:R-:W-:Y:S02]  /*05e0*/  USHF.L.U32 UR7, UR6, 0xb, URZ ;  /* 0x0000000b06077899 */ /* 0x000fe400080006ff */
[----:B------:R-:W-:Y:S01]  /*05f0*/  USHF.L.U32 UR6, UR6, 0x1, URZ ;  /* 0x0000000106067899 */ /* 0x000fe200080006ff */
[----:B------:R-:W3:Y:S11]  /*0600*/  FENCE.VIEW.ASYNC.S ;  /* 0x00000000000073c6 */ /* 0x000ef60000000000 */
[----:B---3--:R3:W4:Y:S01]  /*0610*/  SYNCS.EXCH.64 URZ, [UR5], UR6 ;  /* 0x0000000605ff75b2 */ /* 0x0087220008000100 */
[----:B------:R3:W1:Y:S01]  /*0620*/  SYNCS.EXCH.64 URZ, [UR5+0x68], UR6 ;  /* 0x0000680605ff75b2 */ /* 0x0006620008000100 */
        /* <DEDUP_REMOVED lines=23> */
[----:B------:R3:W1:Y:S02]  /*07a0*/  SYNCS.EXCH.64 URZ, [UR5+0xc8], UR6 ;  /* 0x0000c80605ff75b2 */ /* 0x0006640008000100 */
[----:B---34-:R-:W-:Y:S01]  /*07b0*/  NOP ;  /* 0x0000000000007918 */ /* 0x018fe20000000000 */
.L_x_10:
[----:B------:R-:W-:Y:S05]  /*07c0*/  BSYNC.RECONVERGENT B0 ;  /* 0x0000000000007941 */ /* 0x000fea0003800200 */
.L_x_9:
[----:B------:R-:W3:Y:S01]  /*07d0*/  SHFL.IDX PT, R0, R154, RZ, 0x1f ;  /* 0x00001fff9a007589 */ /* 0x000ee200000e0000 */
[----:B------:R-:W-:Y:S01]  /*07e0*/  NOP ;  /* 0x0000000000007918 */ /* 0x000fe20000000000 */
[----:B---3--:R-:W-:-:S13]  /*07f0*/  ISETP.NE.AND P0, PT, R0, 0x1, PT ;  /* 0x000000010000780c */ /* 0x008fda0003f05270 */
[----:B------:R-:W-:Y:S05]  /*0800*/  @P0 BRA `(.L_x_11) ;  /* 0x00000000004c0947 */ /* 0x000fea0003800000 */
[----:B------:R-:W-:Y:S01]  /*0810*/  UMOV UR6, 0x400 ;  /* 0x0000040000067882 */ /* 0x000fe20000000000 */
[----:B------:R-:W-:Y:S01]  /*0820*/  UMOV UR5, 0x20 ;  /* 0x0000002000057882 */ /* 0x000fe20000000000 */
[----:B------:R-:W-:Y:S01]  /*0830*/  UMOV UR4, 0x80 ;  /* 0x0000008000047882 */ /* 0x000fe20000000000 */
[----:B------:R-:W-:Y:S02]  /*0840*/  ULEA UR6, UR37, UR6, 0x18 ;  /* 0x0000000625067291 */ /* 0x000fe4000f8ec0ff */
[----:B------:R-:W-:-:S04]  /*0850*/  UIADD3 UR12, UPT, UPT, -UR5, 0x100000, URZ ;  /* 0x00100000050c7890 */ /* 0x000fc8000fffe1ff */
[----:B------:R-:W-:Y:S02]  /*0860*/  USHF.L.U32 UR13, UR12, 0xb, URZ ;  /* 0x0000000b0c0d7899 */ /* 0x000fe400080006ff */
[----:B------:R-:W-:Y:S02]  /*0870*/  USHF.L.U32 UR12, UR12, 0x1, URZ ;  /* 0x000000010c0c7899 */ /* 0x000fe400080006ff */
[----:B------:R-:W-:-:S04]  /*0880*/  UIADD3 UR4, UPT, UPT, -UR4, 0x100000, URZ ;  /* 0x0010000004047890 */ /* 0x000fc8000fffe1ff */
[----:B------:R-:W-:Y:S02]  /*0890*/  USHF.L.U32 UR5, UR4, 0xb, URZ ;  /* 0x0000000b04057899 */ /* 0x000fe400080006ff */
[----:B------:R-:W-:Y:S01]  /*08a0*/  USHF.L.U32 UR4, UR4, 0x1, URZ ;  /* 0x0000000104047899 */ /* 0x000fe200080006ff */
[----:B------:R-:W-:Y:S01]  /*08b0*/  ELECT P0, URZ, PT ;  /* 0x0000000000ff782f */ /* 0x000fe20003800000 */
[----:B------:R-:W3:Y:S02]  /*08c0*/  FENCE.VIEW.ASYNC.S ;  /* 0x00000000000073c6 */ /* 0x000ee40000000000 */
[----:B---3--:R3:W4:Y:S08]  /*08d0*/  SYNCS.EXCH.64 URZ, [UR6+0xd0], UR12 ;  /* 0x0000d00c06ff75b2 */ /* 0x0087300008000100 */
[----:B------:R3:W1:Y:S01]  /*08e0*/  SYNCS.EXCH.64 URZ, [UR6+0xe8], UR4 ;  /* 0x0000e80406ff75b2 */ /* 0x0006620008000100 */
[----:B------:R3:W1:Y:S01]  /*08f0*/  SYNCS.EXCH.64 URZ, [UR6+0xd8], UR12 ;  /* 0x0000d80c06ff75b2 */ /* 0x0006620008000100 */
[----:B------:R3:W1:Y:S01]  /*0900*/  SYNCS.EXCH.64 URZ, [UR6+0xf0], UR4 ;  /* 0x0000f00406ff75b2 */ /* 0x0006620008000100 */
[----:B------:R3:W1:Y:S01]  /*0910*/  SYNCS.EXCH.64 URZ, [UR6+0xe0], UR12 ;  /* 0x0000e00c06ff75b2 */ /* 0x0006620008000100 */
[----:B------:R3:W1:Y:S01]  /*0920*/  SYNCS.EXCH.64 URZ, [UR6+0xf8], UR4 ;  /* 0x0000f80406ff75b2 */ /* 0x0006620008000100 */
[----:B------:R-:W-:Y:S01]  /*0930*/  NOP ;  /* 0x0000000000007918 */ /* 0x000fe20000000000 */
.L_x_11:
[----:B------:R-:W2:Y:S01]  /*0940*/  SHFL.IDX PT, R0, R154, RZ, 0x1f ;  /* 0x00001fff9a007589 */ /* 0x000ea200000e0000 */
[----:B------:R-:W-:Y:S01]  /*0950*/  NOP ;  /* 0x0000000000007918 */ /* 0x000fe20000000000 */
[----:B--2---:R-:W-:-:S13]  /*0960*/  ISETP.NE.AND P0, PT, R0, 0x3, PT ;  /* 0x000000030000780c */ /* 0x004fda0003f05270 */
[----:B------:R-:W-:Y:S05]  /*0970*/  @P0 BRA `(.L_x_12) ;  /* 0x00000000002c0947 */ /* 0x000fea0003800000 */
[----:B---3--:R-:W-:Y:S01]  /*0980*/  UMOV UR5, 0x400 ;  /* 0x0000040000057882 */ /* 0x008fe20000000000 */
[----:B------:R-:W-:Y:S01]  /*0990*/  UMOV UR4, 0x20 ;  /* 0x0000002000047882 */ /* 0x000fe20000000000 */
[----:B------:R-:W-:Y:S02]  /*09a0*/  ULEA UR5, UR37, UR5, 0x18 ;  /* 0x0000000525057291 */ /* 0x000fe4000f8ec0ff */
[----:B------:R-:W-:-:S04]  /*09b0*/  UIADD3 UR6, UPT, UPT, -UR4, 0x100000, URZ ;  /* 0x0010000004067890 */ /* 0x000fc8000fffe1ff */
[----:B------:R-:W-:Y:S02]  /*09c0*/  USHF.L.U32 UR7, UR6, 0xb, URZ ;  /* 0x0000000b06077899 */ /* 0x000fe400080006ff */
[----:B------:R-:W-:Y:S01]  /*09d0*/  USHF.L.U32 UR6, UR6, 0x1, URZ ;  /* 0x0000000106067899 */ /* 0x000fe200080006ff */
[----:B------:R-:W-:Y:S01]  /*09e0*/  ELECT P0, URZ, PT ;  /* 0x0000000000ff782f */ /* 0x000fe20003800000 */
[----:B------:R-:W2:Y:S10]  /*09f0*/  FENCE.VIEW.ASYNC.S ;  /* 0x00000000000073c6 */ /* 0x000eb40000000000 */
[----:B--2---:R2:W3:Y:S01]  /*0a00*/  SYNCS.EXCH.64 URZ, [UR5+0x100], UR6 ;  /* 0x0001000605ff75b2 */ /* 0x0044e20008000100 */
[----:B------:R2:W1:Y:S01]  /*0a10*/  SYNCS.EXCH.64 URZ, [UR5+0x108], UR6 ;  /* 0x0001080605ff75b2 */ /* 0x0004620008000100 */
[----:B------:R-:W-:Y:S01]  /*0a20*/  NOP ;  /* 0x0000000000007918 */ /* 0x000fe20000000000 */
.L_x_12:
[----:B------:R-:W4:Y:S01]  /*0a30*/  SHFL.IDX PT, R0, R154, RZ, 0x1f ;  /* 0x00001fff9a007589 */ /* 0x000f2200000e0000 */
[----:B------:R-:W-:Y:S01]  /*0a40*/  NOP ;  /* 0x0000000000007918 */ /* 0x000fe20000000000 */
[----:B----4-:R-:W-:-:S13]  /*0a50*/  ISETP.NE.AND P0, PT, R0, 0x4, PT ;  /* 0x000000040000780c */ /* 0x010fda0003f05270 */
[----:B------:R-:W-:Y:S05]  /*0a60*/  @P0 BRA `(.L_x_13) ;  /* 0x0000000000480947 */ /* 0x000fea0003800000 */
[----:B--23--:R-:W-:Y:S01]  /*0a70*/  UMOV UR6, 0x1e0 ;  /* 0x000001e000067882 */ /* 0x00cfe20000000000 */
[----:B------:R-:W-:Y:S01]  /*0a80*/  UMOV UR5, 0x400 ;  /* 0x0000040000057882 */ /* 0x000fe20000000000 */
[----:B------:R-:W-:Y:S01]  /*0a90*/  USEL UR6, UR6, 0x1a0, UP5 ;  /* 0x000001a006067887 */ /* 0x000fe2000a800000 */
        /* <DEDUP_REMOVED lines=9> */
[----:B------:R-:W2:Y:S02]  /*0b30*/  FENCE.VIEW.ASYNC.S ;  /* 0x00000000000073c6 */ /* 0x000ea40000000000 */
[----:B--2---:R4:W2:Y:S08]  /*0b40*/  SYNCS.EXCH.64 URZ, [UR5+0x110], UR12 ;  /* 0x0001100c05ff75b2 */ /* 0x0048b00008000100 */
[----:B------:R4:W3:Y:S01]  /*0b50*/  SYNCS.EXCH.64 URZ, [UR5+0x120], UR6 ;  /* 0x0001200605ff75b2 */ /* 0x0008e20008000100 */
[----:B------:R4:W1:Y:S01]  /*0b60*/  SYNCS.EXCH.64 URZ, [UR5+0x118], UR12 ;  /* 0x0001180c05ff75b2 */ /* 0x0008620008000100 */
[----:B------:R4:W1:Y:S02]  /*0b70*/  SYNCS.EXCH.64 URZ, [UR5+0x128], UR6 ;  /* 0x0001280605ff75b2 */ /* 0x0008640008000100 */
[----:B----4-:R-:W-:Y:S01]  /*0b80*/  NOP ;  /* 0x0000000000007918 */ /* 0x010fe20000000000 */
.L_x_13:
[----:B------:R-:W4:Y:S01]  /*0b90*/  SHFL.IDX PT, R0, R154, RZ, 0x1f ;  /* 0x00001fff9a007589 */ /* 0x000f2200000e0000 */
[----:B------:R-:W-:Y:S01]  /*0ba0*/  NOP ;  /* 0x0000000000007918 */ /* 0x000fe20000000000 */
[----:B----4-:R-:W-:-:S13]  /*0bb0*/  ISETP.NE.AND P0, PT, R0, 0x5, PT ;  /* 0x000000050000780c */ /* 0x010fda0003f05270 */
[----:B------:R-:W-:Y:S05]  /*0bc0*/  @P0 BRA `(.L_x_14) ;  /* 0x0000000000440947 */ /* 0x000fea0003800000 */
[----:B--23--:R-:W-:Y:S01]  /*0bd0*/  UMOV UR6, 0x400 ;  /* 0x0000040000067882 */ /* 0x00cfe20000000000 */
        /* <DEDUP_REMOVED lines=16> */
.L_x_14:
[----:B------:R-:W4:Y:S01]  /*0ce0*/  SHFL.IDX PT, R0, R154, RZ, 0x1f ;  /* 0x00001fff9a007589 */ /* 0x000f2200000e0000 */
[----:B------:R-:W-:Y:S01]  /*0cf0*/  ISETP.NE.OR P1, PT, RZ, UR10, !P1 ;  /* 0x0000000aff007c0c */ /* 0x000fe2000cf25670 */
[----:B------:R-:W-:Y:S01]  /*0d00*/  NOP ;  /* 0x0000000000007918 */ /* 0x000fe20000000000 */
[----:B----4-:R-:W-:-:S13]  /*0d10*/  ISETP.NE.AND P0, PT, R0, 0x3, PT ;  /* 0x000000030000780c */ /* 0x010fda0003f05270 */
[----:B------:R-:W-:Y:S05]  /*0d20*/  @P0 BRA `(.L_x_15) ;  /* 0x0000000000340947 */ /* 0x000fea0003800000 */
[----:B--23--:R-:W-:Y:S01]  /*0d30*/  UMOV UR5, 0x400 ;  /* 0x0000040000057882 */ /* 0x00cfe20000000000 */
[----:B------:R-:W-:Y:S01]  /*0d40*/  UMOV UR4, 0x20 ;  /* 0x0000002000047882 */ /* 0x000fe20000000000 */
[----:B------:R-:W-:Y:S02]  /*0d50*/  ULEA UR5, UR37, UR5, 0x18 ;  /* 0x0000000525057291 */ /* 0x000fe4000f8ec0ff */
[----:B------:R-:W-:-:S04]  /*0d60*/  UIADD3 UR6, UPT, UPT, -UR4, 0x100000, URZ ;  /* 0x0010000004067890 */ /* 0x000fc8000fffe1ff */
[----:B------:R-:W-:Y:S02]  /*0d70*/  USHF.L.U32 UR7, UR6, 0xb, URZ ;  /* 0x0000000b06077899 */ /* 0x000fe400080006ff */
[----:B------:R-:W-:Y:S01]  /*0d80*/  USHF.L.U32 UR6, UR6, 0x1, URZ ;  /* 0x0000000106067899 */ /* 0x000fe200080006ff */
[----:B------:R-:W-:Y:S01]  /*0d90*/  ELECT P0, URZ, PT ;  /* 0x0000000000ff782f */ /* 0x000fe20003800000 */
[----:B------:R-:W2:Y:S10]  /*0da0*/  FENCE.VIEW.ASYNC.S ;  /* 0x00000000000073c6 */ /* 0x000eb40000000000 */
[----:B--2---:R4:W2:Y:S01]  /*0db0*/  SYNCS.EXCH.64 URZ, [UR5+0x150], UR6 ;  /* 0x0001500605ff75b2 */ /* 0x0048a20008000100 */
[----:B------:R4:W3:Y:S01]  /*0dc0*/  SYNCS.EXCH.64 URZ, [UR5+0x160], UR6 ;  /* 0x0001600605ff75b2 */ /* 0x0008e20008000100 */
[----:B------:R4:W1:Y:S01]  /*0dd0*/  SYNCS.EXCH.64 URZ, [UR5+0x158], UR6 ;  /* 0x0001580605ff75b2 */ /* 0x0008620008000100 */
[----:B------:R4:W1:Y:S02]  /*0de0*/  SYNCS.EXCH.64 URZ, [UR5+0x168], UR6 ;  /* 0x0001680605ff75b2 */ /* 0x0008640008000100 */
[----:B----4-:R-:W-:Y:S01]  /*0df0*/  NOP ;  /* 0x0000000000007918 */ /* 0x010fe20000000000 */
.L_x_15:
[----:B------:R-:W-:Y:S01]  /*0e00*/  VOTEU.ALL UP1, P1 ;  /* 0x0000000000ff7886 */ /* 0x000fe20000820000 */
[----:B--23--:R-:W2:Y:S01]  /*0e10*/  LDCU UR5, c[0x0][0x36c] ;  /* 0x00006d80ff0577ac */ /* 0x00cea20008000800 */
[----:B------:R-:W-:Y:S01]  /*0e20*/  NOP ;  /* 0x0000000000007918 */ /* 0x000fe20000000000 */
[----:B------:R-:W-:Y:S01]  /*0e30*/  LOP3.LUT R10, R166, 0x1f, RZ, 0xc0, !PT ;  /* 0x0000001fa60a7812 */ /* 0x000fe200078ec0ff */
[----:B------:R-:W-:Y:S01]  /*0e40*/  UMOV UR6, 0x20 ;  /* 0x0000002000067882 */ /* 0x000fe20000000000 */
[----:B------:R-:W-:Y:S01]  /*0e50*/  @!UP1 UMOV UR4, 0x400 ;  /* 0x0000040000049882 */ /* 0x000fe20000000000 */
[----:B------:R-:W-:-:S04]  /*0e60*/  @!UP1 UIADD3 UR6, UPT, UPT, -UR6, 0x100000, URZ ;  /* 0x0010000006069890 */ /* 0x000fc8000fffe1ff */
[----:B------:R-:W-:Y:S02]  /*0e70*/  @!UP1 USHF.L.U32 UR7, UR6, 0xb, URZ ;  /* 0x0000000b06079899 */ /* 0x000fe400080006ff */
[----:B------:R-:W-:Y:S02]  /*0e80*/  @!UP1 USHF.L.U32 UR6, UR6, 0x1, URZ ;  /* 0x0000000106069899 */ /* 0x000fe400080006ff */
[----:B------:R-:W-:Y:S01]  /*0e90*/  @!UP1 ULEA UR4, UR37, UR4, 0x18 ;  /* 0x0000000425049291 */ /* 0x000fe2000f8ec0ff */
[----:B------:R-:W-:Y:S01]  /*0ea0*/  VOTEU.ALL UP1, P1 ;  /* 0x0000000000ff7886 */ /* 0x000fe20000820000 */
[----:B------:R-:W-:Y:S01]  /*0eb0*/  UISETP.NE.AND UP4, UPT, UR10, URZ, UPT ;  /* 0x000000ff0a00728c */ /* 0x000fe2000bf85270 */
[----:B------:R-:W3:Y:S09]  /*0ec0*/  FENCE.VIEW.ASYNC.S ;  /* 0x00000000000073c6 */ /* 0x000ef20000000000 */
[----:B---3--:R3:W4:Y:S01]  /*0ed0*/  @!UP1 SYNCS.EXCH.64 URZ, [UR4+0x170], UR6 ;  /* 0x0001700604ff95b2 */ /* 0x0087220008000100 */
[----:B--2---:R-:W-:-:S09]  /*0ee0*/  UISETP.EQ.U32.AND UP1, UPT, UR5, 0x1, UPT ;  /* 0x000000010500788c */ /* 0x004fd2000bf22070 */
[----:B------:R-:W-:Y:S05]  /*0ef0*/  BRA.U !UP1, `(.L_x_16) ;  /* 0x0000000109087547 */ /* 0x000fea000b800000 */
[----:B-1--4-:R-:W-:Y:S01]  /*0f00*/  UCGABAR_ARV ;  /* 0x00000000000079c7 */ /* 0x012fe20008000000 */
[----:B------:R-:W-:Y:S05]  /*0f10*/  BRA `(.L_x_17) ;  /* 0x0000000000047947 */ /* 0x000fea0003800000 */
.L_x_16:
[----:B-1--4-:R-:W-:Y:S01]  /*0f20*/  NOP ;  /* 0x0000000000007918 */ /* 0x012fe20000000000 */
.L_x_17:
[----:B------:R-:W1:Y:S01]  /*0f30*/  S2R R11, SR_CTAID.X ;  /* 0x00000000000b7919 */ /* 0x000e620000002500 */
[----:B------:R-:W-:-:S05]  /*0f40*/  CS2R.32 R152, SR_CgaSize ;  /* 0x0000000000987805 */ /* 0x000fca0000008a00 */
[----:B------:R-:W-:-:S05]  /*0f50*/  IMAD R152, R152, -0xa0, RZ ;  /* 0xffffff6098987824 */ /* 0x000fca00078e02ff */
[----:B------:R-:W-:-:S14]  /*0f60*/  R2UR UR5, R152 ;  /* 0x00000000980572ca */ /* 0x000fdc00000e0000 */
[----:B------:R-:W2:Y:S01]  /*0f70*/  LDCU UR5, c[0x0][UR5+0x2b0] ;  /* 0x00005600050577ac */ /* 0x000ea20008000800 */
[----:B------:R-:W-:-:S05]  /*0f80*/  CS2R.32 R0, SR_CgaSize ;  /* 0x0000000000007805 */ /* 0x000fca0000008a00 */
[----:B------:R-:W-:-:S06]  /*0f90*/  IMAD R0, R0, -0xa0, RZ ;  /* 0xffffff6000007824 */ /* 0x000fcc00078e02ff */
[----:B------:R-:W4:Y:S01]  /*0fa0*/  LDC R0, c[0x0][R0+0x2a0] ;  /* 0x0000a80000007b82 */ /* 0x000f220000000800 */
[----:B------:R-:W-:Y:S01]  /*0fb0*/  PRMT R8, RZ, 0x7610, R8 ;  /* 0x00007610ff087816 */ /* 0x000fe20000000008 */
[----:B------:R-:W2:Y:S01]  /*0fc0*/  S2R R20, SR_CTAID.Y ;  /* 0x0000000000147919 */ /* 0x000ea20000002600 */
[----:B------:R-:W-:-:S05]  /*0fd0*/  CS2R.32 R152, SR_CgaSize ;  /* 0x0000000000987805 */ /* 0x000fca0000008a00 */
[----:B------:R-:W-:-:S05]  /*0fe0*/  IMAD R152, R152, -0xa0, RZ ;  /* 0xffffff6098987824 */ /* 0x000fca00078e02ff */
[----:B---3--:R-:W-:-:S14]  /*0ff0*/  R2UR UR4, R152 ;  /* 0x00000000980472ca */ /* 0x008fdc00000e0000 */
[----:B------:R-:W3:Y:S01]  /*1000*/  LDCU UR4, c[0x0][UR4+0x2b4] ;  /* 0x00005680040477ac */ /* 0x000ee20008000800 */
[----:B------:R-:W-:Y:S01]  /*1010*/  UISETP.NE.AND UP2, UPT, UR10, 0x2, UPT ;  /* 0x000000020a00788c */ /* 0x000fe2000bf45270 */
[----:B------:R-:W2:Y:S01]  /*1020*/  LDC R9, c[0x0][0xb24] ;  /* 0x0002c900ff097b82 */ /* 0x000ea20000000800 */
[----:B------:R-:W-:-:S05]  /*1030*/  CS2R.32 R150, SR_CgaSize ;  /* 0x0000000000967805 */ /* 0x000fca0000008a00 */
[----:B------:R-:W-:-:S06]  /*1040*/  IMAD R150, R150, -0xa0, RZ ;  /* 0xffffff6096967824 */ /* 0x000fcc00078e02ff */
[----:B------:R-:W4:Y:S08]  /*1050*/  LDC R150, c[0x0][R150+0x2a4] ;  /* 0x0000a90096967b82 */ /* 0x000f300000000800 */
[----:B------:R-:W4:Y:S01]  /*1060*/  LDC R72, c[0x0][0xb24] ;  /* 0x0002c900ff487b82 */ /* 0x000f220000000800 */
[----:B-1----:R-:W-:Y:S01]  /*1070*/  I2FP.F32.U32 R4, R11 ;  /* 0x0000000b00047245 */ /* 0x002fe20000201000 */
[----:B------:R-:W-:-:S06]  /*1080*/  IMAD.MOV.U32 R21, RZ, RZ, R11 ;  /* 0x000000ffff157224 */ /* 0x000fcc00078e000b */
[----:B------:R-:W1:Y:S01]  /*1090*/  S2UR UR36, SR_CTAID.Z ;  /* 0x00000000002479c3 */ /* 0x000e620000002700 */
[----:B--2---:R-:W-:Y:S02]  /*10a0*/  ISETP.GE.AND P0, PT, R9, 0x1, PT ;  /* 0x000000010900780c */ /* 0x004fe40003f06270 */
[----:B------:R-:W-:Y:S01]  /*10b0*/  I2FP.F32.U32 R2, R20 ;  /* 0x0000001400027245 */ /* 0x000fe20000201000 */
[----:B------:R-:W-:-:S04]  /*10c0*/  FMUL R4, R4, UR5 ;  /* 0x0000000504047c20 */ /* 0x000fc80008400000 */
[----:B---3--:R-:W-:Y:S01]  /*10d0*/  FMUL R2, R2, UR4 ;  /* 0x0000000402027c20 */ /* 0x008fe20008400000 */
[----:B------:R-:W2:Y:S01]  /*10e0*/  F2I.U32.TRUNC.NTZ R152, R4 ;  /* 0x0000000400987305 */ /* 0x000ea2000020f000 */
[----:B------:R-:W3:Y:S07]  /*10f0*/  LDCU UR4, c[0x0][0xb30] ;  /* 0x00016600ff0477ac */ /* 0x000eee0008000800 */
[----:B------:R-:W1:Y:S01]  /*1100*/  F2I.U32.TRUNC.NTZ R3, R2 ;  /* 0x0000000200037305 */ /* 0x000e62000020f000 */
[----:B--2---:R-:W-:-:S04]  /*1110*/  IMAD.MOV R152, RZ, RZ, -R152 ;  /* 0x000000ffff987224 */ /* 0x004fc800078e0a98 */
[----:B----4-:R-:W-:Y:S01]  /*1120*/  IMAD R152, R0, R152, R11 ;  /* 0x0000009800987224 */ /* 0x010fe200078e020b */
[----:B------:R-:W-:Y:S01]  /*1130*/  PRMT R0, RZ, 0x7610, R0 ;  /* 0x00007610ff007816 */ /* 0x000fe20000000000 */
[----:B---3--:R-:W-:Y:S01]  /*1140*/  UISETP.NE.AND UP3, UPT, UR4, 0x1, UPT ;  /* 0x000000010400788c */ /* 0x008fe2000bf65270 */
[----:B-1----:R-:W-:-:S05]  /*1150*/  IADD3 R3, PT, PT, -R3, RZ, RZ ;  /* 0x000000ff03037210 */ /* 0x002fca0007ffe1ff */
[----:B------:R-:W-:Y:S01]  /*1160*/  IMAD R150, R150, R3, R20 ;  /* 0x0000000396967224 */ /* 0x000fe200078e0214 */
[----:B------:R-:W-:Y:S06]  /*1170*/  BRA.U UP4, `(.L_x_18) ;  /* 0x0000000104247547 */ /* 0x000fec000b800000 */
[----:B------:R-:W-:Y:S01]  /*1180*/  ISETP.NE.AND P1, PT, R150, RZ, PT ;  /* 0x000000ff9600720c */ /* 0x000fe20003f25270 */
[----:B------:R-:W-:Y:S01]  /*1190*/  IMAD.MOV.U32 R0, RZ, RZ, 0x3 ;  /* 0x00000003ff007424 */ /* 0x000fe200078e00ff */
[C---:B------:R-:W-:Y:S02]  /*11a0*/  LOP3.LUT R3, R152.reuse, 0xfffffffe, RZ, 0xc0, !PT ;  /* 0xfffffffe98037812 */ /* 0x040fe400078ec0ff */
[----:B------:R-:W-:Y:S02]  /*11b0*/  ISETP.LT.U32.OR P1, PT, R152, 0x2, !P1 ;  /* 0x000000029800780c */ /* 0x000fe40004f21470 */
[----:B------:R-:W-:Y:S02]  /*11c0*/  SHF.L.U32 R0, R0, R3, RZ ;  /* 0x0000000300007219 */ /* 0x000fe400000006ff */
[----:B------:R-:W-:Y:S02]  /*11d0*/  SEL R5, RZ, 0x1, !P1 ;  /* 0x00000001ff057807 */ /* 0x000fe40004800000 */
[----:B------:R-:W-:-:S05]  /*11e0*/  SEL R2, RZ, 0x2, !P1 ;  /* 0x00000002ff027807 */ /* 0x000fca0004800000 */
[----:B------:R-:W-:-:S05]  /*11f0*/  IMAD.IADD R2, R5, 0x1, R2 ;  /* 0x0000000105027824 */ /* 0x000fca00078e0202 */
[----:B------:R-:W-:Y:S02]  /*1200*/  PRMT R8, R2, 0x7610, R8 ;  /* 0x0000761002087816 */ /* 0x000fe40000000008 */
.L_x_18:
[----:B------:R-:W-:Y:S05]  /*1210*/  @!P0 BRA `(.L_x_19) ;  /* 0x0000000000b88947 */ /* 0x000fea0003800000 */
[----:B------:R-:W1:Y:S01]  /*1220*/  LDC.64 R4, c[0x0][0xb18] ;  /* 0x0002c600ff047b82 */ /* 0x000e620000000a00 */
[----:B------:R-:W-:-:S07]  /*1230*/  ISETP.NE.AND P0, PT, R9, 0x1, PT ;  /* 0x000000010900780c */ /* 0x000fce0003f05270 */
[----:B------:R-:W2:Y:S08]  /*1240*/  LDC R14, c[0x0][0xb0c] ;  /* 0x0002c300ff0e7b82 */ /* 0x000eb00000000800 */
[----:B------:R-:W3:Y:S08]  /*1250*/  LDC R13, c[0x0][0x370] ;  /* 0x0000dc00ff0d7b82 */ /* 0x000ef00000000800 */
[----:B------:R-:W4:Y:S01]  /*1260*/  LDC R16, c[0x0][0x374] ;  /* 0x0000dd00ff107b82 */ /* 0x000f220000000800 */
[----:B-1----:R-:W-:-:S07]  /*1270*/  ISETP.NE.AND P1, PT, R4, 0x1, PT ;  /* 0x000000010400780c */ /* 0x002fce0003f25270 */
[----:B------:R-:W3:Y:S01]  /*1280*/  LDC.64 R6, c[0x0][0xb10] ;  /* 0x0002c400ff067b82 */ /* 0x000ee20000000a00 */
[----:B--2---:R-:W-:-:S07]  /*1290*/  ISETP.NE.AND P2, PT, R14, 0x1, PT ;  /* 0x000000010e00780c */ /* 0x004fce0003f45270 */
[----:B------:R-:W1:Y:S08]  /*12a0*/  LDC R12, c[0x0][0xb20] ;  /* 0x0002c800ff0c7b82 */ /* 0x000e700000000800 */
[----:B------:R-:W2:Y:S01]  /*12b0*/  LDC.64 R2, c[0x0][0xb28] ;  /* 0x0002ca00ff027b82 */ /* 0x000ea20000000a00 */
[----:B----4-:R-:W-:-:S04]  /*12c0*/  IMAD.HI.U32 R15, R16, R5, RZ ;  /* 0x00000005100f7227 */ /* 0x010fc800078e00ff */
[----:B------:R-:W-:-:S04]  /*12d0*/  IMAD.HI.U32 R5, R20, R5, RZ ;  /* 0x0000000514057227 */ /* 0x000fc800078e00ff */
[----:B---3--:R-:W-:-:S04]  /*12e0*/  IMAD.HI.U32 R18, R13, R6, RZ ;  /* 0x000000060d127227 */ /* 0x008fc800078e00ff */
[C---:B------:R-:W-:Y:S01]  /*12f0*/  IMAD.HI.U32 R22, R11.reuse, R6, RZ ;  /* 0x000000060b167227 */ /* 0x040fe200078e00ff */
[-C--:B------:R-:W-:Y:S02]  /*1300*/  @P2 SHF.R.U32.HI R13, RZ, R7.reuse, R18 ;  /* 0x00000007ff0d2219 */ /* 0x080fe40000011612 */
[-C--:B-1----:R-:W-:Y:S02]  /*1310*/  @P1 SHF.R.U32.HI R16, RZ, R12.reuse, R15 ;  /* 0x0000000cff101219 */ /* 0x082fe4000001160f */
[----:B------:R-:W-:Y:S02]  /*1320*/  SHF.R.U32.HI R5, RZ, R12, R5 ;  /* 0x0000000cff057219 */ /* 0x000fe40000011605 */
[----:B------:R-:W-:Y:S02]  /*1330*/  SHF.R.U32.HI R22, RZ, R7, R22 ;  /* 0x00000007ff167219 */ /* 0x000fe40000011616 */
[----:B------:R-:W-:Y:S01]  /*1340*/  SEL R5, R20, R5, !P1 ;  /* 0x0000000514057207 */ /* 0x000fe20004800000 */
[----:B--2---:R-:W-:Y:S01]  /*1350*/  IMAD.HI.U32 R18, R16, R2, RZ ;  /* 0x0000000210127227 */ /* 0x004fe200078e00ff */
[----:B------:R-:W-:-:S02]  /*1360*/  SEL R21, R11, R22, !P2 ;  /* 0x000000160b157207 */ /* 0x000fc40005000000 */
[----:B------:R-:W-:Y:S01]  /*1370*/  IADD3 R7, PT, PT, -R5, RZ, RZ ;  /* 0x000000ff05077210 */ /* 0x000fe20007ffe1ff */
[----:B------:R-:W-:Y:S01]  /*1380*/  IMAD.HI.U32 R6, R13, R2, RZ ;  /* 0x000000020d067227 */ /* 0x000fe200078e00ff */
[----:B------:R-:W-:-:S03]  /*1390*/  @P0 SHF.R.U32.HI R16, RZ, R3, R18 ;  /* 0x00000003ff100219 */ /* 0x000fc60000011612 */
[----:B------:R-:W-:Y:S01]  /*13a0*/  IMAD R7, R4, R7, R20 ;  /* 0x0000000704077224 */ /* 0x000fe200078e0214 */
[----:B------:R-:W-:Y:S01]  /*13b0*/  @P0 SHF.R.U32.HI R13, RZ, R3, R6 ;  /* 0x00000003ff0d0219 */ /* 0x000fe20000011606 */
[----:B------:R-:W-:-:S04]  /*13c0*/  IMAD R16, R16, R9, RZ ;  /* 0x0000000910107224 */ /* 0x000fc800078e02ff */
[----:B------:R-:W-:Y:S01]  /*13d0*/  IMAD R6, R13, R9, RZ ;  /* 0x000000090d067224 */ /* 0x000fe200078e02ff */
[----:B------:R-:W-:-:S04]  /*13e0*/  ISETP.GE.AND P1, PT, R5, R16, PT ;  /* 0x000000100500720c */ /* 0x000fc80003f26270 */
[----:B------:R-:W-:Y:S01]  /*13f0*/  ISETP.GE.OR P1, PT, R21, R6, P1 ;  /* 0x000000061500720c */ /* 0x000fe20000f26670 */
[----:B------:R-:W-:-:S05]  /*1400*/  IMAD.HI.U32 R6, R5, R2, RZ ;  /* 0x0000000205067227 */ /* 0x000fca00078e00ff */
[----:B------:R-:W-:-:S04]  /*1410*/  SHF.R.U32.HI R6, RZ, R3, R6 ;  /* 0x00000003ff067219 */ /* 0x000fc80000011606 */
[----:B------:R-:W-:-:S03]  /*1420*/  SEL R6, R5, R6, !P0 ;  /* 0x0000000605067207 */ /* 0x000fc60004000000 */
[----:B------:R-:W-:Y:S01]  /*1430*/  @!P1 IMAD.HI.U32 R12, R21, R2, RZ ;  /* 0x00000002150c9227 */ /* 0x000fe200078e00ff */
[----:B------:R-:W-:-:S04]  /*1440*/  IADD3 R2, PT, PT, -R6, RZ, RZ ;  /* 0x000000ff06027210 */ /* 0x000fc80007ffe1ff */
[----:B------:R-:W-:Y:S01]  /*1450*/  @!P1 SHF.R.U32.HI R12, RZ, R3, R12 ;  /* 0x00000003ff0c9219 */ /* 0x000fe2000001160c */
[----:B------:R-:W-:-:S03]  /*1460*/  IMAD R2, R9, R2, R5 ;  /* 0x0000000209027224 */ /* 0x000fc600078e0205 */
[----:B------:R-:W-:-:S05]  /*1470*/  @!P1 SEL R3, R21, R12, !P0 ;  /* 0x0000000c15039207 */ /* 0x000fca0004000000 */
[--C-:B------:R-:W-:Y:S02]  /*1480*/  @!P1 IMAD.IADD R6, R6, 0x1, -R3.reuse ;  /* 0x0000000106069824 */ /* 0x100fe400078e0a03 */
[----:B------:R-:W-:Y:S01]  /*1490*/  @!P1 IMAD R3, R2, R13, R3 ;  /* 0x0000000d02039224 */ /* 0x000fe200078e0203 */
[----:B------:R-:W-:Y:S01]  /*14a0*/  IADD3 R2, PT, PT, -R21, RZ, RZ ;  /* 0x000000ff15027210 */ /* 0x000fe20007ffe1ff */
[----:B------:R-:W-:Y:S02]  /*14b0*/  @!P1 IMAD R5, R6, R9, R21 ;  /* 0x0000000906059224 */ /* 0x000fe400078e0215 */
[----:B------:R-:W-:Y:S02]  /*14c0*/  @!P1 IMAD.MOV.U32 R21, RZ, RZ, R3 ;  /* 0x000000ffff159224 */ /* 0x000fe400078e0003 */
[----:B------:R-:W-:Y:S02]  /*14d0*/  IMAD R2, R14, R2, R11 ;  /* 0x000000020e027224 */ /* 0x000fe400078e020b */
[----:B------:R-:W-:-:S02]  /*14e0*/  IMAD R20, R5, R4, R7 ;  /* 0x0000000405147224 */ /* 0x000fc400078e0207 */
[----:B------:R-:W-:Y:S02]  /*14f0*/  IMAD R21, R21, R14, R2 ;  /* 0x0000000e15157224 */ /* 0x000fe400078e0202 */
.L_x_19:
[----:B------:R-:W-:Y:S05]  /*1500*/  BRA.U UP3, `(.L_x_20) ;  /* 0x0000000103407547 */ /* 0x000fea000b800000 */
[----:B------:R-:W1:Y:S08]  /*1510*/  LDC.64 R4, c[0x0][0xb10] ;  /* 0x0002c400ff047b82 */ /* 0x000e700000000a00 */
[----:B------:R-:W2:Y:S08]  /*1520*/  LDC.64 R2, c[0x0][0xb18] ;  /* 0x0002c600ff027b82 */ /* 0x000eb00000000a00 */
[----:B------:R-:W3:Y:S08]  /*1530*/  LDC R6, c[0x0][0xb20] ;  /* 0x0002c800ff067b82 */ /* 0x000ef00000000800 */
[----:B------:R-:W4:Y:S01]  /*1540*/  LDC R12, c[0x0][0xb0c] ;  /* 0x0002c300ff0c7b82 */ /* 0x000f220000000800 */
[----:B-1----:R-:W-:-:S05]  /*1550*/  IMAD.HI.U32 R4, R21, R4, RZ ;  /* 0x0000000415047227 */ /* 0x002fca00078e00ff */
[----:B------:R-:W-:Y:S01]  /*1560*/  SHF.R.U32.HI R4, RZ, R5, R4 ;  /* 0x00000005ff047219 */ /* 0x000fe20000011604 */
[----:B--2---:R-:W-:Y:S01]  /*1570*/  IMAD.HI.U32 R3, R20, R3, RZ ;  /* 0x0000000314037227 */ /* 0x004fe200078e00ff */
[----:B------:R-:W-:-:S04]  /*1580*/  ISETP.NE.AND P0, PT, R2, 0x1, PT ;  /* 0x000000010200780c */ /* 0x000fc80003f05270 */
[----:B---3--:R-:W-:-:S04]  /*1590*/  SHF.R.U32.HI R3, RZ, R6, R3 ;  /* 0x00000006ff037219 */ /* 0x008fc80000011603 */
[----:B------:R-:W-:Y:S02]  /*15a0*/  SEL R3, R20, R3, !P0 ;  /* 0x0000000314037207 */ /* 0x000fe40004000000 */
[----:B----4-:R-:W-:-:S04]  /*15b0*/  ISETP.NE.AND P1, PT, R12, 0x1, PT ;  /* 0x000000010c00780c */ /* 0x010fc80003f25270 */
[----:B------:R-:W-:-:S05]  /*15c0*/  SEL R6, R21, R4, !P1 ;  /* 0x0000000415067207 */ /* 0x000fca0004800000 */
[----:B------:R-:W-:Y:S02]  /*15d0*/  IMAD.IADD R4, R3, 0x1, -R6 ;  /* 0x0000000103047824 */ /* 0x000fe400078e0a06 */
[----:B------:R-:W-:Y:S02]  /*15e0*/  IMAD.IADD R3, R6, 0x1, -R3 ;  /* 0x0000000106037824 */ /* 0x000fe400078e0a03 */
[----:B------:R-:W-:Y:S02]  /*15f0*/  IMAD R21, R4, R12, R21 ;  /* 0x0000000c04157224 */ /* 0x000fe400078e0215 */
[----:B------:R-:W-:Y:S02]  /*1600*/  IMAD R20, R3, R2, R20 ;  /* 0x0000000203147224 */ /* 0x000fe400078e0214 */
.L_x_20:
[----:B------:R-:W-:Y:S05]  /*1610*/  BRA.U !UP1, `(.L_x_21) ;  /* 0x00000001090c7547 */ /* 0x000fea000b800000 */
[----:B------:R-:W-:Y:S01]  /*1620*/  UCGABAR_WAIT ;  /* 0x0000000000007dc7 */ /* 0x000fe20008000000 */
[----:B------:R-:W-:Y:S01]  /*1630*/  CCTL.IVALL ;  /* 0x00000000ff00798f */ /* 0x000fe20002000000 */
[----:B------:R-:W-:Y:S05]  /*1640*/  BRA `(.L_x_22) ;  /* 0x0000000000047947 */ /* 0x000fea0003800000 */
.L_x_21:
[----:B------:R-:W-:Y:S06]  /*1650*/  BAR.SYNC.DEFER_BLOCKING 0x0 ;  /* 0x0000000000007b1d */ /* 0x000fec0000010000 */
.L_x_22:
[----:B------:R-:W-:Y:S05]  /*1660*/  BRA.U UP2, `(.L_x_23) ;  /* 0x0000001502f87547 */ /* 0x000fea000b800000 */
[----:B------:R-:W1:Y:S01]  /*1670*/  LDCU UR22, c[0x0][0x38c] ;  /* 0x00007180ff1677ac */ /* 0x000e620008000800 */
[----:B------:R-:W2:Y:S01]  /*1680*/  LDC R9, c[0x0][0x370] ;  /* 0x0000dc00ff097b82 */ /* 0x000ea20000000800 */
[----:B------:R-:W-:Y:S01]  /*1690*/  PLOP3.LUT P1, PT, PT, PT, UP5, 0x80, 0x8 ;  /* 0x000000000008781c */ /* 0x000fe20003f2f058 */
[----:B------:R-:W-:Y:S01]  /*16a0*/  HFMA2 R12, -RZ, RZ, 0, 0 ;  /* 0x00000000ff0c7431 */ /* 0x000fe200000001ff */
[----:B------:R-:W-:Y:S01]  /*16b0*/  UISETP.NE.AND UP1, UPT, UR10, URZ, UPT ;  /* 0x000000ff0a00728c */ /* 0x000fe2000bf25270 */
[----:B------:R-:W-:Y:S01]  /*16c0*/  ISETP.NE.AND P4, PT, R10, RZ, P5 ;  /* 0x000000ff0a00720c */ /* 0x000fe20002f85270 */
[C---:B------:R-:W-:Y:S01]  /*16d0*/  IMAD.SHL.U32 R16, R11.reuse, 0x80, RZ ;  /* 0x000000800b107824 */ /* 0x040fe200078e00ff */
[----:B------:R-:W-:Y:S01]  /*16e0*/  LOP3.LUT R17, R11, 0x1, RZ, 0xc0, !PT ;  /* 0x000000010b117812 */ /* 0x000fe200078ec0ff */
[----:B------:R-:W-:Y:S01]  /*16f0*/  IMAD.MOV.U32 R15, RZ, RZ, 0x1 ;  /* 0x00000001ff0f7424 */ /* 0x000fe200078e00ff */
[----:B------:R-:W3:Y:S01]  /*1700*/  LDC R0, c[0x0][0x374] ;  /* 0x0000dd00ff007b82 */ /* 0x000ee20000000800 */
[----:B------:R-:W-:Y:S01]  /*1710*/  PLOP3.LUT P1, PT, P1, PT, PT, 0x8, 0x80 ;  /* 0x000000000080781c */ /* 0x000fe20000f2e170 */
[----:B------:R-:W-:Y:S01]  /*1720*/  IMAD.MOV.U32 R14, RZ, RZ, RZ ;  /* 0x000000ffff0e7224 */ /* 0x000fe200078e00ff */
[----:B------:R-:W-:Y:S01]  /*1730*/  MOV R8, 0x1 ;  /* 0x0000000100087802 */ /* 0x000fe20000000f00 */
[----:B------:R-:W-:Y:S01]  /*1740*/  IMAD.MOV.U32 R10, RZ, RZ, RZ ;  /* 0x000000ffff0a7224 */ /* 0x000fe200078e00ff */
[----:B------:R-:W4:Y:S01]  /*1750*/  LDCU.64 UR26, c[0x0][0x348] ;  /* 0x00006900ff1a77ac */ /* 0x000f220008000a00 */
[----:B-1----:R-:W-:-:S02]  /*1760*/  UIADD3 UR4, UPT, UPT, UR22, 0x3f, URZ ;  /* 0x0000003f16047890 */ /* 0x002fc4000fffe0ff */
[----:B------:R-:W-:Y:S02]  /*1770*/  USEL UR14, UR14, 0x2, UP1 ;  /* 0x000000020e0e7887 */ /* 0x000fe40008800000 */
[----:B------:R-:W-:Y:S01]  /*1780*/  USHF.R.S32.HI UR24, URZ, 0x1f, UR4 ;  /* 0x0000001fff187899 */ /* 0x000fe20008011404 */
[----:B------:R-:W-:-:S03]  /*1790*/  UMOV UR15, URZ ;  /* 0x000000ff000f7c82 */ /* 0x000fc60008000000 */
[----:B------:R-:W-:Y:S02]  /*17a0*/  ULEA.HI UR24, UR24, UR4, URZ, 0x6 ;  /* 0x0000000418187291 */ /* 0x000fe4000f8f30ff */
[----:B------:R-:W-:Y:S02]  /*17b0*/  UIADD3 UR4, UPT, UPT, UR22, -0x1, URZ ;  /* 0xffffffff16047890 */ /* 0x000fe4000fffe0ff */
[----:B------:R-:W-:Y:S02]  /*17c0*/  USHF.R.S32.HI UR24, URZ, 0x6, UR24 ;  /* 0x00000006ff187899 */ /* 0x000fe40008011418 */
[----:B------:R-:W-:Y:S02]  /*17d0*/  UISETP.GE.U32.AND UP2, UPT, UR4, -0x7f, UPT ;  /* 0xffffff810400788c */ /* 0x000fe4000bf46070 */
[----:B------:R-:W-:Y:S02]  /*17e0*/  UISETP.LT.U32.AND UP0, UPT, UR24, 0xd, UPT ;  /* 0x0000000d1800788c */ /* 0x000fe4000bf01070 */
[----:B------:R-:W-:-:S02]  /*17f0*/  UIADD3 UR22, UPT, UPT, UR22, 0x7e, URZ ;  /* 0x0000007e16167890 */ /* 0x000fc4000fffe0ff */
[----:B------:R-:W-:-:S04]  /*1800*/  USEL UR23, UR24, 0xd, UP0 ;  /* 0x0000000d18177887 */ /* 0x000fc80008000000 */
[----:B------:R-:W-:Y:S02]  /*1810*/  UIADD3 UR13, UPT, UPT, UR23, -0x1, URZ ;  /* 0xffffffff170d7890 */ /* 0x000fe4000fffe0ff */
[----:B------:R-:W-:Y:S02]  /*1820*/  @UP2 UIADD3 UR13, UPT, UPT, UR23, URZ, URZ ;  /* 0x000000ff170d2290 */ /* 0x000fe4000fffe0ff */
[----:B------:R-:W-:Y:S02]  /*1830*/  UIADD3 UR21, UPT, UPT, UR24, -UR23, URZ ;  /* 0x8000001718157290 */ /* 0x000fe4000fffe0ff */
[----:B------:R-:W-:Y:S02]  /*1840*/  UIADD3 UR7, UPT, UPT, UR13, 0x1, URZ ;  /* 0x000000010d077890 */ /* 0x000fe4000fffe0ff */
[----:B--2-4-:R-:W-:-:S12]  /*1850*/  UIADD3 UR13, UPT, UPT, -UR13, URZ, URZ ;  /* 0x000000ff0d0d7290 */ /* 0x014fd8000fffe1ff */
.L_x_43:
[----:B------:R-:W-:Y:S01]  /*1860*/  UISETP.NE.AND UP0, UPT, UR37, URZ, UPT ;  /* 0x000000ff2500728c */ /* 0x000fe2000bf05270 */
[----:B------:R-:W1:Y:S08]  /*1870*/  S2UR UR37, SR_CgaCtaId ;  /* 0x00000000002579c3 */ /* 0x000e700000008800 */
[----:B------:R-:W-:Y:S05]  /*1880*/  BRA.U UP0, `(.L_x_24) ;  /* 0x0000000100347547 */ /* 0x000fea000b800000 */
[----:B------:R-:W2:Y:S01]  /*1890*/  S2R R2, SR_CgaCtaId ;  /* 0x0000000000027919 */ /* 0x000ea20000008800 */
[----:B------:R-:W-:-:S04]  /*18a0*/  MOV R3, 0x400 ;  /* 0x0000040000037802 */ /* 0x000fc80000000f00 */
[----:B--2---:R-:W-:Y:S02]  /*18b0*/  LEA R3, R2, R3, 0x18 ;  /* 0x0000000302037211 */ /* 0x004fe400078ec0ff */
[----:B------:R-:W-:-:S03]  /*18c0*/  SHF.L.U32 R2, R8, 0x1f, RZ ;  /* 0x0000001f08027819 */ /* 0x000fc600000006ff */
[----:B------:R-:W-:-:S04]  /*18d0*/  IMAD R3, R10, 0x8, R3 ;  /* 0x000000080a037824 */ /* 0x000fc800078e0203 */
[----:B------:R-:W2:Y:S02]  /*18e0*/  SYNCS.PHASECHK.TRANS64.TRYWAIT P0, [R3+URZ+0x160], R2 ;  /* 0x00016002030075a7 */ /* 0x000ea400080011ff */
[----:B--2---:R-:W-:Y:S05]  /*18f0*/  @!P0 BRA `(.L_x_25) ;  /* 0x0000008c00d48947 */ /* 0x004fea0003800000 */
.L_x_146:
[----:B------:R-:W-:Y:S01]  /*1900*/  VIADD R10, R10, 0x1 ;  /* 0x000000010a0a7836 */ /* 0x000fe20000000000 */
[----:B------:R2:W-:Y:S04]  /*1910*/  SYNCS.ARRIVE.TRANS64.A1T0 RZ, [R3+URZ+0x150], RZ ;  /* 0x000150ff03ff79a7 */ /* 0x0005e800081000ff */
[----:B------:R-:W-:-:S04]  /*1920*/  ISETP.NE.AND P0, PT, R10, 0x2, PT ;  /* 0x000000020a00780c */ /* 0x000fc80003f05270 */
[----:B------:R-:W-:Y:S02]  /*1930*/  SEL R10, R10, RZ, P0 ;  /* 0x000000ff0a0a7207 */ /* 0x000fe40000000000 */
[----:B--2---:R-:W-:-:S04]  /*1940*/  SEL R3, RZ, 0x1, P0 ;  /* 0x00000001ff037807 */ /* 0x004fc80000000000 */
[----:B------:R-:W-:-:S07]  /*1950*/  LOP3.LUT R8, R8, R3, RZ, 0x3c, !PT ;  /* 0x0000000308087212 */ /* 0x000fce00078e3cff */
.L_x_24:
[----:B------:R-:W-:Y:S01]  /*1960*/  UMOV UR4, 0x400 ;  /* 0x0000040000047882 */ /* 0x000fe20000000000 */
[----:B------:R-:W-:Y:S01]  /*1970*/  LEA.HI R3, R21, R21, RZ, 0x1 ;  /* 0x0000001515037211 */ /* 0x000fe200078f08ff */
[----:B-1----:R-:W-:Y:S01]  /*1980*/  ULEA UR4, UR37, UR4, 0x18 ;  /* 0x0000000425047291 */ /* 0x002fe2000f8ec0ff */
[----:B------:R-:W-:Y:S01]  /*1990*/  SHF.L.U32 R2, R15, 0x1f, RZ ;  /* 0x0000001f0f027819 */ /* 0x000fe200000006ff */
[----:B------:R-:W-:Y:S01]  /*19a0*/  IMAD R20, R20, 0x2, R17 ;  /* 0x0000000214147824 */ /* 0x000fe200078e0211 */
[----:B------:R-:W-:Y:S01]  /*19b0*/  UISETP.GE.U32.AND UP0, UPT, UR22, 0x7f, UPT ;  /* 0x0000007f1600788c */ /* 0x000fe2000bf06070 */
[----:B------:R-:W-:Y:S01]  /*19c0*/  IMAD.SHL.U32 R3, R3, 0x80, RZ ;  /* 0x0000008003037824 */ /* 0x000fe200078e00ff */
[----:B------:R-:W-:Y:S01]  /*19d0*/  ULEA UR5, UR15, UR4, 0x3 ;  /* 0x000000040f057291 */ /* 0x000fe2000f8e18ff */
[----:B------:R-:W-:Y:S01]  /*19e0*/  R2UR UR35, R16 ;  /* 0x00000000102372ca */ /* 0x000fe200000e0000 */
[----:B------:R-:W-:Y:S01]  /*19f0*/  UMOV UR25, URZ ;  /* 0x000000ff00197c82 */ /* 0x000fe20008000000 */
[----:B------:R-:W-:-:S02]  /*1a00*/  R2UR UR11, R20 ;  /* 0x00000000140b72ca */ /* 0x000fc400000e0000 */
[----:B------:R-:W-:-:S04]  /*1a10*/  LOP3.LUT R3, R3, 0xffffff00, RZ, 0xc0, !PT ;  /* 0xffffff0003037812 */ /* 0x000fc800078ec0ff */
[----:B------:R1:W2:Y:S01]  /*1a20*/  SYNCS.PHASECHK.TRANS64.TRYWAIT P0, [UR5+0x68], R2 ;  /* 0x00006802ff0075a7 */ /* 0x0002a20008001105 */
[----:B------:R-:W-:-:S06]  /*1a30*/  R2UR UR5, R3 ;  /* 0x00000000030572ca */ /* 0x000fcc00000e0000 */
[----:B------:R-:W-:-:S07]  /*1a40*/  UIMAD UR11, UR11, 0x60, URZ ;  /* 0x000000600b0b78a4 */ /* 0x000fce000f8e02ff */
[----:B------:R-:W-:Y:S01]  /*1a50*/  ULOP3.LUT UR35, UR5, 0x80, UR35, 0xf8, !UPT ;  /* 0x0000008005237892 */ /* 0x000fe2000f8ef823 */
[----:B------:R-:W-:Y:S11]  /*1a60*/  BRA.U !UP0, `(.L_x_26) ;  /* 0x0000000108c07547 */ /* 0x000ff6000b800000 */
[----:B------:R-:W-:Y:S01]  /*1a70*/  UMOV UR16, UR13 ;  /* 0x0000000d00107c82 */ /* 0x000fe20008000000 */
[----:B------:R-:W-:Y:S01]  /*1a80*/  UMOV UR6, UR15 ;  /* 0x0000000f00067c82 */ /* 0x000fe20008000000 */
[----:B------:R-:W-:-:S05]  /*1a90*/  UMOV UR34, URZ ;  /* 0x000000ff00227c82 */ /* 0x000fca0008000000 */
.L_x_32:
[----:B------:R-:W-:Y:S01]  /*1aa0*/  @P5 MOV R3, 0x7000 ;  /* 0x0000700000035802 */ /* 0x000fe20000000f00 */
[----:B------:R-:W-:Y:S01]  /*1ab0*/  ULEA UR33, UR6, UR4, 0x3 ;  /* 0x0000000406217291 */ /* 0x000fe2000f8e18ff */
[----:B-12-4-:R-:W-:Y:S11]  /*1ac0*/  @P0 BRA `(.L_x_27) ;  /* 0x00000000000c0947 */ /* 0x016ff60003800000 */
[----:B------:R-:W-:Y:S04]  /*1ad0*/  SHF.L.U32 R5, R15, 0x1f, RZ ;  /* 0x0000001f0f057819 */ /* 0x000fe800000006ff */
[----:B------:R-:W2:Y:S02]  /*1ae0*/  SYNCS.PHASECHK.TRANS64.TRYWAIT P0, [UR33+0x68], R5 ;  /* 0x00006805ff0075a7 */ /* 0x000ea40008001121 */
[----:B--2---:R-:W-:Y:S05]  /*1af0*/  @!P0 BRA `(.L_x_28) ;  /* 0x0000008c00688947 */ /* 0x004fea0003800000 */
.L_x_27:
[----:B------:R2:W-:Y:S01]  /*1b00*/  @P5 SYNCS.ARRIVE.TRANS64 RZ, [UR33], R3 ;  /* 0x00000003ffff59a7 */ /* 0x0005e20008000021 */
[----:B------:R-:W-:Y:S02]  /*1b10*/  ULOP3.LUT UR5, UR14, 0x2, URZ, 0xfc, !UPT ;  /* 0x000000020e057892 */ /* 0x000fe4000f8efcff */
[----:B------:R-:W-:Y:S02]  /*1b20*/  UIADD3 UR16, UPT, UPT, UR16, 0x1, URZ ;  /* 0x0000000110107890 */ /* 0x000fe4000fffe0ff */
[----:B------:R-:W-:Y:S02]  /*1b30*/  UISETP.NE.AND UP0, UPT, UR5, 0x2, UPT ;  /* 0x000000020500788c */ /* 0x000fe4000bf05270 */
[----:B------:R-:W-:Y:S07]  /*1b40*/  UISETP.NE.AND UP2, UPT, UR16, 0x1, UPT ;  /* 0x000000011000788c */ /* 0x000fee000bf45270 */
[----:B------:R-:W-:Y:S05]  /*1b50*/  BRA.U UP0, `(.L_x_29) ;  /* 0x0000000100047547 */ /* 0x000fea000b800000 */
[----:B------:R-:W-:Y:S05]  /*1b60*/  BPT.TRAP 0x1 ;  /* 0x000000040000795c */ /* 0x000fea0000300000 */
.L_x_29:
[----:B------:R-:W-:Y:S04]  /*1b70*/  BSSY.RECONVERGENT B0, `(.L_x_30) ;  /* 0x0000003000007945 */ /* 0x000fe80003800200 */
[----:B------:R-:W-:Y:S05]  /*1b80*/  @!P4 BRA `(.L_x_31) ;  /* 0x000000000004c947 */ /* 0x000fea0003800000 */
[----:B------:R-:W-:Y:S05]  /*1b90*/  BPT.TRAP 0x1 ;  /* 0x000000040000795c */ /* 0x000fea0000300000 */
.L_x_31:
[----:B------:R-:W-:Y:S05]  /*1ba0*/  BSYNC.RECONVERGENT B0 ;  /* 0x0000000000007941 */ /* 0x000fea0003800200 */
.L_x_30:
[----:B------:R-:W-:Y:S02]  /*1bb0*/  UIADD3 UR15, UPT, UPT, UR6, 0x1, URZ ;  /* 0x00000001060f7890 */ /* 0x000fe4000fffe0ff */
[----:B------:R-:W-:Y:S02]  /*1bc0*/  UIADD3 UR18, UP1, UPT, UR26, 0x80, URZ ;  /* 0x000000801a127890 */ /* 0x000fe4000ff3e0ff */
[----:B------:R-:W-:Y:S02]  /*1bd0*/  UISETP.NE.AND UP0, UPT, UR15, 0xd, UPT ;  /* 0x0000000d0f00788c */ /* 0x000fe4000bf05270 */
[----:B------:R-:W-:Y:S02]  /*1be0*/  ULEA UR32, UR6, UR4, 0xd ;  /* 0x0000000406207291 */ /* 0x000fe4000f8e68ff */
[----:B------:R-:W-:Y:S02]  /*1bf0*/  USEL UR9, URZ, 0x1, UP0 ;  /* 0x00000001ff097887 */ /* 0x000fe40008000000 */
[----:B------:R-:W-:Y:S02]  /*1c00*/  USEL UR15, UR15, URZ, UP0 ;  /* 0x000000ff0f0f7287 */ /* 0x000fe40008000000 */
[----:B------:R-:W-:Y:S02]  /*1c10*/  ULOP3.LUT UR33, UR33, 0xfefffff8, URZ, 0xc0, !UPT ;  /* 0xfefffff821217892 */ /* 0x000fe4000f8ec0ff */
[----:B------:R-:W-:Y:S01]  /*1c20*/  ULEA UR8, UR15, UR4, 0x3 ;  /* 0x000000040f087291 */ /* 0x000fe2000f8e18ff */
[----:B------:R-:W-:Y:S01]  /*1c30*/  LOP3.LUT R15, R15, UR9, RZ, 0x3c, !PT ;  /* 0x000000090f0f7c12 */ /* 0x000fe2000f8e3cff */
[----:B------:R-:W-:Y:S02]  /*1c40*/  UIADD3.X UR19, UPT, UPT, URZ, UR27, URZ, UP1, !UPT ;  /* 0x0000001bff137290 */ /* 0x000fe40008ffe4ff */
[----:B------:R-:W-:Y:S01]  /*1c50*/  UIADD3 UR32, UPT, UPT, UR32, 0xa400, URZ ;  /* 0x0000a40020207890 */ /* 0x000fe2000fffe0ff */
[----:B-1----:R-:W-:Y:S01]  /*1c60*/  SHF.L.U32 R2, R15, 0x1f, RZ ;  /* 0x0000001f0f027819 */ /* 0x002fe200000006ff */
[----:B------:R-:W-:Y:S01]  /*1c70*/  UIMAD UR5, UR6, 0x1800, UR4 ;  /* 0x00001800060578a4 */ /* 0x000fe2000f8e0204 */
[----:B------:R-:W-:Y:S02]  /*1c80*/  UMOV UR30, 0x0 ;  /* 0x00000000001e7882 */ /* 0x000fe40000000000 */
[----:B------:R4:W1:Y:S01]  /*1c90*/  SYNCS.PHASECHK.TRANS64.TRYWAIT P0, [UR8+0x68], R2 ;  /* 0x00006802ff0075a7 */ /* 0x0008620008001108 */
[----:B------:R-:W-:Y:S01]  /*1ca0*/  UMOV UR31, 0x10000000 ;  /* 0x10000000001f7882 */ /* 0x000fe20000000000 */
[----:B------:R-:W-:Y:S02]  /*1cb0*/  UIADD3 UR28, UP0, UPT, UR26, 0x180, URZ ;  /* 0x000001801a1c7890 */ /* 0x000fe4000ff1e0ff */
[----:B------:R2:W-:Y:S01]  /*1cc0*/  UTMALDG.3D.2CTA [UR32], [UR18], desc[UR30] ;  /* 0x00001e20120075b4 */ /* 0x0005e20008211000 */
[----:B------:R-:W-:Y:S02]  /*1cd0*/  UIADD3 UR8, UPT, UPT, UR5, 0x24400, URZ ;  /* 0x0002440005087890 */ /* 0x000fe4000fffe0ff */
[----:B------:R-:W-:Y:S01]  /*1ce0*/  UIADD3.X UR29, UPT, UPT, URZ, UR27, URZ, UP0, !UPT ;  /* 0x0000001bff1d7290 */ /* 0x000fe200087fe4ff */
[----:B------:R-:W-:Y:S01]  /*1cf0*/  UMOV UR10, UR34 ;  /* 0x00000022000a7c82 */ /* 0x000fe20008000000 */
[----:B------:R-:W-:Y:S01]  /*1d00*/  UMOV UR12, UR36 ;  /* 0x00000024000c7c82 */ /* 0x000fe20008000000 */
[----:B------:R-:W-:Y:S01]  /*1d10*/  UMOV UR9, UR33 ;  /* 0x0000002100097c82 */ /* 0x000fe20008000000 */
[----:B------:R-:W-:Y:S01]  /*1d20*/  UMOV UR25, UR7 ;  /* 0x0000000700197c82 */ /* 0x000fe20008000000 */
[----:B------:R-:W-:Y:S04]  /*1d30*/  UMOV UR6, UR15 ;  /* 0x0000000f00067c82 */ /* 0x000fe80008000000 */
[----:B------:R4:W-:Y:S01]  /*1d40*/  UTMALDG.3D.2CTA [UR8], [UR28], desc[UR30] ;  /* 0x00001e081c0075b4 */ /* 0x0009e20008211000 */
[----:B--2---:R-:W-:Y:S01]  /*1d50*/  UIADD3 UR34, UPT, UPT, UR34, 0x40, URZ ;  /* 0x0000004022227890 */ /* 0x004fe2000fffe0ff */
[----:B------:R-:W-:Y:S11]  /*1d60*/  BRA.U UP2, `(.L_x_32) ;  /* 0xfffffffd024c7547 */ /* 0x000ff6000b83ffff */
.L_x_26:
[----:B------:R-:W-:Y:S01]  /*1d70*/  ULEA UR5, UR15, UR4, 0x3 ;  /* 0x000000040f057291 */ /* 0x000fe2000f8e18ff */
[----:B-1--4-:R-:W-:Y:S01]  /*1d80*/  SHF.L.U32 R2, R15, 0x1f, RZ ;  /* 0x0000001f0f027819 */ /* 0x012fe200000006ff */
[----:B------:R-:W-:Y:S01]  /*1d90*/  @!P1 SYNCS.ARRIVE.TRANS64.A1T0 RZ, [UR4+0x108], RZ ;  /* 0x000108ffffff99a7 */ /* 0x000fe20008100004 */
[----:B------:R-:W-:-:S06]  /*1da0*/  UISETP.GT.AND UP0, UPT, UR24, UR23, UPT ;  /* 0x000000171800728c */ /* 0x000fcc000bf04270 */
[----:B--2---:R1:W2:Y:S03]  /*1db0*/  SYNCS.PHASECHK.TRANS64.TRYWAIT P0, [UR5+0x68], R2 ;  /* 0x00006802ff0075a7 */ /* 0x0042a60008001105 */
[----:B------:R-:W-:Y:S05]  /*1dc0*/  BRA.U !UP0, `(.L_x_33) ;  /* 0x0000000108c07547 */ /* 0x000fea000b800000 */
[----:B------:R-:W-:Y:S01]  /*1dd0*/  UIADD3 UR28, UPT, UPT, UR21, UR25, URZ ;  /* 0x00000019151c7290 */ /* 0x000fe2000fffe0ff */
[----:B------:R-:W-:-:S11]  /*1de0*/  UMOV UR6, UR15 ;  /* 0x0000000f00067c82 */ /* 0x000fd60008000000 */
.L_x_39:
[----:B--2---:R-:W-:Y:S01]  /*1df0*/  @P5 MOV R3, 0x7000 ;  /* 0x0000700000035802 */ /* 0x004fe20000000f00 */
[----:B------:R-:W-:Y:S01]  /*1e00*/  ULEA UR17, UR6, UR4, 0x3 ;  /* 0x0000000406117291 */ /* 0x000fe2000f8e18ff */
[----:B-12---:R-:W-:Y:S11]  /*1e10*/  @P0 BRA `(.L_x_34) ;  /* 0x00000000000c0947 */ /* 0x006ff60003800000 */
[----:B------:R-:W-:Y:S04]  /*1e20*/  SHF.L.U32 R5, R15, 0x1f, RZ ;  /* 0x0000001f0f057819 */ /* 0x000fe800000006ff */
[----:B------:R-:W2:Y:S02]  /*1e30*/  SYNCS.PHASECHK.TRANS64.TRYWAIT P0, [UR17+0x68], R5 ;  /* 0x00006805ff0075a7 */ /* 0x000ea40008001111 */
[----:B--2---:R-:W-:Y:S05]  /*1e40*/  @!P0 BRA `(.L_x_35) ;  /* 0x0000008800ac8947 */ /* 0x004fea0003800000 */
.L_x_34:
[----:B------:R2:W-:Y:S01]  /*1e50*/  @P5 SYNCS.ARRIVE.TRANS64 RZ, [UR17], R3 ;  /* 0x00000003ffff59a7 */ /* 0x0005e20008000011 */
[----:B------:R-:W-:Y:S04]  /*1e60*/  ULOP3.LUT UR5, UR14, 0x2, URZ, 0xfc, !UPT ;  /* 0x000000020e057892 */ /* 0x000fe8000f8efcff */
[----:B------:R-:W-:Y:S09]  /*1e70*/  UISETP.NE.AND UP0, UPT, UR5, 0x2, UPT ;  /* 0x000000020500788c */ /* 0x000ff2000bf05270 */
[----:B------:R-:W-:Y:S05]  /*1e80*/  BRA.U UP0, `(.L_x_36) ;  /* 0x0000000100047547 */ /* 0x000fea000b800000 */
[----:B------:R-:W-:Y:S05]  /*1e90*/  BPT.TRAP 0x1 ;  /* 0x000000040000795c */ /* 0x000fea0000300000 */
.L_x_36:
[----:B------:R-:W-:Y:S04]  /*1ea0*/  BSSY.RECONVERGENT B0, `(.L_x_37) ;  /* 0x0000003000007945 */ /* 0x000fe80003800200 */
[----:B------:R-:W-:Y:S05]  /*1eb0*/  @!P4 BRA `(.L_x_38) ;  /* 0x000000000004c947 */ /* 0x000fea0003800000 */
[----:B------:R-:W-:Y:S05]  /*1ec0*/  BPT.TRAP 0x1 ;  /* 0x000000040000795c */ /* 0x000fea0000300000 */
.L_x_38:
[----:B------:R-:W-:Y:S05]  /*1ed0*/  BSYNC.RECONVERGENT B0 ;  /* 0x0000000000007941 */ /* 0x000fea0003800200 */
.L_x_37:
[----:B------:R-:W-:Y:S02]  /*1ee0*/  UIADD3 UR15, UPT, UPT, UR6, 0x1, URZ ;  /* 0x00000001060f7890 */ /* 0x000fe4000fffe0ff */
[----:B------:R-:W-:Y:S02]  /*1ef0*/  ULEA UR16, UR6, UR4, 0xd ;  /* 0x0000000406107291 */ /* 0x000fe4000f8e68ff */
[----:B------:R-:W-:Y:S02]  /*1f00*/  UISETP.NE.AND UP0, UPT, UR15, 0xd, UPT ;  /* 0x0000000d0f00788c */ /* 0x000fe4000bf05270 */
[----:B------:R-:W-:Y:S02]  /*1f10*/  UIADD3 UR38, UP1, UPT, UR26, 0x80, URZ ;  /* 0x000000801a267890 */ /* 0x000fe4000ff3e0ff */
[----:B------:R-:W-:Y:S02]  /*1f20*/  USEL UR9, URZ, 0x1, UP0 ;  /* 0x00000001ff097887 */ /* 0x000fe40008000000 */
[----:B------:R-:W-:Y:S02]  /*1f30*/  USEL UR15, UR15, URZ, UP0 ;  /* 0x000000ff0f0f7287 */ /* 0x000fe40008000000 */
[----:B------:R-:W-:Y:S02]  /*1f40*/  ULOP3.LUT UR17, UR17, 0xfefffff8, URZ, 0xc0, !UPT ;  /* 0xfefffff811117892 */ /* 0x000fe4000f8ec0ff */
[----:B------:R-:W-:Y:S01]  /*1f50*/  ULEA UR8, UR15, UR4, 0x3 ;  /* 0x000000040f087291 */ /* 0x000fe2000f8e18ff */
[----:B------:R-:W-:Y:S01]  /*1f60*/  LOP3.LUT R15, R15, UR9, RZ, 0x3c, !PT ;  /* 0x000000090f0f7c12 */ /* 0x000fe2000f8e3cff */
[----:B------:R-:W-:Y:S02]  /*1f70*/  USHF.L.U32 UR18, UR25, 0x6, URZ ;  /* 0x0000000619127899 */ /* 0x000fe400080006ff */
[----:B------:R-:W-:Y:S01]  /*1f80*/  UIADD3 UR16, UPT, UPT, UR16, 0xa400, URZ ;  /* 0x0000a40010107890 */ /* 0x000fe2000fffe0ff */
[----:B-1----:R-:W-:Y:S01]  /*1f90*/  SHF.L.U32 R2, R15, 0x1f, RZ ;  /* 0x0000001f0f027819 */ /* 0x002fe200000006ff */
[----:B------:R-:W-:Y:S02]  /*1fa0*/  UIADD3.X UR39, UPT, UPT, URZ, UR27, URZ, UP1, !UPT ;  /* 0x0000001bff277290 */ /* 0x000fe40008ffe4ff */
[----:B------:R-:W-:Y:S01]  /*1fb0*/  UIMAD UR5, UR6, 0x1800, UR4 ;  /* 0x00001800060578a4 */ /* 0x000fe2000f8e0204 */
[----:B------:R4:W1:Y:S01]  /*1fc0*/  SYNCS.PHASECHK.TRANS64.TRYWAIT P0, [UR8+0x68], R2 ;  /* 0x00006802ff0075a7 */ /* 0x0008620008001108 */
[----:B------:R-:W-:Y:S02]  /*1fd0*/  UIADD3 UR32, UP0, UPT, UR26, 0x180, URZ ;  /* 0x000001801a207890 */ /* 0x000fe4000ff1e0ff */
[----:B------:R-:W-:Y:S01]  /*1fe0*/  UIADD3 UR8, UPT, UPT, UR5, 0x24400, URZ ;  /* 0x0002440005087890 */ /* 0x000fe2000fffe0ff */
[----:B------:R-:W-:Y:S01]  /*1ff0*/  UMOV UR30, 0x0 ;  /* 0x00000000001e7882 */ /* 0x000fe20000000000 */
[----:B------:R-:W-:Y:S01]  /*2000*/  UMOV UR31, 0x10000000 ;  /* 0x10000000001f7882 */ /* 0x000fe20000000000 */
[----:B------:R-:W-:Y:S01]  /*2010*/  UMOV UR19, UR35 ;  /* 0x0000002300137c82 */ /* 0x000fe20008000000 */
[----:B------:R-:W-:Y:S01]  /*2020*/  UMOV UR20, UR36 ;  /* 0x0000002400147c82 */ /* 0x000fe20008000000 */
[----:B------:R-:W-:Y:S01]  /*2030*/  UIADD3.X UR33, UPT, UPT, URZ, UR27, URZ, UP0, !UPT ;  /* 0x0000001bff217290 */ /* 0x000fe200087fe4ff */
[----:B------:R4:W-:Y:S01]  /*2040*/  UTMALDG.3D.2CTA [UR16], [UR38], desc[UR30] ;  /* 0x00001e10260075b4 */ /* 0x0009e20008211000 */
[----:B------:R-:W-:Y:S01]  /*2050*/  UIADD3 UR25, UPT, UPT, UR25, 0x1, URZ ;  /* 0x0000000119197890 */ /* 0x000fe2000fffe0ff */
[----:B------:R-:W-:Y:S01]  /*2060*/  UMOV UR12, UR36 ;  /* 0x00000024000c7c82 */ /* 0x000fe20008000000 */
[----:B------:R-:W-:Y:S01]  /*2070*/  UMOV UR9, UR17 ;  /* 0x0000001100097c82 */ /* 0x000fe20008000000 */
[----:B------:R-:W-:Y:S01]  /*2080*/  UMOV UR10, UR18 ;  /* 0x00000012000a7c82 */ /* 0x000fe20008000000 */
[----:B------:R-:W-:Y:S03]  /*2090*/  UISETP.NE.AND UP0, UPT, UR25, UR28, UPT ;  /* 0x0000001c1900728c */ /* 0x000fe6000bf05270 */
[----:B------:R4:W-:Y:S01]  /*20a0*/  UTMALDG.3D.2CTA [UR8], [UR32], desc[UR30] ;  /* 0x00001e08200075b4 */ /* 0x0009e20008211000 */
[----:B------:R-:W-:Y:S05]  /*20b0*/  UMOV UR6, UR15 ;  /* 0x0000000f00067c82 */ /* 0x000fea0008000000 */
[----:B----4-:R-:W-:Y:S05]  /*20c0*/  BRA.U UP0, `(.L_x_39) ;  /* 0xfffffffd00487547 */ /* 0x010fea000b83ffff */
.L_x_33:
[----:B-1----:R-:W-:Y:S01]  /*20d0*/  LEA R2, R14, UR4, 0x3 ;  /* 0x000000040e027c11 */ /* 0x002fe2000f8e18ff */
[----:B------:R-:W-:Y:S01]  /*20e0*/  NOP ;  /* 0x0000000000007918 */ /* 0x000fe20000000000 */
[----:B--2---:R-:W-:Y:S02]  /*20f0*/  SHF.L.U32 R3, R12, 0x1f, RZ ;  /* 0x0000001f0c037819 */ /* 0x004fe400000006ff */
[----:B------:R-:W-:Y:S02]  /*2100*/  LEA R4, R14, UR4, 0x4 ;  /* 0x000000040e047c11 */ /* 0x000fe4000f8e20ff */
[----:B------:R-:W1:Y:S02]  /*2110*/  SYNCS.PHASECHK.TRANS64.TRYWAIT P0, [R2+URZ+0x110], R3 ;  /* 0x00011003020075a7 */ /* 0x000e6400080011ff */
[----:B-1----:R-:W-:Y:S05]  /*2120*/  @!P0 BRA `(.L_x_40) ;  /* 0x00000088000c8947 */ /* 0x002fea0003800000 */
.L_x_149:
[----:B------:R-:W2:Y:S01]  /*2130*/  LDS.128 R4, [R4+0x180] ;  /* 0x0001800004047984 */ /* 0x000ea20000000c00 */
[----:B------:R-:W-:Y:S01]  /*2140*/  ISETP.GE.AND P0, PT, R72, 0x1, PT ;  /* 0x000000014800780c */ /* 0x000fe20003f06270 */
[----:B-1----:R-:W-:Y:S01]  /*2150*/  VIADD R2, R2, 0x120 ;  /* 0x0000012002027836 */ /* 0x002fe20000000000 */
[----:B------:R-:W-:Y:S01]  /*2160*/  @!PT LDS RZ, [RZ] ;  /* 0x00000000fffff984 */ /* 0x000fe20000000800 */
[----:B------:R-:W-:Y:S01]  /*2170*/  @!PT LDS RZ, [RZ] ;  /* 0x00000000fffff984 */ /* 0x000fe20000000800 */
[----:B------:R-:W-:Y:S01]  /*2180*/  @!PT LDS RZ, [RZ] ;  /* 0x00000000fffff984 */ /* 0x000fe20000000800 */
[----:B------:R-:W-:Y:S01]  /*2190*/  @!PT LDS RZ, [RZ] ;  /* 0x00000000fffff984 */ /* 0x000fe20000000800 */
[----:B------:R1:W-:Y:S06]  /*21a0*/  MEMBAR.ALL.CTA ;  /* 0x0000000000007992 */ /* 0x0003ec0000008000 */
[----:B-1----:R-:W1:Y:S01]  /*21b0*/  FENCE.VIEW.ASYNC.S ;  /* 0x00000000000073c6 */ /* 0x002e620000000000 */
[----:B------:R-:W-:-:S04]  /*21c0*/  PRMT R2, RZ, 0x654, R2 ;  /* 0x00000654ff027816 */ /* 0x000fc80000000002 */
[----:B-1----:R1:W-:Y:S01]  /*21d0*/  SYNCS.ARRIVE.TRANS64.RED.A1T0 RZ, [R2+URZ], RZ ;  /* 0x000000ff02ff79a7 */ /* 0x0023e200081004ff */
[----:B--2---:R-:W-:-:S13]  /*21e0*/  LOP3.LUT P2, RZ, R6, 0x1, RZ, 0xc0, !PT ;  /* 0x0000000106ff7812 */ /* 0x004fda000784c0ff */
[----:B------:R-:W-:Y:S01]  /*21f0*/  @P2 SHF.R.U32.HI R3, RZ, 0x10, R5 ;  /* 0x00000010ff032819 */ /* 0x000fe20000011605 */
[----:B------:R-:W-:Y:S01]  /*2200*/  VOTEU.ANY UP0, P2 ;  /* 0x0000000000ff7886 */ /* 0x000fe20001000100 */
[----:B------:R-:W-:Y:S02]  /*2210*/  @P2 MOV R13, R4 ;  /* 0x00000004000d2202 */ /* 0x000fe40000000f00 */
[----:B------:R-:W-:Y:S02]  /*2220*/  @P2 R2UR.BROADCAST UR5, R3 ;  /* 0x00000000030522ca */ /* 0x000fe400008e0000 */
[----:B------:R-:W-:-:S11]  /*2230*/  @P2 LOP3.LUT R11, R5, 0xffff, RZ, 0xc0, !PT ;  /* 0x0000ffff050b2812 */ /* 0x000fd600078ec0ff */
[----:B------:R-:W-:Y:S01]  /*2240*/  @UP0 UMOV UR36, UR5 ;  /* 0x0000000500240c82 */ /* 0x000fe20008000000 */
[----:B-1----:R-:W-:Y:S05]  /*2250*/  @!P0 BRA `(.L_x_41) ;  /* 0x0000000000b88947 */ /* 0x002fea0003800000 */
[----:B------:R-:W3:Y:S01]  /*2260*/  LDC.64 R4, c[0x0][0xb18] ;  /* 0x0002c600ff047b82 */ /* 0x000ee20000000a00 */
[----:B------:R-:W-:-:S07]  /*2270*/  ISETP.NE.AND P3, PT, R72, 0x1, PT ;  /* 0x000000014800780c */ /* 0x000fce0003f65270 */
[----:B------:R-:W1:Y:S08]  /*2280*/  LDC.64 R6, c[0x0][0xb10] ;  /* 0x0002c400ff067b82 */ /* 0x000e700000000a00 */
[----:B------:R-:W2:Y:S08]  /*2290*/  LDC R18, c[0x0][0xb20] ;  /* 0x0002c800ff127b82 */ /* 0x000eb00000000800 */
[----:B------:R-:W4:Y:S01]  /*22a0*/  LDC R20, c[0x0][0xb0c] ;  /* 0x0002c300ff147b82 */ /* 0x000f220000000800 */
[----:B---3--:R-:W-:Y:S01]  /*22b0*/  IMAD.HI.U32 R19, R0, R5, RZ ;  /* 0x0000000500137227 */ /* 0x008fe200078e00ff */
[----:B------:R-:W-:-:S03]  /*22c0*/  ISETP.NE.AND P0, PT, R4, 0x1, PT ;  /* 0x000000010400780c */ /* 0x000fc60003f05270 */
[----:B------:R-:W-:-:S03]  /*22d0*/  IMAD.HI.U32 R5, R11, R5, RZ ;  /* 0x000000050b057227 */ /* 0x000fc600078e00ff */
[----:B------:R-:W3:Y:S01]  /*22e0*/  LDC.64 R2, c[0x0][0xb28] ;  /* 0x0002ca00ff027b82 */ /* 0x000ee20000000a00 */
[----:B-1----:R-:W-:-:S04]  /*22f0*/  IMAD.HI.U32 R22, R9, R6, RZ ;  /* 0x0000000609167227 */ /* 0x002fc800078e00ff */
[----:B------:R-:W-:Y:S01]  /*2300*/  IMAD.HI.U32 R24, R13, R6, RZ ;  /* 0x000000060d187227 */ /* 0x000fe200078e00ff */
[----:B------:R-:W-:Y:S02]  /*2310*/  SHF.R.U32.HI R22, RZ, R7, R22 ;  /* 0x00000007ff167219 */ /* 0x000fe40000011616 */
[-C--:B--2---:R-:W-:Y:S02]  /*2320*/  SHF.R.U32.HI R19, RZ, R18.reuse, R19 ;  /* 0x00000012ff137219 */ /* 0x084fe40000011613 */
[----:B------:R-:W-:Y:S02]  /*2330*/  SHF.R.U32.HI R18, RZ, R18, R5 ;  /* 0x00000012ff127219 */ /* 0x000fe40000011605 */
[----:B------:R-:W-:Y:S02]  /*2340*/  SEL R19, R0, R19, !P0 ;  /* 0x0000001300137207 */ /* 0x000fe40004000000 */
[----:B------:R-:W-:Y:S02]  /*2350*/  SHF.R.U32.HI R24, RZ, R7, R24 ;  /* 0x00000007ff187219 */ /* 0x000fe40000011618 */
[----:B----4-:R-:W-:-:S02]  /*2360*/  ISETP.NE.AND P1, PT, R20, 0x1, PT ;  /* 0x000000011400780c */ /* 0x010fc40003f25270 */
[----:B------:R-:W-:Y:S02]  /*2370*/  SEL R5, R11, R18, !P0 ;  /* 0x000000120b057207 */ /* 0x000fe40004000000 */
[----:B------:R-:W-:Y:S02]  /*2380*/  SEL R21, R9, R22, !P1 ;  /* 0x0000001609157207 */ /* 0x000fe40004800000 */
[----:B------:R-:W-:Y:S01]  /*2390*/  SEL R7, R13, R24, !P1 ;  /* 0x000000180d077207 */ /* 0x000fe20004800000 */
[----:B---3--:R-:W-:-:S04]  /*23a0*/  IMAD.HI.U32 R22, R19, R2, RZ ;  /* 0x0000000213167227 */ /* 0x008fc800078e00ff */
[----:B------:R-:W-:Y:S01]  /*23b0*/  IMAD.HI.U32 R6, R21, R2, RZ ;  /* 0x0000000215067227 */ /* 0x000fe200078e00ff */
[----:B------:R-:W-:-:S04]  /*23c0*/  @P3 SHF.R.U32.HI R19, RZ, R3, R22 ;  /* 0x00000003ff133219 */ /* 0x000fc80000011616 */
        /* <DEDUP_REMOVED lines=8> */
[----:B------:R-:W-:-:S04]  /*2450*/  @!P0 IMAD.HI.U32 R18, R7, R2, RZ ;  /* 0x0000000207128227 */ /* 0x000fc800078e00ff */
[----:B------:R-:W-:Y:S01]  /*2460*/  IMAD.MOV R2, RZ, RZ, -R6 ;  /* 0x000000ffff027224 */ /* 0x000fe200078e0a06 */
[----:B------:R-:W-:-:S03]  /*2470*/  @!P0 SHF.R.U32.HI R18, RZ, R3, R18 ;  /* 0x00000003ff128219 */ /* 0x000fc60000011612 */
[----:B------:R-:W-:Y:S01]  /*2480*/  IMAD R2, R72, R2, R5 ;  /* 0x0000000248027224 */ /* 0x000fe200078e0205 */
[----:B------:R-:W-:Y:S02]  /*2490*/  @!P0 SEL R3, R7, R18, !P3 ;  /* 0x0000001207038207 */ /* 0x000fe40005800000 */
[----:B------:R-:W-:-:S03]  /*24a0*/  IADD3 R18, PT, PT, -R5, RZ, RZ ;  /* 0x000000ff05127210 */ /* 0x000fc60007ffe1ff */
[--C-:B------:R-:W-:Y:S02]  /*24b0*/  @!P0 IMAD.IADD R6, R6, 0x1, -R3.reuse ;  /* 0x0000000106068824 */ /* 0x100fe400078e0a03 */
[----:B------:R-:W-:Y:S01]  /*24c0*/  @!P0 IMAD R3, R2, R21, R3 ;  /* 0x0000001502038224 */ /* 0x000fe200078e0203 */
[----:B------:R-:W-:Y:S01]  /*24d0*/  IADD3 R2, PT, PT, -R7, RZ, RZ ;  /* 0x000000ff07027210 */ /* 0x000fe20007ffe1ff */
[----:B------:R-:W-:Y:S02]  /*24e0*/  @!P0 IMAD R5, R72, R6, R7 ;  /* 0x0000000648058224 */ /* 0x000fe400078e0207 */
[----:B------:R-:W-:Y:S02]  /*24f0*/  IMAD R11, R4, R18, R11 ;  /* 0x00000012040b7224 */ /* 0x000fe400078e020b */
[----:B------:R-:W-:Y:S02]  /*2500*/  @!P0 IMAD.MOV.U32 R7, RZ, RZ, R3 ;  /* 0x000000ffff078224 */ /* 0x000fe400078e0003 */
[----:B------:R-:W-:-:S02]  /*2510*/  IMAD R2, R20, R2, R13 ;  /* 0x0000000214027224 */ /* 0x000fc400078e020d */
[----:B------:R-:W-:Y:S02]  /*2520*/  IMAD R11, R5, R4, R11 ;  /* 0x00000004050b7224 */ /* 0x000fe400078e020b */
[----:B------:R-:W-:Y:S02]  /*2530*/  IMAD R13, R7, R20, R2 ;  /* 0x00000014070d7224 */ /* 0x000fe400078e0202 */
.L_x_41:
[----:B------:R-:W1:Y:S02]  /*2540*/  LDCU UR5, c[0x0][0xb30] ;  /* 0x00016600ff0577ac */ /* 0x000e640008000800 */
[----:B-1----:R-:W-:-:S09]  /*2550*/  UISETP.NE.AND UP0, UPT, UR5, 0x1, UPT ;  /* 0x000000010500788c */ /* 0x002fd2000bf05270 */
[----:B------:R-:W-:Y:S05]  /*2560*/  BRA.U UP0, `(.L_x_42) ;  /* 0x0000000100407547 */ /* 0x000fea000b800000 */
[----:B------:R-:W1:Y:S08]  /*2570*/  LDC.64 R4, c[0x0][0xb10] ;  /* 0x0002c400ff047b82 */ /* 0x000e700000000a00 */
[----:B------:R-:W2:Y:S08]  /*2580*/  LDC.64 R2, c[0x0][0xb18] ;  /* 0x0002c600ff027b82 */ /* 0x000eb00000000a00 */
[----:B------:R-:W4:Y:S08]  /*2590*/  LDC R6, c[0x0][0xb20] ;  /* 0x0002c800ff067b82 */ /* 0x000f300000000800 */
[----:B------:R-:W3:Y:S01]  /*25a0*/  LDC R18, c[0x0][0xb0c] ;  /* 0x0002c300ff127b82 */ /* 0x000ee20000000800 */
[----:B-1----:R-:W-:-:S05]  /*25b0*/  IMAD.HI.U32 R4, R13, R4, RZ ;  /* 0x000000040d047227 */ /* 0x002fca00078e00ff */
[----:B------:R-:W-:Y:S01]  /*25c0*/  SHF.R.U32.HI R4, RZ, R5, R4 ;  /* 0x00000005ff047219 */ /* 0x000fe20000011604 */
[----:B--2---:R-:W-:Y:S01]  /*25d0*/  IMAD.HI.U32 R3, R11, R3, RZ ;  /* 0x000000030b037227 */ /* 0x004fe200078e00ff */
[----:B------:R-:W-:-:S04]  /*25e0*/  ISETP.NE.AND P0, PT, R2, 0x1, PT ;  /* 0x000000010200780c */ /* 0x000fc80003f05270 */
[----:B----4-:R-:W-:-:S04]  /*25f0*/  SHF.R.U32.HI R6, RZ, R6, R3 ;  /* 0x00000006ff067219 */ /* 0x010fc80000011603 */
[----:B------:R-:W-:Y:S02]  /*2600*/  SEL R3, R11, R6, !P0 ;  /* 0x000000060b037207 */ /* 0x000fe40004000000 */
[----:B---3--:R-:W-:-:S04]  /*2610*/  ISETP.NE.AND P1, PT, R18, 0x1, PT ;  /* 0x000000011200780c */ /* 0x008fc80003f25270 */
[----:B------:R-:W-:-:S05]  /*2620*/  SEL R4, R13, R4, !P1 ;  /* 0x000000040d047207 */ /* 0x000fca0004800000 */
[----:B------:R-:W-:Y:S02]  /*2630*/  IMAD.IADD R5, R3, 0x1, -R4 ;  /* 0x0000000103057824 */ /* 0x000fe400078e0a04 */
[----:B------:R-:W-:Y:S02]  /*2640*/  IMAD.IADD R3, R4, 0x1, -R3 ;  /* 0x0000000104037824 */ /* 0x000fe400078e0a03 */
[----:B------:R-:W-:Y:S02]  /*2650*/  IMAD R13, R5, R18, R13 ;  /* 0x00000012050d7224 */ /* 0x000fe400078e020d */
[----:B------:R-:W-:-:S07]  /*2660*/  IMAD R11, R3, R2, R11 ;  /* 0x00000002030b7224 */ /* 0x000fce00078e020b */
.L_x_42:
[----:B------:R-:W-:Y:S01]  /*2670*/  VIADD R14, R14, 0x1 ;  /* 0x000000010e0e7836 */ /* 0x000fe20000000000 */
[----:B------:R-:W-:Y:S01]  /*2680*/  PLOP3.LUT P1, PT, PT, PT, PT, 0x80, 0x8 ;  /* 0x000000000008781c */ /* 0x000fe20003f2f070 */
[----:B------:R-:W-:Y:S02]  /*2690*/  IMAD.IADD R21, R13, 0x1, R152 ;  /* 0x000000010d157824 */ /* 0x000fe400078e0298 */
[----:B------:R-:W-:Y:S01]  /*26a0*/  IMAD.IADD R20, R11, 0x1, R150 ;  /* 0x000000010b147824 */ /* 0x000fe200078e0296 */
[----:B------:R-:W-:-:S04]  /*26b0*/  ISETP.NE.AND P0, PT, R14, 0x2, PT ;  /* 0x000000020e00780c */ /* 0x000fc80003f05270 */
[----:B------:R-:W-:Y:S02]  /*26c0*/  SEL R3, RZ, 0x1, P0 ;  /* 0x00000001ff037807 */ /* 0x000fe40000000000 */
[----:B------:R-:W-:Y:S02]  /*26d0*/  SEL R14, R14, RZ, P0 ;  /* 0x000000ff0e0e7207 */ /* 0x000fe40000000000 */
[----:B------:R-:W-:Y:S01]  /*26e0*/  LOP3.LUT R12, R12, R3, RZ, 0x3c, !PT ;  /* 0x000000030c0c7212 */ /* 0x000fe200078e3cff */
[----:B------:R-:W-:Y:S06]  /*26f0*/  @P2 BRA `(.L_x_43) ;  /* 0xfffffff000582947 */ /* 0x000fec000383ffff */
[----:B------:R-:W-:Y:S01]  /*2700*/  UIADD3 UR4, UPT, UPT, UR4, 0x68, URZ ;  /* 0x0000006804047890 */ /* 0x000fe2000fffe0ff */
[----:B------:R-:W-:-:S03]  /*2710*/  SHF.L.U32 R3, R15, 0x1f, RZ ;  /* 0x0000001f0f037819 */ /* 0x000fc600000006ff */
[----:B------:R-:W-:-:S09]  /*2720*/  ULEA UR5, UR15, UR4, 0x3 ;  /* 0x000000040f057291 */ /* 0x000fd2000f8e18ff */
[----:B------:R-:W1:Y:S02]  /*2730*/  SYNCS.PHASECHK.TRANS64.TRYWAIT P0, [UR5], R3 ;  /* 0x00000003ff0075a7 */ /* 0x000e640008001105 */
[----:B-1----:R-:W-:Y:S05]  /*2740*/  @!P0 BRA `(.L_x_44) ;  /* 0x0000008000988947 */ /* 0x002fea0003800000 */
.L_x_151:
[----:B------:R-:W-:-:S04]  /*2750*/  UIADD3 UR6, UPT, UPT, UR15, 0x1, URZ ;  /* 0x000000010f067890 */ /* 0x000fc8000fffe0ff */
[----:B------:R-:W-:-:S04]  /*2760*/  UISETP.NE.AND UP0, UPT, UR6, 0xd, UPT ;  /* 0x0000000d0600788c */ /* 0x000fc8000bf05270 */
[----:B------:R-:W-:Y:S02]  /*2770*/  USEL UR7, URZ, 0x1, UP0 ;  /* 0x00000001ff077887 */ /* 0x000fe40008000000 */
[----:B------:R-:W-:-:S04]  /*2780*/  USEL UR6, UR6, URZ, UP0 ;  /* 0x000000ff06067287 */ /* 0x000fc80008000000 */
[----:B------:R-:W-:Y:S01]  /*2790*/  ULEA UR5, UR6, UR4, 0x3 ;  /* 0x0000000406057291 */ /* 0x000fe2000f8e18ff */
[----:B------:R-:W-:-:S04]  /*27a0*/  LOP3.LUT R2, R15, UR7, RZ, 0x3c, !PT ;  /* 0x000000070f027c12 */ /* 0x000fc8000f8e3cff */
[----:B-1----:R-:W-:-:S04]  /*27b0*/  SHF.L.U32 R3, R2, 0x1f, RZ ;  /* 0x0000001f02037819 */ /* 0x002fc800000006ff */
[----:B------:R-:W1:Y:S02]  /*27c0*/  SYNCS.PHASECHK.TRANS64.TRYWAIT P0, [UR5], R3 ;  /* 0x00000003ff0075a7 */ /* 0x000e640008001105 */
[----:B-1----:R-:W-:Y:S05]  /*27d0*/  @!P0 BRA `(.L_x_45) ;  /* 0x00000080008c8947 */ /* 0x002fea0003800000 */
.L_x_153:
        /* <DEDUP_REMOVED lines=9> */
.L_x_155:
        /* <DEDUP_REMOVED lines=9> */
.L_x_157:
        /* <DEDUP_REMOVED lines=9> */
.L_x_159:
        /* <DEDUP_REMOVED lines=9> */
.L_x_161:
        /* <DEDUP_REMOVED lines=9> */
.L_x_163:
        /* <DEDUP_REMOVED lines=9> */
.L_x_165:
        /* <DEDUP_REMOVED lines=9> */
.L_x_167:
        /* <DEDUP_REMOVED lines=9> */
.L_x_169:
        /* <DEDUP_REMOVED lines=9> */
.L_x_171:
        /* <DEDUP_REMOVED lines=9> */
.L_x_173:
[----:B------:R-:W-:-:S04]  /*2d80*/  UIADD3 UR6, UPT, UPT, UR6, 0x1, URZ ;  /* 0x0000000106067890 */ /* 0x000fc8000fffe0ff */
[----:B------:R-:W-:-:S04]  /*2d90*/  UISETP.NE.AND UP0, UPT, UR6, 0xd, UPT ;  /* 0x0000000d0600788c */ /* 0x000fc8000bf05270 */
[----:B------:R-:W-:Y:S02]  /*2da0*/  USEL UR5, URZ, 0x1, UP0 ;  /* 0x00000001ff057887 */ /* 0x000fe40008000000 */
[----:B------:R-:W-:-:S04]  /*2db0*/  USEL UR6, UR6, URZ, UP0 ;  /* 0x000000ff06067287 */ /* 0x000fc80008000000 */
[----:B------:R-:W-:Y:S01]  /*2dc0*/  ULEA UR6, UR6, UR4, 0x3 ;  /* 0x0000000406067291 */ /* 0x000fe2000f8e18ff */
[----:B-1----:R-:W-:-:S04]  /*2dd0*/  LOP3.LUT R3, R2, UR5, RZ, 0x3c, !PT ;  /* 0x0000000502037c12 */ /* 0x002fc8000f8e3cff */
[----:B------:R-:W-:Y:S01]  /*2de0*/  SHF.L.U32 R3, R3, 0x1f, RZ ;  /* 0x0000001f03037819 */ /* 0x000fe200000006ff */
[----:B---3--:R-:W-:-:S07]  /*2df0*/  IMAD.U32 R0, RZ, RZ, UR6 ;  /* 0x00000006ff007e24 */ /* 0x008fce000f8e00ff */
.L_x_56:
[----:B-1----:R1:W2:Y:S02]  /*2e00*/  SYNCS.PHASECHK.TRANS64.TRYWAIT P0, [R0+URZ], R3 ;  /* 0x00000003000075a7 */ /* 0x0022a400080011ff */
[----:B--2---:R-:W-:Y:S05]  /*2e10*/  @!P0 NANOSLEEP.SYNCS 0x989680 ;  /* 0x009896800000895d */ /* 0x004fea0003900000 */
[----:B------:R-:W2:Y:S02]  /*2e20*/  @!P0 SYNCS.PHASECHK.TRANS64 P0, [R0+URZ], R3 ;  /* 0x00000003000085a7 */ /* 0x000ea400080010ff */
[----:B--2---:R-:W-:Y:S05]  /*2e30*/  @P0 EXIT ;  /* 0x000000000000094d */ /* 0x004fea0003800000 */
[----:B------:R-:W-:Y:S05]  /*2e40*/  BRA `(.L_x_56) ;  /* 0xfffffffc00ec7947 */ /* 0x000fea000383ffff */
.L_x_23:
[----:B------:R-:W-:-:S04]  /*2e50*/  UISETP.NE.AND UP1, UPT, UR37, URZ, UPT ;  /* 0x000000ff2500728c */ /* 0x000fc8000bf25270 */
[----:B------:R-:W-:-:S09]  /*2e60*/  UISETP.NE.OR UP1, UPT, UR10, 0x1, UP1 ;  /* 0x000000010a00788c */ /* 0x000fd20008f25670 */
[----:B------:R-:W-:Y:S05]  /*2e70*/  BRA.U UP1, `(.L_x_57) ;  /* 0x00000005014c7547 */ /* 0x000fea000b800000 */
[----:B------:R-:W-:Y:S01]  /*2e80*/  HFMA2 R11, -RZ, RZ, 0, 0 ;  /* 0x00000000ff0b7431 */ /* 0x000fe200000001ff */
[----:B------:R-:W-:Y:S01]  /*2e90*/  ISETP.GE.U32.AND P2, PT, R10, 0x2, PT ;  /* 0x000000020a00780c */ /* 0x000fe20003f46070 */
[----:B------:R-:W-:Y:S01]  /*2ea0*/  IMAD.MOV.U32 R12, RZ, RZ, 0x1 ;  /* 0x00000001ff0c7424 */ /* 0x000fe200078e00ff */
[----:B------:R-:W-:Y:S01]  /*2eb0*/  CS2R R8, SRZ ;  /* 0x0000000000087805 */ /* 0x000fe2000001ff00 */
[----:B------:R-:W-:Y:S01]  /*2ec0*/  IMAD.MOV.U32 R3, RZ, RZ, RZ ;  /* 0x000000ffff037224 */ /* 0x000fe200078e00ff */
[----:B------:R-:W-:Y:S01]  /*2ed0*/  UMOV UR4, 0x400 ;  /* 0x0000040000047882 */ /* 0x000fe20000000000 */
[----:B------:R-:W-:Y:S01]  /*2ee0*/  UMOV UR6, URZ ;  /* 0x000000ff00067c82 */ /* 0x000fe20008000000 */
[----:B------:R-:W-:-:S12]  /*2ef0*/  ULEA UR37, UR37, UR4, 0x18 ;  /* 0x0000000425257291 */ /* 0x000fd8000f8ec0ff */
.L_x_61:
[----:B------:R-:W-:Y:S02]  /*2f00*/  LEA R0, R3, UR37, 0x3 ;  /* 0x0000002503007c11 */ /* 0x000fe4000f8e18ff */
[----:B------:R-:W-:-:S03]  /*2f10*/  SHF.L.U32 R5, R8, 0x1f, RZ ;  /* 0x0000001f08057819 */ /* 0x000fc600000006ff */
[----:B------:R-:W-:Y:S01]  /*2f20*/  VIADD R4, R0, 0x160 ;  /* 0x0000016000047836 */ /* 0x000fe20000000000 */
[----:B------:R-:W1:Y:S02]  /*2f30*/  SYNCS.PHASECHK.TRANS64.TRYWAIT P0, [R0+URZ+0x150], R5 ;  /* 0x00015005000075a7 */ /* 0x000e6400080011ff */
[----:B-1----:R-:W-:Y:S05]  /*2f40*/  @!P0 BRA `(.L_x_58) ;  /* 0x0000007c00b88947 */ /* 0x002fea0003800000 */
.L_x_174:
[----:B------:R-:W-:Y:S01]  /*2f50*/  ULEA UR5, UR6, UR37, 0x3 ;  /* 0x0000002506057291 */ /* 0x000fe2000f8e18ff */
[----:B------:R-:W-:Y:S01]  /*2f60*/  PRMT R4, RZ, 0x654, R4 ;  /* 0x00000654ff047816 */ /* 0x000fe20000000004 */
[----:B-1----:R-:W-:Y:S01]  /*2f70*/  @!P2 IMAD.MOV.U32 R5, RZ, RZ, 0x10 ;  /* 0x00000010ff05a424 */ /* 0x002fe200078e00ff */
[----:B------:R-:W-:Y:S01]  /*2f80*/  SHF.L.U32 R7, R12, 0x1f, RZ ;  /* 0x0000001f0c077819 */ /* 0x000fe200000006ff */
[----:B------:R-:W-:Y:S01]  /*2f90*/  UIADD3 UR4, UPT, UPT, UR5, 0x110, URZ ;  /* 0x0000011005047890 */ /* 0x000fe2000fffe0ff */
[----:B------:R1:W-:Y:S05]  /*2fa0*/  SYNCS.ARRIVE.TRANS64.RED.A1T0 RZ, [R4+URZ], RZ ;  /* 0x000000ff04ff79a7 */ /* 0x0003ea00081004ff */
[----:B------:R-:W-:Y:S01]  /*2fb0*/  IMAD.U32 R13, RZ, RZ, UR4 ;  /* 0x00000004ff0d7e24 */ /* 0x000fe2000f8e00ff */
[----:B------:R-:W2:Y:S04]  /*2fc0*/  SYNCS.PHASECHK.TRANS64.TRYWAIT P0, [UR5+0x120], R7 ;  /* 0x00012007ff0075a7 */ /* 0x000ea80008001105 */
[----:B------:R-:W-:Y:S01]  /*2fd0*/  PRMT R13, R10, 0x654, R13 ;  /* 0x000006540a0d7816 */ /* 0x000fe2000000000d */
[----:B-12---:R-:W-:Y:S06]  /*2fe0*/  @!P0 BRA `(.L_x_59) ;  /* 0x0000007c00a48947 */ /* 0x006fec0003800000 */
.L_x_176:
[----:B------:R-:W-:Y:S01]  /*2ff0*/  ULEA UR4, UR6, UR37, 0x4 ;  /* 0x0000002506047291 */ /* 0x000fe2000f8e20ff */
[----:B------:R-:W-:Y:S01]  /*3000*/  SEL R2, R13, R2, !P2 ;  /* 0x000000020d027207 */ /* 0x000fe20005000000 */
[----:B------:R-:W-:Y:S01]  /*3010*/  UIADD3 UR5, UPT, UPT, UR5, 0x110, URZ ;  /* 0x0000011005057890 */ /* 0x000fe2000fffe0ff */
[----:B-1----:R-:W-:Y:S01]  /*3020*/  LEA R0, R11, UR37, 0x3 ;  /* 0x000000250b007c11 */ /* 0x002fe2000f8e18ff */
[----:B------:R-:W-:Y:S01]  /*3030*/  UIADD3 UR4, UPT, UPT, UR4, 0x180, URZ ;  /* 0x0000018004047890 */ /* 0x000fe2000fffe0ff */
[----:B------:R1:W-:Y:S01]  /*3040*/  @!P2 SYNCS.ARRIVE.TRANS64.RED RZ, [R2+URZ], R5 ;  /* 0x0000000502ffa9a7 */ /* 0x0003e200080004ff */
[----:B------:R-:W-:Y:S01]  /*3050*/  UIADD3 UR6, UPT, UPT, UR6, 0x1, URZ ;  /* 0x0000000106067890 */ /* 0x000fe2000fffe0ff */
[----:B------:R-:W-:-:S03]  /*3060*/  VIADD R3, R3, 0x1 ;  /* 0x0000000103037836 */ /* 0x000fc60000000000 */
[----:B------:R-:W-:Y:S02]  /*3070*/  UISETP.NE.AND UP0, UPT, UR6, 0x2, UPT ;  /* 0x000000020600788c */ /* 0x000fe4000bf05270 */
[----:B------:R-:W-:Y:S01]  /*3080*/  ISETP.NE.AND P0, PT, R3, 0x2, PT ;  /* 0x000000020300780c */ /* 0x000fe20003f05270 */
[----:B------:R-:W-:Y:S06]  /*3090*/  UGETNEXTWORKID.BROADCAST [UR4], [UR5] ;  /* 0x00000000040073ca */ /* 0x000fec0008000100 */
[----:B------:R-:W-:Y:S02]  /*30a0*/  USEL UR4, URZ, 0x1, UP0 ;  /* 0x00000001ff047887 */ /* 0x000fe40008000000 */
[----:B------:R-:W-:-:S04]  /*30b0*/  USEL UR6, UR6, URZ, UP0 ;  /* 0x000000ff06067287 */ /* 0x000fc80008000000 */
[----:B------:R-:W-:Y:S02]  /*30c0*/  LOP3.LUT R12, R12, UR4, RZ, 0x3c, !PT ;  /* 0x000000040c0c7c12 */ /* 0x000fe4000f8e3cff */
[----:B-1----:R-:W-:-:S04]  /*30d0*/  SHF.L.U32 R5, R9, 0x1f, RZ ;  /* 0x0000001f09057819 */ /* 0x002fc800000006ff */
[----:B------:R-:W1:Y:S02]  /*30e0*/  SYNCS.PHASECHK.TRANS64.TRYWAIT P1, [R0+URZ+0x110], R5 ;  /* 0x00011005000075a7 */ /* 0x000e6400080211ff */
[----:B-1----:R-:W-:Y:S05]  /*30f0*/  @!P1 BRA `(.L_x_60) ;  /* 0x0000007c00789947 */ /* 0x002fea0003800000 */
.L_x_177:
[----:B------:R-:W-:Y:S01]  /*3100*/  LEA R4, R11, UR37, 0x4 ;  /* 0x000000250b047c11 */ /* 0x000fe2000f8e20ff */
[----:B-1----:R-:W-:Y:S01]  /*3110*/  VIADD R0, R0, 0x120 ;  /* 0x0000012000007836 */ /* 0x002fe20000000000 */
[----:B------:R-:W-:Y:S01]  /*3120*/  SEL R3, R3, RZ, P0 ;  /* 0x000000ff03037207 */ /* 0x000fe20000000000 */
[----:B------:R-:W-:-:S03]  /*3130*/  VIADD R11, R11, 0x1 ;  /* 0x000000010b0b7836 */ /* 0x000fc60000000000 */
[----:B------:R-:W1:Y:S01]  /*3140*/  LDS.128 R4, [R4+0x180] ;  /* 0x0001800004047984 */ /* 0x000e620000000c00 */
[----:B------:R-:W-:Y:S02]  /*3150*/  PRMT R0, RZ, 0x654, R0 ;  /* 0x00000654ff007816 */ /* 0x000fe40000000000 */
[C---:B------:R-:W-:Y:S01]  /*3160*/  ISETP.NE.AND P1, PT, R11.reuse, 0x2, PT ;  /* 0x000000020b00780c */ /* 0x040fe20003f25270 */
[----:B------:R-:W-:Y:S01]  /*3170*/  @!PT LDS RZ, [RZ] ;  /* 0x00000000fffff984 */ /* 0x000fe20000000800 */
[----:B------:R-:W-:Y:S01]  /*3180*/  @!PT LDS RZ, [RZ] ;  /* 0x00000000fffff984 */ /* 0x000fe20000000800 */
[----:B------:R-:W-:Y:S01]  /*3190*/  @!PT LDS RZ, [RZ] ;  /* 0x00000000fffff984 */ /* 0x000fe20000000800 */
[----:B------:R-:W-:Y:S01]  /*31a0*/  @!PT LDS RZ, [RZ] ;  /* 0x00000000fffff984 */ /* 0x000fe20000000800 */
[----:B------:R2:W-:Y:S06]  /*31b0*/  MEMBAR.ALL.CTA ;  /* 0x0000000000007992 */ /* 0x0005ec0000008000 */
[----:B--2---:R-:W2:Y:S01]  /*31c0*/  FENCE.VIEW.ASYNC.S ;  /* 0x00000000000073c6 */ /* 0x004ea20000000000 */
[----:B------:R-:W-:Y:S01]  /*31d0*/  SEL R11, R11, RZ, P1 ;  /* 0x000000ff0b0b7207 */ /* 0x000fe20000800000 */
[----:B--2---:R2:W-:Y:S01]  /*31e0*/  SYNCS.ARRIVE.TRANS64.RED.A1T0 RZ, [R0+URZ], RZ ;  /* 0x000000ff00ff79a7 */ /* 0x0045e200081004ff */
[----:B-1----:R-:W-:-:S02]  /*31f0*/  LOP3.LUT P3, RZ, R6, 0x1, RZ, 0xc0, !PT ;  /* 0x0000000106ff7812 */ /* 0x002fc4000786c0ff */
[----:B------:R-:W-:-:S04]  /*3200*/  SEL R5, RZ, 0x1, P0 ;  /* 0x00000001ff057807 */ /* 0x000fc80000000000 */
[----:B------:R-:W-:Y:S02]  /*3210*/  LOP3.LUT R8, R8, R5, RZ, 0x3c, !PT ;  /* 0x0000000508087212 */ /* 0x000fe400078e3cff */
[----:B--2---:R-:W-:-:S04]  /*3220*/  SEL R0, RZ, 0x1, P1 ;  /* 0x00000001ff007807 */ /* 0x004fc80000800000 */
[----:B------:R-:W-:Y:S01]  /*3230*/  LOP3.LUT R9, R9, R0, RZ, 0x3c, !PT ;  /* 0x0000000009097212 */ /* 0x000fe200078e3cff */
[----:B------:R-:W-:Y:S06]  /*3240*/  @P3 BRA `(.L_x_61) ;  /* 0xfffffffc002c3947 */ /* 0x000fec000383ffff */
[----:B------:R-:W-:Y:S01]  /*3250*/  ULEA UR5, UR6, UR37, 0x3 ;  /* 0x0000002506057291 */ /* 0x000fe2000f8e18ff */
[----:B------:R-:W-:-:S08]  /*3260*/  SHF.L.U32 R3, R12, 0x1f, RZ ;  /* 0x0000001f0c037819 */ /* 0x000fd000000006ff */
[----:B------:R-:W1:Y:S02]  /*3270*/  SYNCS.PHASECHK.TRANS64 P0, [UR5+0x120], R3 ;  /* 0x00012003ff0075a7 */ /* 0x000e640008001005 */
[----:B-1----:R-:W-:Y:S05]  /*3280*/  @P0 BRA `(.L_x_62) ;  /* 0x0000000000080947 */ /* 0x002fea0003800000 */
[----:B------:R-:W1:Y:S02]  /*3290*/  SYNCS.PHASECHK.TRANS64.TRYWAIT P0, [UR5+0x120], R3 ;  /* 0x00012003ff0075a7 */ /* 0x000e640008001105 */
[----:B-1----:R-:W-:Y:S05]  /*32a0*/  @!P0 BRA `(.L_x_63) ;  /* 0x0000007c00208947 */ /* 0x002fea0003800000 */
.L_x_62:
[----:B------:R-:W-:-:S04]  /*32b0*/  UIADD3 UR4, UPT, UPT, UR6, 0x1, URZ ;  /* 0x0000000106047890 */ /* 0x000fc8000fffe0ff */
[----:B------:R-:W-:-:S04]  /*32c0*/  UISETP.NE.AND UP0, UPT, UR4, 0x2, UPT ;  /* 0x000000020400788c */ /* 0x000fc8000bf05270 */
[----:B------:R-:W-:Y:S02]  /*32d0*/  USEL UR7, URZ, 0x1, UP0 ;  /* 0x00000001ff077887 */ /* 0x000fe40008000000 */
[----:B------:R-:W-:-:S04]  /*32e0*/  USEL UR4, UR4, URZ, UP0 ;  /* 0x000000ff04047287 */ /* 0x000fc80008000000 */
[----:B------:R-:W-:Y:S01]  /*32f0*/  ULEA UR4, UR4, UR37, 0x3 ;  /* 0x0000002504047291 */ /* 0x000fe2000f8e18ff */
[----:B-1----:R-:W-:-:S04]  /*3300*/  LOP3.LUT R3, R12, UR7, RZ, 0x3c, !PT ;  /* 0x000000070c037c12 */ /* 0x002fc8000f8e3cff */
[----:B------:R-:W-:-:S04]  /*3310*/  SHF.L.U32 R0, R3, 0x1f, RZ ;  /* 0x0000001f03007819 */ /* 0x000fc800000006ff */
[----:B------:R-:W1:Y:S02]  /*3320*/  SYNCS.PHASECHK.TRANS64 P0, [UR4+0x120], R0 ;  /* 0x00012000ff0075a7 */ /* 0x000e640008001004 */
[----:B-1----:R-:W-:Y:S05]  /*3330*/  @P0 EXIT ;  /* 0x000000000000094d */ /* 0x002fea0003800000 */
[----:B------:R-:W-:Y:S02]  /*3340*/  SHF.L.U32 R3, R3, 0x1f, RZ ;  /* 0x0000001f03037819 */ /* 0x000fe400000006ff */
[----:B------:R-:W-:-:S07]  /*3350*/  MOV R0, UR4 ;  /* 0x0000000400007c02 */ /* 0x000fce0008000f00 */
.L_x_64:
[----:B-1----:R1:W2:Y:S02]  /*3360*/  SYNCS.PHASECHK.TRANS64.TRYWAIT P0, [R0+URZ+0x120], R3 ;  /* 0x00012003000075a7 */ /* 0x0022a400080011ff */
[----:B--2---:R-:W-:Y:S05]  /*3370*/  @!P0 NANOSLEEP.SYNCS 0x989680 ;  /* 0x009896800000895d */ /* 0x004fea0003900000 */
[----:B------:R-:W2:Y:S02]  /*3380*/  @!P0 SYNCS.PHASECHK.TRANS64 P0, [R0+URZ+0x120], R3 ;  /* 0x00012003000085a7 */ /* 0x000ea400080010ff */
[----:B--2---:R-:W-:Y:S05]  /*3390*/  @P0 EXIT ;  /* 0x000000000000094d */ /* 0x004fea0003800000 */
[----:B------:R-:W-:Y:S05]  /*33a0*/  BRA `(.L_x_64) ;  /* 0xfffffffc00ec7947 */ /* 0x000fea000383ffff */
.L_x_57:
[----:B------:R-:W-:Y:S05]  /*33b0*/  BRA.U UP4, `(.L_x_65) ;  /* 0x0000001104587547 */ /* 0x000fea000b800000 */
[----:B------:R-:W-:Y:S01]  /*33c0*/  UMOV UR4, 0x40 ;  /* 0x0000004000047882 */ /* 0x000fe20000000000 */
[----:B------:R-:W-:Y:S01]  /*33d0*/  NOP ;  /* 0x0000000000007918 */ /* 0x000fe20000000000 */
[----:B------:R-:W-:Y:S01]  /*33e0*/  ULEA UR4, UR37, UR4, 0x18 ;  /* 0x0000000425047291 */ /* 0x000fe2000f8ec0ff */
[----:B------:R-:W-:Y:S02]  /*33f0*/  UMOV UR5, 0x400 ;  /* 0x0000040000057882 */ /* 0x000fe40000000000 */
[----:B------:R-:W-:-:S06]  /*3400*/  ULEA UR37, UR37, UR5, 0x18 ;  /* 0x0000000525257291 */ /* 0x000fcc000f8ec0ff */
[----:B------:R-:W1:Y:S02]  /*3410*/  LDS.U8 R2, [UR4+0x1c] ;  /* 0x00001c04ff027984 */ /* 0x000e640008000000 */
[----:B-1----:R-:W-:-:S13]  /*3420*/  ISETP.NE.AND P0, PT, R2, RZ, PT ;  /* 0x000000ff0200720c */ /* 0x002fda0003f05270 */
[----:B------:R-:W-:Y:S05]  /*3430*/  @P0 BRA `(.L_x_66) ;  /* 0x0000000400080947 */ /* 0x000fea0003800000 */
[----:B------:R-:W-:Y:S02]  /*3440*/  UISETP.NE.U32.AND UP0, UPT, UR9, 0x1, UPT ;  /* 0x000000010900788c */ /* 0x000fe4000bf05070 */
[----:B------:R-:W-:-:S07]  /*3450*/  UIADD3 UR6, UPT, UPT, UR4, 0x8, URZ ;  /* 0x0000000804067890 */ /* 0x000fce000fffe0ff */
[----:B------:R-:W-:Y:S05]  /*3460*/  BRA.U !UP0, `(.L_x_67) ;  /* 0x00000001089c7547 */ /* 0x000fea000b800000 */
[----:B------:R-:W-:Y:S01]  /*3470*/  ELECT P0, URZ, PT ;  /* 0x0000000000ff782f */ /* 0x000fe20003800000 */
[----:B------:R-:W-:-:S12]  /*3480*/  BSSY B0, `(.L_x_67) ;  /* 0x0000025000007945 */ /* 0x000fd80003800000 */
[----:B------:R-:W-:Y:S05]  /*3490*/  @!P0 BRA `(.L_x_68) ;  /* 0x00000000008c8947 */ /* 0x000fea0003800000 */
[----:B------:R-:W-:-:S05]  /*34a0*/  UMOV UR5, 0x10 ;  /* 0x0000001000057882 */ /* 0x000fca0000000000 */
[----:B------:R-:W-:Y:S04]  /*34b0*/  DEPBAR.LE SB1, 0x36 ;  /* 0x00009d800000791a */ /* 0x000fe80000000000 */
[----:B------:R-:W1:Y:S02]  /*34c0*/  UTCATOMSWS.2CTA.FIND_AND_SET.ALIGN UP1, UR5, UR5 ;  /* 0x00000005000575e3 */ /* 0x000e640008220800 */
[----:B-1----:R-:W-:Y:S01]  /*34d0*/  MOV R11, UR5 ;  /* 0x00000005000b7c02 */ /* 0x002fe20008000f00 */
[----:B------:R-:W-:Y:S06]  /*34e0*/  BRA.U UP1, `(.L_x_69) ;  /* 0x0000000101187547 */ /* 0x000fec000b800000 */
.L_x_70:
[----:B------:R-:W-:Y:S05]  /*34f0*/  NANOSLEEP 0x64 ;  /* 0x000000640000795d */ /* 0x000fea0003800000 */
[----:B------:R-:W-:-:S05]  /*3500*/  UMOV UR5, 0x10 ;  /* 0x0000001000057882 */ /* 0x000fca0000000000 */
[----:B------:R-:W-:Y:S04]  /*3510*/  DEPBAR.LE SB1, 0x36 ;  /* 0x00009d800000791a */ /* 0x000fe80000000000 */
[----:B------:R-:W1:Y:S02]  /*3520*/  UTCATOMSWS.2CTA.FIND_AND_SET.ALIGN UP1, UR5, UR5 ;  /* 0x00000005000575e3 */ /* 0x000e640008220800 */
[----:B-1----:R-:W-:Y:S01]  /*3530*/  MOV R11, UR5 ;  /* 0x00000005000b7c02 */ /* 0x002fe20008000f00 */
[----:B------:R-:W-:Y:S05]  /*3540*/  BRA.U !UP1, `(.L_x_70) ;  /* 0xfffffffd09e87547 */ /* 0x000fea000b83ffff */
.L_x_69:
[----:B------:R-:W1:Y:S01]  /*3550*/  LDS R5, [UR4+0x10] ;  /* 0x00001004ff057984 */ /* 0x000e620008000800 */
[----:B------:R-:W-:Y:S01]  /*3560*/  IMAD.U32 R3, RZ, RZ, UR37 ;  /* 0x00000025ff037e24 */ /* 0x000fe2000f8e00ff */
[----:B------:R-:W-:-:S03]  /*3570*/  MOV R2, UR8 ;  /* 0x0000000800027c02 */ /* 0x000fc60008000f00 */
[----:B------:R-:W-:Y:S01]  /*3580*/  VIADD R3, R3, 0x1a0 ;  /* 0x000001a003037836 */ /* 0x000fe20000000000 */
[----:B-1----:R-:W-:-:S04]  /*3590*/  SHF.L.U32 R5, R5, 0x1f, RZ ;  /* 0x0000001f05057819 */ /* 0x002fc800000006ff */
[----:B------:R-:W1:Y:S02]  /*35a0*/  SYNCS.PHASECHK.TRANS64.TRYWAIT P0, [UR4+0x8], R5 ;  /* 0x00000805ff0075a7 */ /* 0x000e640008001104 */
[----:B-1----:R-:W-:Y:S05]  /*35b0*/  @P0 BRA `(.L_x_71) ;  /* 0x0000000000080947 */ /* 0x002fea0003800000 */
[----:B------:R-:W1:Y:S02]  /*35c0*/  SYNCS.PHASECHK.TRANS64.TRYWAIT P0, [UR4+0x8], R5 ;  /* 0x00000805ff0075a7 */ /* 0x000e640008001104 */
[----:B-1----:R-:W-:Y:S05]  /*35d0*/  @!P0 BRA `(.L_x_72) ;  /* 0x00000078006c8947 */ /* 0x002fea0003800000 */
.L_x_71:
[----:B-1----:R-:W-:Y:S01]  /*35e0*/  HFMA2 R4, -RZ, RZ, 0, 5.9604644775390625e-08 ;  /* 0x00000001ff047431 */ /* 0x002fe200000001ff */
[----:B------:R-:W-:Y:S01]  /*35f0*/  UPRMT UR5, UR8, 0x654, UR6 ;  /* 0x0000065408057896 */ /* 0x000fe20008000006 */
[----:B------:R-:W-:Y:S01]  /*3600*/  IMAD.MOV.U32 R6, RZ, RZ, 0xffff ;  /* 0x0000ffffff067424 */ /* 0x000fe200078e00ff */
[----:B------:R-:W-:Y:S01]  /*3610*/  PRMT R2, R2, 0x654, R3 ;  /* 0x0000065402027816 */ /* 0x000fe20000000003 */
[----:B------:R-:W-:Y:S02]  /*3620*/  IMAD.MOV.U32 R5, RZ, RZ, 0x4 ;  /* 0x00000004ff057424 */ /* 0x000fe400078e00ff */
[----:B------:R-:W-:Y:S01]  /*3630*/  IMAD.SHL.U32 R9, R11, 0x20, RZ ;  /* 0x000000200b097824 */ /* 0x000fe200078e00ff */
[----:B------:R-:W-:Y:S02]  /*3640*/  MOV R3, UR5 ;  /* 0x0000000500037c02 */ /* 0x000fe40008000f00 */
[-C--:B------:R-:W-:Y:S01]  /*3650*/  SHF.L.U32 R7, R6, R11.reuse, RZ ;  /* 0x0000000b06077219 */ /* 0x080fe200000006ff */
[----:B------:R1:W-:Y:S01]  /*3660*/  SYNCS.ARRIVE.TRANS64.RED RZ, [UR5], R5 ;  /* 0x00000005ffff79a7 */ /* 0x0003e20008000405 */
[----:B------:R-:W-:Y:S01]  /*3670*/  SHF.L.U32 R6, R4, R11, RZ ;  /* 0x0000000b04067219 */ /* 0x000fe200000006ff */
[----:B------:R1:W-:Y:S04]  /*3680*/  STS [UR37+0x1a0], R9 ;  /* 0x0001a009ff007988 */ /* 0x0003e80008000825 */
[----:B------:R1:W-:Y:S04]  /*3690*/  STAS [R2.64], R11 ;  /* 0x0000000b02007dbd */ /* 0x0003e8000c0008ff */
[----:B------:R1:W-:Y:S04]  /*36a0*/  ATOMS.OR RZ, [UR4+0x14], R7 ;  /* 0x00001407ffff798c */ /* 0x0003e8000b000004 */
[----:B------:R1:W-:Y:S04]  /*36b0*/  ATOMS.OR RZ, [UR4+0x18], R6 ;  /* 0x00001806ffff798c */ /* 0x0003e8000b000004 */
[----:B------:R1:W-:Y:S02]  /*36c0*/  ATOMS.XOR RZ, [UR4+0x10], R4 ;  /* 0x00001004ffff798c */ /* 0x0003e4000b800004 */
.L_x_68:
[----:B------:R-:W-:Y:S05]  /*36d0*/  BSYNC B0 ;  /* 0x0000000000007941 */ /* 0x000fea0003800000 */
.L_x_67:
[----:B------:R-:W-:Y:S05]  /*36e0*/  BRA.U UP0, `(.L_x_73) ;  /* 0x00000001006c7547 */ /* 0x000fea000b800000 */
[----:B------:R-:W-:-:S03]  /*36f0*/  UMOV UR5, 0xffffffff ;  /* 0xffffffff00057882 */ /* 0x000fc60000000000 */
[----:B------:R-:W-:Y:S05]  /*3700*/  BRA.DIV UR5, `(.L_x_74) ;  /* 0x0000007a05387947 */ /* 0x000fea000b800000 */
[----:B------:R-:W-:-:S13]  /*3710*/  ELECT P6, URZ, PT ;  /* 0x0000000000ff782f */ /* 0x000fda00038c0000 */
.L_x_181:
[----:B------:R-:W-:Y:S05]  /*3720*/  @!P6 BRA `(.L_x_73) ;  /* 0x00000000005ce947 */ /* 0x000fea0003800000 */
[----:B-1----:R-:W1:Y:S02]  /*3730*/  LDS R3, [UR4+0x10] ;  /* 0x00001004ff037984 */ /* 0x002e640008000800 */
[----:B-1----:R-:W-:-:S04]  /*3740*/  SHF.L.U32 R3, R3, 0x1f, RZ ;  /* 0x0000001f03037819 */ /* 0x002fc800000006ff */
[----:B------:R-:W1:Y:S02]  /*3750*/  SYNCS.PHASECHK.TRANS64.TRYWAIT P0, [UR4+0x8], R3 ;  /* 0x00000803ff0075a7 */ /* 0x000e640008001104 */
[----:B-1----:R-:W-:Y:S05]  /*3760*/  @P0 BRA `(.L_x_75) ;  /* 0x0000000000080947 */ /* 0x002fea0003800000 */
[----:B------:R-:W1:Y:S02]  /*3770*/  SYNCS.PHASECHK.TRANS64.TRYWAIT P0, [UR4+0x8], R3 ;  /* 0x00000803ff0075a7 */ /* 0x000e640008001104 */
[----:B-1----:R-:W-:Y:S05]  /*3780*/  @!P0 BRA `(.L_x_76) ;  /* 0x0000007800388947 */ /* 0x002fea0003800000 */
.L_x_75:
[----:B------:R-:W2:Y:S01]  /*3790*/  LDS R5, [UR37+0x1a0] ;  /* 0x0001a025ff057984 */ /* 0x000ea20008000800 */
[----:B-1----:R-:W-:Y:S02]  /*37a0*/  HFMA2 R2, -RZ, RZ, 0, 5.9604644775390625e-08 ;  /* 0x00000001ff027431 */ /* 0x002fe400000001ff */
[----:B------:R-:W-:Y:S01]  /*37b0*/  IMAD.MOV.U32 R3, RZ, RZ, 0xffff ;  /* 0x0000ffffff037424 */ /* 0x000fe200078e00ff */
[----:B------:R-:W-:Y:S01]  /*37c0*/  UPRMT UR5, UR8, 0x654, UR6 ;  /* 0x0000065408057896 */ /* 0x000fe20008000006 */
[----:B--2---:R-:W-:-:S03]  /*37d0*/  IMAD.SHL.U32 R4, R5, 0x20, RZ ;  /* 0x0000002005047824 */ /* 0x004fc600078e00ff */
[-C--:B------:R-:W-:Y:S02]  /*37e0*/  SHF.L.U32 R3, R3, R5.reuse, RZ ;  /* 0x0000000503037219 */ /* 0x080fe400000006ff */
[----:B------:R-:W-:Y:S01]  /*37f0*/  SHF.L.U32 R5, R2, R5, RZ ;  /* 0x0000000502057219 */ /* 0x000fe200000006ff */
[----:B------:R2:W-:Y:S04]  /*3800*/  STS [UR37+0x1a0], R4 ;  /* 0x0001a004ff007988 */ /* 0x0005e80008000825 */
[----:B------:R2:W-:Y:S04]  /*3810*/  ATOMS.OR RZ, [UR4+0x14], R3 ;  /* 0x00001403ffff798c */ /* 0x0005e8000b000004 */
[----:B------:R2:W-:Y:S01]  /*3820*/  ATOMS.OR RZ, [UR4+0x18], R5 ;  /* 0x00001805ffff798c */ /* 0x0005e2000b000004 */
[----:B------:R-:W-:Y:S03]  /*3830*/  SYNCS.ARRIVE.TRANS64.RED.A1T0 RZ, [UR5], RZ ;  /* 0x000000ffffff79a7 */ /* 0x000fe60008100405 */
[----:B------:R2:W-:Y:S01]  /*3840*/  ATOMS.XOR RZ, [UR4+0x10], R2 ;  /* 0x00001002ffff798c */ /* 0x0005e2000b800004 */
[----:B------:R-:W-:Y:S05]  /*3850*/  BRA `(.L_x_73) ;  /* 0x0000000000107947 */ /* 0x000fea0003800000 */
.L_x_66:
[----:B------:R-:W-:-:S05]  /*3860*/  MOV R2, 0xffffffff ;  /* 0xffffffff00027802 */ /* 0x000fca0000000f00 */
[----:B------:R1:W-:Y:S02]  /*3870*/  STS [UR37+0x1a0], R2 ;  /* 0x0001a002ff007988 */ /* 0x0003e40008000825 */
[----:B-1----:R-:W-:Y:S02]  /*3880*/  MOV R2, 0x38a0 ;  /* 0x000038a000027802 */ /* 0x002fe40000000f00 */
[----:B-----5:R-:W-:Y:S05]  /*3890*/  CALL.REL.NOINC `($__internal_1_$__cuda_sm10x_tcgen05_guardrail_trap_phase_invalid_during_alloc) ;  /* 0x0000007c00947944 */ /* 0x020fea0003c00000 */
.L_x_73:
[----:B------:R-:W-:Y:S05]  /*38a0*/  WARPSYNC.ALL ;  /* 0x0000000000007948 */ /* 0x000fea0003800000 */
[----:B------:R-:W3:Y:S01]  /*38b0*/  S2UR UR11, SR_CgaCtaId ;  /* 0x00000000000b79c3 */ /* 0x000ee20000008800 */
[----:B------:R-:W-:Y:S01]  /*38c0*/  UMOV UR4, 0x400 ;  /* 0x0000040000047882 */ /* 0x000fe20000000000 */
[----:B------:R-:W-:-:S06]  /*38d0*/  NOP ;  /* 0x0000000000007918 */ /* 0x000fcc0000000000 */
[----:B------:R-:W-:Y:S06]  /*38e0*/  BAR.ARV 0x6, 0xa0 ;  /* 0x0182800000007b1d */ /* 0x000fec0000002000 */
[----:B------:R-:W4:Y:S01]  /*38f0*/  LDCU UR5, c[0x0][0x38c] ;  /* 0x00007180ff0577ac */ /* 0x000f220008000800 */
[----:B------:R-:W-:Y:S01]  /*3900*/  LOP3.LUT R0, R0, 0xffff, RZ, 0xc0, !PT ;  /* 0x0000ffff00007812 */ /* 0x000fe200078ec0ff */
[----:B-1----:R-:W-:Y:S01]  /*3910*/  IMAD.MOV.U32 R9, RZ, RZ, 0x1 ;  /* 0x00000001ff097424 */ /* 0x002fe200078e00ff */
[----:B------:R-:W-:Y:S01]  /*3920*/  LOP3.LUT R8, R8, 0xffff, RZ, 0xc0, !PT ;  /* 0x0000ffff08087812 */ /* 0x000fe200078ec0ff */
[----:B------:R-:W-:Y:S01]  /*3930*/  UMOV UR17, URZ ;  /* 0x000000ff00117c82 */ /* 0x000fe20008000000 */
[----:B------:R-:W-:Y:S01]  /*3940*/  R2UR UR12, R0 ;  /* 0x00000000000c72ca */ /* 0x000fe200000e0000 */
[----:B------:R-:W-:Y:S01]  /*3950*/  UMOV UR16, URZ ;  /* 0x000000ff00107c82 */ /* 0x000fe20008000000 */
[----:B------:R-:W-:Y:S01]  /*3960*/  R2UR UR13, R8 ;  /* 0x00000000080d72ca */ /* 0x000fe200000e0000 */
[----:B------:R-:W-:Y:S01]  /*3970*/  IMAD.MOV.U32 R8, RZ, RZ, RZ ;  /* 0x000000ffff087224 */ /* 0x000fe200078e00ff */
[----:B------:R-:W-:Y:S01]  /*3980*/  UMOV UR15, URZ ;  /* 0x000000ff000f7c82 */ /* 0x000fe20008000000 */
[----:B---3--:R-:W-:-:S02]  /*3990*/  ULEA UR11, UR11, UR4, 0x18 ;  /* 0x000000040b0b7291 */ /* 0x008fc4000f8ec0ff */
[----:B------:R-:W-:Y:S02]  /*39a0*/  UISETP.NE.AND UP2, UPT, UR9, URZ, UPT ;  /* 0x000000ff0900728c */ /* 0x000fe4000bf45270 */
[----:B------:R-:W-:Y:S02]  /*39b0*/  UIADD3 UR14, UPT, UPT, UR11, 0xa400, URZ ;  /* 0x0000a4000b0e7890 */ /* 0x000fe4000fffe0ff */
[----:B------:R-:W-:Y:S02]  /*39c0*/  UIADD3 UR4, UPT, UPT, UR11, 0x24400, URZ ;  /* 0x000244000b047890 */ /* 0x000fe4000fffe0ff */
[----:B----4-:R-:W-:Y:S01]  /*39d0*/  UIADD3 UR5, UPT, UPT, UR5, 0x3f, URZ ;  /* 0x0000003f05057890 */ /* 0x010fe2000fffe0ff */
[----:B--2---:R-:W1:Y:S01]  /*39e0*/  LDS R2, [UR11+0x1a0] ;  /* 0x0001a00bff027984 */ /* 0x004e620008000800 */
[----:B------:R-:W-:Y:S02]  /*39f0*/  USHF.R.U32.HI UR14, URZ, 0x4, UR14 ;  /* 0x00000004ff0e7899 */ /* 0x000fe4000801160e */
[----:B------:R-:W-:-:S02]  /*3a00*/  USHF.R.S32.HI UR10, URZ, 0x1f, UR5 ;  /* 0x0000001fff0a7899 */ /* 0x000fc40008011405 */
[----:B------:R-:W-:Y:S02]  /*3a10*/  USHF.R.U32.HI UR4, URZ, 0x4, UR4 ;  /* 0x00000004ff047899 */ /* 0x000fe40008011604 */
[----:B------:R-:W-:Y:S02]  /*3a20*/  ULEA.HI UR10, UR10, UR5, URZ, 0x6 ;  /* 0x000000050a0a7291 */ /* 0x000fe4000f8f30ff */
[----:B------:R-:W-:Y:S02]  /*3a30*/  ULOP3.LUT UR14, UR14, 0x3fff, URZ, 0xc0, !UPT ;  /* 0x00003fff0e0e7892 */ /* 0x000fe4000f8ec0ff */
[----:B------:R-:W-:Y:S02]  /*3a40*/  USHF.R.S32.HI UR10, URZ, 0x6, UR10 ;  /* 0x00000006ff0a7899 */ /* 0x000fe4000801140a */
[----:B------:R-:W-:Y:S02]  /*3a50*/  ULOP3.LUT UR4, UR4, 0x3fff, URZ, 0xc0, !UPT ;  /* 0x00003fff04047892 */ /* 0x000fe4000f8ec0ff */
[----:B------:R-:W-:-:S02]  /*3a60*/  UISETP.LT.AND UP0, UPT, UR10, 0x1, UPT ;  /* 0x000000010a00788c */ /* 0x000fc4000bf01270 */
[----:B------:R-:W-:Y:S02]  /*3a70*/  ULOP3.LUT UR14, UR14, 0x10000, URZ, 0xfc, !UPT ;  /* 0x000100000e0e7892 */ /* 0x000fe4000f8efcff */
[----:B------:R-:W-:Y:S02]  /*3a80*/  ULOP3.LUT UR4, UR4, 0x10000, URZ, 0xfc, !UPT ;  /* 0x0001000004047892 */ /* 0x000fe4000f8efcff */
[----:B------:R-:W-:Y:S01]  /*3a90*/  USEL UR23, UR10, 0x1, !UP0 ;  /* 0x000000010a177887 */ /* 0x000fe2000c000000 */
[----:B------:R-:W-:Y:S01]  /*3aa0*/  UMOV UR28, 0x0 ;  /* 0x00000000001c7882 */ /* 0x000fe20000000000 */
[----:B------:R-:W-:Y:S01]  /*3ab0*/  UMOV UR29, 0x103004a0 ;  /* 0x103004a0001d7882 */ /* 0x000fe20000000000 */
[----:B------:R-:W-:Y:S01]  /*3ac0*/  UMOV UR24, 0x0 ;  /* 0x0000000000187882 */ /* 0x000fe20000000000 */
[----:B------:R-:W-:Y:S01]  /*3ad0*/  UMOV UR25, 0x103004a0 ;  /* 0x103004a000197882 */ /* 0x000fe20000000000 */
[----:B-1----:R-:W-:Y:S02]  /*3ae0*/  R2UR UR18, R2 ;  /* 0x00000000021272ca */ /* 0x002fe400000e0000 */
[----:B------:R-:W-:-:S13]  /*3af0*/  CS2R R2, SRZ ;  /* 0x0000000000027805 */ /* 0x000fda000001ff00 */
.L_x_84:
[C---:B------:R-:W-:Y:S02]  /*3b00*/  LEA R0, R8.reuse, UR11, 0x3 ;  /* 0x0000000b08007c11 */ /* 0x040fe4000f8e18ff */
[----:B------:R-:W-:Y:S02]  /*3b10*/  SHF.L.U32 R5, R3, 0x1f, RZ ;  /* 0x0000001f03057819 */ /* 0x000fe400000006ff */
[----:B------:R-:W-:Y:S02]  /*3b20*/  LEA R4, R8, UR11, 0x4 ;  /* 0x0000000b08047c11 */ /* 0x000fe4000f8e20ff */
[----:B------:R-:W1:Y:S02]  /*3b30*/  SYNCS.PHASECHK.TRANS64.TRYWAIT P0, [R0+URZ+0x110], R5 ;  /* 0x00011005000075a7 */ /* 0x000e6400080011ff */
[----:B-1-34-:R-:W-:Y:S05]  /*3b40*/  @!P0 BRA `(.L_x_77) ;  /* 0x0000007400608947 */ /* 0x01afea0003800000 */
.L_x_182:
[----:B-1----:R-:W1:Y:S01]  /*3b50*/  LDS.128 R4, [R4+0x180] ;  /* 0x0001800004047984 */ /* 0x002e620000000c00 */
[----:B------:R-:W-:Y:S02]  /*3b60*/  VIADD R0, R0, 0x120 ;  /* 0x0000012000007836 */ /* 0x000fe40000000000 */
[----:B------:R-:W-:Y:S01]  /*3b70*/  VIADD R8, R8, 0x1 ;  /* 0x0000000108087836 */ /* 0x000fe20000000000 */
[----:B------:R-:W-:Y:S01]  /*3b80*/  @!PT LDS RZ, [RZ] ;  /* 0x00000000fffff984 */ /* 0x000fe20000000800 */
[----:B------:R-:W-:Y:S01]  /*3b90*/  @!PT LDS RZ, [RZ] ;  /* 0x00000000fffff984 */ /* 0x000fe20000000800 */
[----:B------:R-:W-:Y:S01]  /*3ba0*/  @!PT LDS RZ, [RZ] ;  /* 0x00000000fffff984 */ /* 0x000fe20000000800 */
[----:B------:R-:W-:Y:S01]  /*3bb0*/  @!PT LDS RZ, [RZ] ;  /* 0x00000000fffff984 */ /* 0x000fe20000000800 */
[----:B------:R2:W-:Y:S06]  /*3bc0*/  MEMBAR.ALL.CTA ;  /* 0x0000000000007992 */ /* 0x0005ec0000008000 */
[----:B--2---:R-:W2:Y:S01]  /*3bd0*/  FENCE.VIEW.ASYNC.S ;  /* 0x00000000000073c6 */ /* 0x004ea20000000000 */
[----:B------:R-:W-:-:S04]  /*3be0*/  PRMT R0, RZ, 0x654, R0 ;  /* 0x00000654ff007816 */ /* 0x000fc80000000000 */
[----:B--2---:R2:W-:Y:S01]  /*3bf0*/  SYNCS.ARRIVE.TRANS64.RED.A1T0 RZ, [R0+URZ], RZ ;  /* 0x000000ff00ff79a7 */ /* 0x0045e200081004ff */
[----:B-1----:R-:W-:Y:S01]  /*3c00*/  LOP3.LUT P1, RZ, R6, 0x1, RZ, 0xc0, !PT ;  /* 0x0000000106ff7812 */ /* 0x002fe2000782c0ff */
[----:B--2---:R-:W-:-:S12]  /*3c10*/  BRA.U UP2, `(.L_x_78) ;  /* 0x0000000102e07547 */ /* 0x004fd8000b800000 */
[----:B------:R-:W1:Y:S01]  /*3c20*/  LDCU UR5, c[0x0][0x38c] ;  /* 0x00007180ff0577ac */ /* 0x000e620008000800 */
[----:B------:R-:W-:Y:S02]  /*3c30*/  PLOP3.LUT P2, PT, PT, PT, PT, 0x80, 0x8 ;  /* 0x000000000008781c */ /* 0x000fe40003f4f070 */
[----:B------:R-:W-:Y:S01]  /*3c40*/  SHF.L.U32 R5, R9, 0x1f, RZ ;  /* 0x0000001f09057819 */ /* 0x000fe200000006ff */
[----:B------:R-:W-:Y:S02]  /*3c50*/  ULEA UR19, UR17, UR11, 0x3 ;  /* 0x0000000b11137291 */ /* 0x000fe4000f8e18ff */
[----:B------:R-:W-:Y:S02]  /*3c60*/  UIMAD UR20, UR17, 0xc0, UR18 ;  /* 0x000000c0111478a4 */ /* 0x000fe4000f8e0212 */
[----:B-1----:R-:W-:-:S06]  /*3c70*/  UISETP.GE.AND UP0, UPT, UR5, 0x1, UPT ;  /* 0x000000010500788c */ /* 0x002fcc000bf06270 */
[----:B------:R-:W-:-:S05]  /*3c80*/  PLOP3.LUT P0, PT, PT, PT, UP0, 0x80, 0x8 ;  /* 0x000000000008781c */ /* 0x000fca0003f0f008 */
[----:B------:R-:W-:-:S08]  /*3c90*/  @UP0 ULEA UR5, UR16, UR11, 0x3 ;  /* 0x0000000b10050291 */ /* 0x000fd0000f8e18ff */
[----:B------:R-:W-:-:S04]  /*3ca0*/  @P0 SHF.L.U32 R0, R2, 0x1f, RZ ;  /* 0x0000001f02000819 */ /* 0x000fc800000006ff */
[----:B------:R1:W2:Y:S01]  /*3cb0*/  @P0 SYNCS.PHASECHK.TRANS64.TRYWAIT P2, [UR5], R0 ;  /* 0x00000000ff0005a7 */ /* 0x0002a20008041105 */
[----:B------:R-:W3:Y:S02]  /*3cc0*/  SYNCS.PHASECHK.TRANS64.TRYWAIT P0, [UR19+0x140], R5 ;  /* 0x00014005ff0075a7 */ /* 0x000ee40008001113 */
[----:B-123--:R-:W-:Y:S05]  /*3cd0*/  @!P0 BRA `(.L_x_79) ;  /* 0x0000007400108947 */ /* 0x00efea0003800000 */
.L_x_184:
[----:B------:R-:W-:Y:S01]  /*3ce0*/  UMOV UR22, UR15 ;  /* 0x0000000f00167c82 */ /* 0x000fe20008000000 */
[----:B------:R-:W-:Y:S05]  /*3cf0*/  BRA.U !UP0, `(.L_x_80) ;  /* 0x0000000108987547 */ /* 0x000fea000b800000 */
[----:B------:R-:W-:Y:S02]  /*3d00*/  UIADD3 UR22, UPT, UPT, UR23, UR15, URZ ;  /* 0x0000000f17167290 */ /* 0x000fe4000fffe0ff */
[----:B------:R-:W-:Y:S01]  /*3d10*/  UPLOP3.LUT UP3, UPT, UPT, UPT, UPT, 0x40, 0x4 ;  /* 0x000000000004789c */ /* 0x000fe20003f6e870 */
[----:B------:R-:W-:Y:S01]  /*3d20*/  UMOV UR21, UR10 ;  /* 0x0000000a00157c82 */ /* 0x000fe20008000000 */
[----:B------:R-:W-:-:S09]  /*3d30*/  UMOV UR5, UR16 ;  /* 0x0000001000057c82 */ /* 0x000fd20008000000 */
.L_x_83:
[----:B--2---:R-:W-:Y:S01]  /*3d40*/  ULEA UR7, UR5, UR11, 0x3 ;  /* 0x0000000b05077291 */ /* 0x004fe2000f8e18ff */
[----:B---3--:R-:W-:Y:S11]  /*3d50*/  @P2 BRA `(.L_x_81) ;  /* 0x00000000000c2947 */ /* 0x008ff60003800000 */
[----:B-1----:R-:W-:Y:S04]  /*3d60*/  SHF.L.U32 R5, R2, 0x1f, RZ ;  /* 0x0000001f02057819 */ /* 0x002fe800000006ff */
[----:B------:R-:W1:Y:S02]  /*3d70*/  SYNCS.PHASECHK.TRANS64.TRYWAIT P0, [UR7], R5 ;  /* 0x00000005ff0075a7 */ /* 0x000e640008001107 */
[----:B-1----:R-:W-:Y:S05]  /*3d80*/  @!P0 BRA `(.L_x_82) ;  /* 0x0000007000fc8947 */ /* 0x002fea0003800000 */
.L_x_81:
[----:B------:R-:W-:Y:S01]  /*3d90*/  UISETP.NE.AND UP0, UPT, UR21, 0x1, UPT ;  /* 0x000000011500788c */ /* 0x000fe2000bf05270 */
[----:B------:R-:W-:Y:S01]  /*3da0*/  PLOP3.LUT P2, PT, PT, PT, PT, 0x80, 0x8 ;  /* 0x000000000008781c */ /* 0x000fe20003f4f070 */
[----:B------:R-:W-:Y:S02]  /*3db0*/  UIADD3 UR16, UPT, UPT, UR5, 0x1, URZ ;  /* 0x0000000105107890 */ /* 0x000fe4000fffe0ff */
[----:B------:R-:W-:Y:S02]  /*3dc0*/  UIMAD UR6, UR5, 0x180, UR4 ;  /* 0x00000180050678a4 */ /* 0x000fe4000f8e0204 */
[----:B------:R-:W-:Y:S01]  /*3dd0*/  UISETP.NE.AND UP1, UPT, UR16, 0xd, UPT ;  /* 0x0000000d1000788c */ /* 0x000fe2000bf25270 */
[----:B------:R-:W-:Y:S01]  /*3de0*/  PLOP3.LUT P0, PT, PT, PT, UP0, 0x80, 0x8 ;  /* 0x000000000008781c */ /* 0x000fe20003f0f008 */
[----:B------:R-:W-:Y:S02]  /*3df0*/  ULEA UR30, UR5, UR14, 0x9 ;  /* 0x0000000e051e7291 */ /* 0x000fe4000f8e48ff */
[----:B------:R-:W-:Y:S02]  /*3e00*/  USEL UR27, URZ, 0x1, UP1 ;  /* 0x00000001ff1b7887 */ /* 0x000fe40008800000 */
[----:B------:R-:W-:Y:S02]  /*3e10*/  USEL UR16, UR16, URZ, UP1 ;  /* 0x000000ff10107287 */ /* 0x000fe40008800000 */
[----:B------:R-:W-:Y:S02]  /*3e20*/  UIADD3 UR34, UPT, UPT, UR6, 0x2, URZ ;  /* 0x0000000206227890 */ /* 0x000fe4000fffe0ff */
[----:B------:R-:W-:Y:S01]  /*3e30*/  @UP0 ULEA UR26, UR16, UR11, 0x3 ;  /* 0x0000000b101a0291 */ /* 0x000fe2000f8e18ff */
[----:B------:R-:W-:Y:S01]  /*3e40*/  LOP3.LUT R2, R2, UR27, RZ, 0x3c, !PT ;  /* 0x0000001b02027c12 */ /* 0x000fe2000f8e3cff */
[----:B------:R-:W-:Y:S01]  /*3e50*/  UIADD3 UR32, UPT, UPT, UR30, 0x2, URZ ;  /* 0x000000021e207890 */ /* 0x000fe2000fffe0ff */
[----:B------:R-:W-:Y:S02]  /*3e60*/  UMOV UR31, 0x80004020 ;  /* 0x80004020001f7882 */ /* 0x000fe40000000000 */
[----:B-1----:R-:W-:Y:S01]  /*3e70*/  @P0 SHF.L.U32 R0, R2, 0x1f, RZ ;  /* 0x0000001f02000819 */ /* 0x002fe200000006ff */
[----:B------:R-:W-:Y:S01]  /*3e80*/  UMOV UR35, 0x80004020 ;  /* 0x8000402000237882 */ /* 0x000fe20000000000 */
[----:B------:R-:W-:Y:S01]  /*3e90*/  UMOV UR33, 0x80004020 ;  /* 0x8000402000217882 */ /* 0x000fe20000000000 */
[----:B------:R-:W-:Y:S01]  /*3ea0*/  UIADD3 UR15, UPT, UPT, UR15, 0x1, URZ ;  /* 0x000000010f0f7890 */ /* 0x000fe2000fffe0ff */
[----:B------:R2:W3:Y:S01]  /*3eb0*/  @P0 SYNCS.PHASECHK.TRANS64.TRYWAIT P2, [UR26], R0 ;  /* 0x00000000ff0005a7 */ /* 0x0004e2000804111a */
[----:B------:R-:W-:Y:S02]  /*3ec0*/  UIADD3 UR26, UPT, UPT, UR7, 0x68, URZ ;  /* 0x00000068071a7890 */ /* 0x000fe4000fffe0ff */
[----:B------:R-:W-:Y:S02]  /*3ed0*/  UISETP.NE.AND UP0, UPT, UR15, UR22, UPT ;  /* 0x000000160f00728c */ /* 0x000fe4000bf05270 */
[----:B------:R-:W-:Y:S01]  /*3ee0*/  UIADD3 UR21, UPT, UPT, UR21, -0x1, URZ ;  /* 0xffffffff15157890 */ /* 0x000fe2000fffe0ff */
[----:B------:R-:W-:Y:S01]  /*3ef0*/  UMOV UR7, 0x80004020 ;  /* 0x8000402000077882 */ /* 0x000fe20000000000 */
[----:B------:R-:W-:Y:S01]  /*3f00*/  UMOV UR5, UR16 ;  /* 0x0000001000057c82 */ /* 0x000fe20008000000 */
[----:B------:R2:W-:Y:S01]  /*3f10*/  UTCIMMA.2CTA gdesc[UR30], gdesc[UR6], tmem[UR20], tmem[UR28], idesc[UR29], UP3 ;  /* 0x00ff1c061e0075ea */ /* 0x0005e20009a00114 */
[----:B------:R-:W-:Y:S01]  /*3f20*/  UPLOP3.LUT UP3, UPT, UPT, UPT, UPT, 0x80, 0x8 ;  /* 0x000000000008789c */ /* 0x000fe20003f6f070 */
[----:B------:R2:W-:Y:S01]  /*3f30*/  UTCIMMA.2CTA gdesc[UR32], gdesc[UR34], tmem[UR20], tmem[UR24], idesc[UR25], UPT ;  /* 0x00ff1822200075ea */ /* 0x0005e2000ba00114 */
[----:B------:R2:W-:Y:S01]  /*3f40*/  UTCBAR.2CTA.MULTICAST [UR26], URZ, UR13 ;  /* 0x000000ff1a0073e9 */ /* 0x0005e2000820080d */
[----:B------:R-:W-:Y:S08]  /*3f50*/  BRA.U UP0, `(.L_x_83) ;  /* 0xfffffffd00787547 */ /* 0x000ff0000b83ffff */
.L_x_80:
[----:B------:R-:W-:Y:S01]  /*3f60*/  UIADD3 UR19, UPT, UPT, UR19, 0x130, URZ ;  /* 0x0000013013137890 */ /* 0x000fe2000fffe0ff */
[----:B------:R-:W-:-:S08]  /*3f70*/  UMOV UR15, UR22 ;  /* 0x00000016000f7c82 */ /* 0x000fd00008000000 */
[----:B------:R4:W-:Y:S01]  /*3f80*/  UTCBAR.2CTA.MULTICAST [UR19], URZ, UR12 ;  /* 0x000000ff130073e9 */ /* 0x0009e2000820080c */
[----:B------:R-:W-:Y:S02]  /*3f90*/  NOP ;  /* 0x0000000000007918 */ /* 0x000fe40000000000 */
.L_x_78:
[----:B------:R-:W-:Y:S01]  /*3fa0*/  UIADD3 UR17, UPT, UPT, UR17, 0x1, URZ ;  /* 0x0000000111117890 */ /* 0x000fe2000fffe0ff */
[----:B------:R-:W-:-:S03]  /*3fb0*/  ISETP.NE.AND P0, PT, R8, 0x2, PT ;  /* 0x000000020800780c */ /* 0x000fc60003f05270 */
[----:B------:R-:W-:Y:S01]  /*3fc0*/  UISETP.NE.AND UP0, UPT, UR17, 0x2, UPT ;  /* 0x000000021100788c */ /* 0x000fe2000bf05270 */
[----:B-12---:R-:W-:Y:S02]  /*3fd0*/  SEL R0, RZ, 0x1, P0 ;  /* 0x00000001ff007807 */ /* 0x006fe40000000000 */
[----:B------:R-:W-:Y:S01]  /*3fe0*/  SEL R8, R8, RZ, P0 ;  /* 0x000000ff08087207 */ /* 0x000fe20000000000 */
[----:B------:R-:W-:Y:S01]  /*3ff0*/  USEL UR5, URZ, 0x1, UP0 ;  /* 0x00000001ff057887 */ /* 0x000fe20008000000 */
[----:B------:R-:W-:Y:S01]  /*4000*/  LOP3.LUT R3, R3, R0, RZ, 0x3c, !PT ;  /* 0x0000000003037212 */ /* 0x000fe200078e3cff */
[----:B------:R-:W-:-:S04]  /*4010*/  USEL UR17, UR17, URZ, UP0 ;  /* 0x000000ff11117287 */ /* 0x000fc80008000000 */
[----:B------:R-:W-:Y:S01]  /*4020*/  LOP3.LUT R9, R9, UR5, RZ, 0x3c, !PT ;  /* 0x0000000509097c12 */ /* 0x000fe2000f8e3cff */
[----:B------:R-:W-:Y:S07]  /*4030*/  @P1 BRA `(.L_x_84) ;  /* 0xfffffff800b01947 */ /* 0x000fee000383ffff */
[----:B------:R-:W1:Y:S01]  /*4040*/  S2UR UR4, SR_CgaCtaId ;  /* 0x00000000000479c3 */ /* 0x000e620000008800 */
[----:B------:R-:W-:Y:S01]  /*4050*/  ELECT P0, URZ, PT ;  /* 0x0000000000ff782f */ /* 0x000fe20003800000 */
[----:B------:R-:W-:Y:S01]  /*4060*/  HFMA2 R0, -RZ, RZ, 0, 5.9604644775390625e-08 ;  /* 0x00000001ff007431 */ /* 0x000fe200000001ff */
[----:B------:R-:W-:-:S05]  /*4070*/  UMOV UR5, 0x40 ;  /* 0x0000004000057882 */ /* 0x000fca0000000000 */
[----:B------:R-:W-:Y:S01]  /*4080*/  UVIRTCOUNT.DEALLOC.SMPOOL 0x80 ;  /* 0x000000800000784c */ /* 0x000fe20000000000 */
[----:B------:R-:W-:Y:S02]  /*4090*/  UISETP.NE.AND UP0, UPT, UR9, URZ, UPT ;  /* 0x000000ff0900728c */ /* 0x000fe4000bf05270 */
[----:B-1----:R-:W-:-:S09]  /*40a0*/  ULEA UR4, UR4, UR5, 0x18 ;  /* 0x0000000504047291 */ /* 0x002fd2000f8ec0ff */
[----:B------:R1:W-:Y:S01]  /*40b0*/  @P0 STS.U8 [UR4+0x1c], R0 ;  /* 0x00001c00ff000988 */ /* 0x0003e20008000004 */
[----:B------:R-:W-:Y:S05]  /*40c0*/  BRA.U UP0, `(.L_x_85) ;  /* 0x0000000100587547 */ /* 0x000fea000b800000 */
[----:B------:R-:W-:Y:S01]  /*40d0*/  UIADD3 UR6, UPT, UPT, UR11, 0x140, URZ ;  /* 0x000001400b067890 */ /* 0x000fe2000fffe0ff */
[----:B------:R-:W-:-:S03]  /*40e0*/  SHF.L.U32 R3, R9, 0x1f, RZ ;  /* 0x0000001f09037819 */ /* 0x000fc600000006ff */
[----:B------:R-:W-:-:S09]  /*40f0*/  ULEA UR5, UR17, UR6, 0x3 ;  /* 0x0000000611057291 */ /* 0x000fd2000f8e18ff */
[----:B------:R-:W2:Y:S02]  /*4100*/  SYNCS.PHASECHK.TRANS64.TRYWAIT P0, [UR5], R3 ;  /* 0x00000003ff0075a7 */ /* 0x000ea40008001105 */
[----:B--2---:R-:W-:Y:S05]  /*4110*/  @!P0 BRA `(.L_x_86) ;  /* 0x0000007000308947 */ /* 0x004fea0003800000 */
.L_x_187:
[----:B------:R-:W-:-:S04]  /*4120*/  UIADD3 UR7, UPT, UPT, UR17, 0x1, URZ ;  /* 0x0000000111077890 */ /* 0x000fc8000fffe0ff */
[----:B------:R-:W-:-:S04]  /*4130*/  UISETP.NE.AND UP1, UPT, UR7, 0x2, UPT ;  /* 0x000000020700788c */ /* 0x000fc8000bf25270 */
[----:B------:R-:W-:Y:S02]  /*4140*/  USEL UR5, URZ, 0x1, UP1 ;  /* 0x00000001ff057887 */ /* 0x000fe40008800000 */
[----:B------:R-:W-:-:S04]  /*4150*/  USEL UR7, UR7, URZ, UP1 ;  /* 0x000000ff07077287 */ /* 0x000fc80008800000 */
[----:B------:R-:W-:Y:S01]  /*4160*/  ULEA UR7, UR7, UR6, 0x3 ;  /* 0x0000000607077291 */ /* 0x000fe2000f8e18ff */
[----:B-1----:R-:W-:-:S04]  /*4170*/  LOP3.LUT R3, R9, UR5, RZ, 0x3c, !PT ;  /* 0x0000000509037c12 */ /* 0x002fc8000f8e3cff */
[----:B------:R-:W-:Y:S01]  /*4180*/  SHF.L.U32 R3, R3, 0x1f, RZ ;  /* 0x0000001f03037819 */ /* 0x000fe200000006ff */
[----:B------:R-:W-:-:S04]  /*4190*/  IMAD.U32 R0, RZ, RZ, UR7 ;  /* 0x00000007ff007e24 */ /* 0x000fc8000f8e00ff */
[----:B------:R1:W2:Y:S03]  /*41a0*/  SYNCS.PHASECHK.TRANS64.TRYWAIT P0, [R0+URZ], R3 ;  /* 0x00000003000075a7 */ /* 0x0002a600080011ff */
[----:B--2---:R-:W-:Y:S05]  /*41b0*/  @!P0 NANOSLEEP.SYNCS 0x989680 ;  /* 0x009896800000895d */ /* 0x004fea0003900000 */
[----:B------:R-:W2:Y:S02]  /*41c0*/  @!P0 SYNCS.PHASECHK.TRANS64 P0, [R0+URZ], R3 ;  /* 0x00000003000085a7 */ /* 0x000ea400080010ff */
[----:B--2---:R-:W-:Y:S05]  /*41d0*/  @P0 BRA `(.L_x_87) ;  /* 0x0000000000200947 */ /* 0x004fea0003800000 */
.L_x_88:
[----:B--2---:R2:W1:Y:S02]  /*41e0*/  SYNCS.PHASECHK.TRANS64.TRYWAIT P0, [R0+URZ], R3 ;  /* 0x00000003000075a7 */ /* 0x00446400080011ff */
[----:B-1----:R-:W-:Y:S05]  /*41f0*/  @!P0 NANOSLEEP.SYNCS 0x989680 ;  /* 0x009896800000895d */ /* 0x002fea0003900000 */
[----:B------:R-:W1:Y:S02]  /*4200*/  @!P0 SYNCS.PHASECHK.TRANS64 P0, [R0+URZ], R3 ;  /* 0x00000003000085a7 */ /* 0x000e6400080010ff */
[----:B-1----:R-:W-:Y:S05]  /*4210*/  @!P0 BRA `(.L_x_88) ;  /* 0xfffffffc00f08947 */ /* 0x002fea000383ffff */
[----:B------:R-:W-:Y:S05]  /*4220*/  BRA `(.L_x_87) ;  /* 0x00000000000c7947 */ /* 0x000fea0003800000 */
.L_x_85:
[----:B------:R-:W-:-:S04]  /*4230*/  UIADD3 UR5, UPT, UPT, UR11, 0x170, URZ ;  /* 0x000001700b057890 */ /* 0x000fc8000fffe0ff */
[----:B------:R-:W-:-:S09]  /*4240*/  UPRMT UR5, UR8, 0x654, UR5 ;  /* 0x0000065408057896 */ /* 0x000fd20008000005 */
[----:B------:R-:W-:Y:S03]  /*4250*/  SYNCS.ARRIVE.TRANS64.RED.A1T0 RZ, [UR5], RZ ;  /* 0x000000ffffff79a7 */ /* 0x000fe60008100405 */
.L_x_87:
[----:B-12---:R-:W-:Y:S01]  /*4260*/  SHF.L.U32 R3, RZ, 0x1f, RZ ;  /* 0x0000001fff037819 */ /* 0x006fe200000006ff */
[----:B------:R-:W-:Y:S01]  /*4270*/  UIADD3 UR5, UPT, UPT, UR11, 0x170, URZ ;  /* 0x000001700b057890 */ /* 0x000fe2000fffe0ff */
[----:B------:R-:W-:Y:S02]  /*4280*/  PLOP3.LUT P0, PT, PT, PT, UP0, 0x80, 0x8 ;  /* 0x000000000008781c */ /* 0x000fe40003f0f008 */
[----:B------:R-:W1:Y:S02]  /*4290*/  SYNCS.PHASECHK.TRANS64.TRYWAIT P1, [UR11+0x170], R3 ;  /* 0x00017003ff0075a7 */ /* 0x000e64000802110b */
[----:B-1----:R-:W-:Y:S09]  /*42a0*/  @!P1 BRA `(.L_x_89) ;  /* 0x0000006c00e49947 */ /* 0x002ff20003800000 */
.L_x_189:
[----:B------:R-:W-:Y:S02]  /*42b0*/  @!UP0 UPRMT UR5, UR8, 0x654, UR5 ;  /* 0x0000065408058896 */ /* 0x000fe40008000005 */
[----:B------:R-:W-:Y:S01]  /*42c0*/  ULOP3.LUT UR6, UR18, 0xffff, URZ, 0xc0, !UPT ;  /* 0x0000ffff12067892 */ /* 0x000fe2000f8ec0ff */
[----:B------:R-:W-:-:S03]  /*42d0*/  UMOV UR8, 0xffff ;  /* 0x0000ffff00087882 */ /* 0x000fc60000000000 */
[----:B------:R-:W-:-:S03]  /*42e0*/  USHF.R.U32.HI UR6, URZ, 0x5, UR6 ;  /* 0x00000005ff067899 */ /* 0x000fc60008011606 */
[----:B------:R-:W-:Y:S01]  /*42f0*/  @!P0 SYNCS.ARRIVE.TRANS64.RED.A1T0 RZ, [UR5], RZ ;  /* 0x000000ffffff89a7 */ /* 0x000fe20008100405 */
[----:B------:R-:W-:Y:S01]  /*4300*/  NOP ;  /* 0x0000000000007918 */ /* 0x000fe20000000000 */
[----:B-1----:R-:W1:Y:S01]  /*4310*/  LDS R0, [UR4+0x14] ;  /* 0x00001404ff007984 */ /* 0x002e620008000800 */
[----:B------:R-:W-:Y:S01]  /*4320*/  USHF.L.U32 UR8, UR8, UR6, URZ ;  /* 0x0000000608087299 */ /* 0x000fe200080006ff */
[----:B------:R-:W-:Y:S02]  /*4330*/  UMOV UR5, 0x1 ;  /* 0x0000000100057882 */ /* 0x000fe40000000000 */
[----:B------:R-:W-:-:S03]  /*4340*/  USHF.L.U32 UR5, UR5, UR6, URZ ;  /* 0x0000000605057299 */ /* 0x000fc600080006ff */
[----:B-1----:R-:W-:-:S04]  /*4350*/  LOP3.LUT R0, R0, UR8, RZ, 0xc0, !PT ;  /* 0x0000000800007c12 */ /* 0x002fc8000f8ec0ff */
[----:B------:R-:W-:-:S13]  /*4360*/  ISETP.NE.AND P0, PT, R0, UR8, PT ;  /* 0x0000000800007c0c */ /* 0x000fda000bf05270 */
[----:B------:R-:W-:Y:S05]  /*4370*/  @P0 BRA `(.L_x_90) ;  /* 0x0000000000580947 */ /* 0x000fea0003800000 */
[----:B------:R-:W1:Y:S02]  /*4380*/  LDS R0, [UR4+0x18] ;  /* 0x00001804ff007984 */ /* 0x000e640008000800 */
[----:B-1----:R-:W-:-:S04]  /*4390*/  LOP3.LUT R0, R0, UR5, RZ, 0xc0, !PT ;  /* 0x0000000500007c12 */ /* 0x002fc8000f8ec0ff */
[----:B------:R-:W-:-:S13]  /*43a0*/  ISETP.NE.AND P0, PT, R0, UR5, PT ;  /* 0x0000000500007c0c */ /* 0x000fda000bf05270 */
[----:B------:R-:W-:Y:S05]  /*43b0*/  @P0 BRA `(.L_x_91) ;  /* 0x00000000003c0947 */ /* 0x000fea0003800000 */
[----:B------:R-:W1:Y:S01]  /*43c0*/  S2R R2, SR_LANEID ;  /* 0x0000000000027919 */ /* 0x000e620000000000 */
[----:B------:R-:W-:Y:S01]  /*43d0*/  ULOP3.LUT UR8, URZ, UR8, URZ, 0x33, !UPT ;  /* 0x00000008ff087292 */ /* 0x000fe2000f8e33ff */
[----:B------:R-:W-:Y:S01]  /*43e0*/  LOP3.LUT R4, RZ, UR5, RZ, 0x33, !PT ;  /* 0x00000005ff047c12 */ /* 0x000fe2000f8e33ff */
[----:B------:R-:W-:Y:S02]  /*43f0*/  VOTEU.ANY UR7, UPT, PT ;  /* 0x0000000000077886 */ /* 0x000fe400038e0100 */
[----:B------:R-:W-:Y:S01]  /*4400*/  UFLO.U32 UR7, UR7 ;  /* 0x00000007000772bd */ /* 0x000fe200080e0000 */
[----:B------:R-:W2:Y:S01]  /*4410*/  REDUX UR5, R4 ;  /* 0x00000000040573c4 */ /* 0x000ea20000000000 */
[----:B------:R-:W-:-:S06]  /*4420*/  IMAD.U32 R0, RZ, RZ, UR8 ;  /* 0x00000008ff007e24 */ /* 0x000fcc000f8e00ff */
[----:B------:R1:W-:Y:S01]  /*4430*/  UTCATOMSWS.AND URZ, UR8 ;  /* 0x0000000800ff79e3 */ /* 0x0003e20008000000 */
[----:B------:R-:W3:Y:S01]  /*4440*/  REDUX UR6, R0 ;  /* 0x00000000000673c4 */ /* 0x000ee20000000000 */
[----:B-1----:R-:W-:Y:S01]  /*4450*/  ISETP.EQ.U32.AND P0, PT, R2, UR7, PT ;  /* 0x0000000702007c0c */ /* 0x002fe2000bf02070 */
[----:B--2---:R-:W-:Y:S01]  /*4460*/  IMAD.U32 R2, RZ, RZ, UR5 ;  /* 0x00000005ff027e24 */ /* 0x004fe2000f8e00ff */
[----:B---3--:R-:W-:-:S11]  /*4470*/  MOV R3, UR6 ;  /* 0x0000000600037c02 */ /* 0x008fd60008000f00 */
[----:B------:R1:W-:Y:S04]  /*4480*/  @P0 ATOMS.AND RZ, [UR4+0x14], R3 ;  /* 0x00001403ffff098c */ /* 0x0003e8000a800004 */
[----:B------:R1:W-:Y:S01]  /*4490*/  @P0 ATOMS.AND RZ, [UR4+0x18], R2 ;  /* 0x00001802ffff098c */ /* 0x0003e2000a800004 */
[----:B------:R-:W-:Y:S05]  /*44a0*/  BRA `(.L_x_92) ;  /* 0x0000000000147947 */ /* 0x000fea0003800000 */
.L_x_91:
[----:B------:R-:W-:Y:S02]  /*44b0*/  MOV R2, 0x44d0 ;  /* 0x000044d000027802 */ /* 0x000fe40000000f00 */
[----:B---345:R-:W-:Y:S05]  /*44c0*/  CALL.REL.NOINC `($__internal_0_$__cuda_sm10x_tcgen05_guardrail_trap_col_being_dealloced_not_returned_by_alloc) ;  /* 0x00000070007c7944 */ /* 0x038fea0003c00000 */
[----:B------:R-:W-:Y:S05]  /*44d0*/  BRA `(.L_x_92) ;  /* 0x0000000000087947 */ /* 0x000fea0003800000 */
.L_x_90:
[----:B------:R-:W-:Y:S02]  /*44e0*/  MOV R2, 0x4500 ;  /* 0x0000450000027802 */ /* 0x000fe40000000f00 */
[----:B---345:R-:W-:Y:S05]  /*44f0*/  CALL.REL.NOINC `($__internal_2_$__cuda_sm10x_tcgen05_guardrail_trap_unallocated_columns_being_dealloced) ;  /* 0x0000007000887944 */ /* 0x038fea0003c00000 */
.L_x_92:
[----:B------:R-:W-:Y:S01]  /*4500*/  NOP ;  /* 0x0000000000007918 */ /* 0x000fe20000000000 */
[----:B----4-:R-:W-:Y:S05]  /*4510*/  EXIT ;  /* 0x000000000000794d */ /* 0x010fea0003800000 */
.L_x_65:
[----:B------:R-:W-:-:S09]  /*4520*/  UISETP.NE.OR UP5, UPT, UR10, 0x3, !UP5 ;  /* 0x000000030a00788c */ /* 0x000fd2000efa5670 */
[----:B------:R-:W-:Y:S05]  /*4530*/  BRA.U UP5, `(.L_x_93) ;  /* 0x0000000d05ac7547 */ /* 0x000fea000b800000 */
[----:B------:R-:W1:Y:S01]  /*4540*/  LDCU.64 UR6, c[0x0][0x888] ;  /* 0x00011100ff0677ac */ /* 0x000e620008000a00 */
[----:B------:R-:W2:Y:S01]  /*4550*/  LDC R0, c[0x0][0xb30] ;  /* 0x0002cc00ff007b82 */ /* 0x000ea20000000800 */
[----:B------:R-:W-:Y:S02]  /*4560*/  HFMA2 R29, -RZ, RZ, 0, 0 ;  /* 0x00000000ff1d7431 */ /* 0x000fe400000001ff */
[----:B------:R-:W-:Y:S01]  /*4570*/  IMAD.MOV.U32 R31, RZ, RZ, 0x1 ;  /* 0x00000001ff1f7424 */ /* 0x000fe200078e00ff */
[----:B------:R-:W3:Y:S01]  /*4580*/  LDCU.64 UR4, c[0x0][0x890] ;  /* 0x00011200ff0477ac */ /* 0x000ee20008000a00 */
[----:B------:R-:W-:Y:S01]  /*4590*/  IMAD.MOV.U32 R30, RZ, RZ, RZ ;  /* 0x000000ffff1e7224 */ /* 0x000fe200078e00ff */
[----:B------:R-:W-:Y:S01]  /*45a0*/  MOV R23, 0x2000 ;  /* 0x0000200000177802 */ /* 0x000fe20000000f00 */
[----:B------:R-:W-:Y:S01]  /*45b0*/  UPLOP3.LUT UP1, UPT, UPT, UPT, UPT, 0x40, 0x4 ;  /* 0x000000000004789c */ /* 0x000fe20003f2e870 */
[----:B------:R-:W4:Y:S08]  /*45c0*/  LDC R19, c[0x0][0x370] ;  /* 0x0000dc00ff137b82 */ /* 0x000f300000000800 */
[----:B------:R-:W4:Y:S01]  /*45d0*/  LDC R2, c[0x0][0xb0c] ;  /* 0x0002c300ff027b82 */ /* 0x000f220000000800 */
[----:B-1----:R-:W-:-:S03]  /*45e0*/  UISETP.NE.U32.AND UP2, UPT, UR6, URZ, UPT ;  /* 0x000000ff0600728c */ /* 0x002fc6000bf45070 */
[----:B------:R-:W-:Y:S01]  /*45f0*/  UMOV UR6, 0x400 ;  /* 0x0000040000067882 */ /* 0x000fe20000000000 */
[----:B------:R-:W-:Y:S02]  /*4600*/  UISETP.NE.AND.EX UP2, UPT, UR7, URZ, UPT, UP2 ;  /* 0x000000ff0700728c */ /* 0x000fe4000bf45320 */
[----:B------:R-:W-:Y:S01]  /*4610*/  ULEA UR6, UR37, UR6, 0x18 ;  /* 0x0000000625067291 */ /* 0x000fe2000f8ec0ff */
[----:B------:R-:W1:Y:S01]  /*4620*/  LDC R18, c[0x0][0xb20] ;  /* 0x0002c800ff127b82 */ /* 0x000e620000000800 */
[----:B---3--:R-:W-:Y:S01]  /*4630*/  UISETP.NE.U32.AND UP3, UPT, UR4, URZ, UPT ;  /* 0x000000ff0400728c */ /* 0x008fe2000bf65070 */
[----:B--2---:R-:W-:Y:S01]  /*4640*/  ISETP.NE.AND P1, PT, R0, 0x1, PT ;  /* 0x000000010000780c */ /* 0x004fe20003f25270 */
[----:B------:R-:W-:Y:S02]  /*4650*/  UIADD3 UR7, UPT, UPT, UR6, 0xe0, URZ ;  /* 0x000000e006077890 */ /* 0x000fe4000fffe0ff */
[----:B------:R-:W-:Y:S02]  /*4660*/  UIADD3 UR25, UPT, UPT, UR6, 0xd0, URZ ;  /* 0x000000d006197890 */ /* 0x000fe4000fffe0ff */
[----:B------:R-:W-:Y:S01]  /*4670*/  UIADD3 UR17, UPT, UPT, UR6, 0xd8, URZ ;  /* 0x000000d806117890 */ /* 0x000fe2000fffe0ff */
[----:B------:R-:W2:Y:S01]  /*4680*/  LDC.64 R32, c[0x0][0x348] ;  /* 0x0000d200ff207b82 */ /* 0x000ea20000000a00 */
[----:B------:R-:W-:-:S02]  /*4690*/  UPRMT UR7, UR37, 0x654, UR7 ;  /* 0x0000065425077896 */ /* 0x000fc40008000007 */
[----:B------:R-:W-:-:S05]  /*46a0*/  UISETP.NE.AND.EX UP3, UPT, UR5, URZ, UPT, UP3 ;  /* 0x000000ff0500728c */ /* 0x000fca000bf65330 */
[----:B------:R-:W3:Y:S08]  /*46b0*/  LDC.64 R16, c[0x0][0xb10] ;  /* 0x0002c400ff107b82 */ /* 0x000ef00000000a00 */
[----:B------:R-:W1:Y:S08]  /*46c0*/  LDC.64 R6, c[0x0][0xb18] ;  /* 0x0002c600ff067b82 */ /* 0x000e700000000a00 */
[----:B------:R-:W1:Y:S08]  /*46d0*/  LDC.64 R4, c[0x0][0xb28] ;  /* 0x0002ca00ff047b82 */ /* 0x000e700000000a00 */
[----:B----4-:R-:W1:Y:S02]  /*46e0*/  LDC R22, c[0x0][0x374] ;  /* 0x0000dd00ff167b82 */ /* 0x010e640000000800 */
.L_x_103:
[C---:B------:R-:W-:Y:S02]  /*46f0*/  LEA R0, R30.reuse, UR6, 0x3 ;  /* 0x000000061e007c11 */ /* 0x040fe4000f8e18ff */
[----:B------:R-:W-:Y:S02]  /*4700*/  SHF.L.U32 R3, R29, 0x1f, RZ ;  /* 0x0000001f1d037819 */ /* 0x000fe400000006ff */
[----:B------:R-:W-:Y:S02]  /*4710*/  LEA R24, R30, UR6, 0x4 ;  /* 0x000000061e187c11 */ /* 0x000fe4000f8e20ff */
[----:B----4-:R-:W4:Y:S02]  /*4720*/  SYNCS.PHASECHK.TRANS64.TRYWAIT P0, [R0+URZ+0x110], R3 ;  /* 0x00011003000075a7 */ /* 0x010f2400080011ff */
[----:B----4-:R-:W-:Y:S05]  /*4730*/  @!P0 BRA `(.L_x_94) ;  /* 0x0000006800d88947 */ /* 0x010fea0003800000 */
.L_x_190:
[----:B------:R-:W-:Y:S01]  /*4740*/  ISETP.GE.AND P0, PT, R72, 0x1, PT ;  /* 0x000000014800780c */ /* 0x000fe20003f06270 */
[----:B------:R-:W1:Y:S01]  /*4750*/  LDS.128 R24, [R24+0x180] ;  /* 0x0001800018187984 */ /* 0x000e620000000c00 */
[----:B----4-:R-:W-:Y:S01]  /*4760*/  VIADD R0, R0, 0x120 ;  /* 0x0000012000007836 */ /* 0x010fe20000000000 */
[----:B------:R-:W-:Y:S01]  /*4770*/  @!PT LDS RZ, [RZ] ;  /* 0x00000000fffff984 */ /* 0x000fe20000000800 */
[----:B------:R-:W-:Y:S01]  /*4780*/  @!PT LDS RZ, [RZ] ;  /* 0x00000000fffff984 */ /* 0x000fe20000000800 */
[----:B------:R-:W-:Y:S01]  /*4790*/  @!PT LDS RZ, [RZ] ;  /* 0x00000000fffff984 */ /* 0x000fe20000000800 */
[----:B------:R-:W-:Y:S01]  /*47a0*/  @!PT LDS RZ, [RZ] ;  /* 0x00000000fffff984 */ /* 0x000fe20000000800 */
[----:B------:R4:W-:Y:S06]  /*47b0*/  MEMBAR.ALL.CTA ;  /* 0x0000000000007992 */ /* 0x0009ec0000008000 */
[----:B----4-:R-:W4:Y:S01]  /*47c0*/  FENCE.VIEW.ASYNC.S ;  /* 0x00000000000073c6 */ /* 0x010f220000000000 */
[----:B------:R-:W-:Y:S04]  /*47d0*/  PRMT R0, RZ, 0x654, R0 ;  /* 0x00000654ff007816 */ /* 0x000fe80000000000 */
[----:B----4-:R4:W-:Y:S01]  /*47e0*/  SYNCS.ARRIVE.TRANS64.RED.A1T0 RZ, [R0+URZ], RZ ;  /* 0x000000ff00ff79a7 */ /* 0x0109e200081004ff */
[----:B-1----:R-:W-:Y:S11]  /*47f0*/  LOP3.LUT P3, RZ, R26, 0x1, RZ, 0xc0, !PT ;  /* 0x000000011aff7812 */ /* 0x002ff6000786c0ff */
[----:B------:R-:W-:Y:S02]  /*4800*/  @!UPT UIADD3 URZ, UPT, UPT, URZ, URZ, URZ ;  /* 0x000000fffffff290 */ /* 0x000fe4000fffe0ff */
[----:B------:R-:W-:Y:S02]  /*4810*/  @P3 MOV R13, R24 ;  /* 0x00000018000d3202 */ /* 0x000fe40000000f00 */
[----:B------:R-:W-:Y:S01]  /*4820*/  @P3 LOP3.LUT R8, R25, 0xffff, RZ, 0xc0, !PT ;  /* 0x0000ffff19083812 */ /* 0x000fe200078ec0ff */
[----:B----4-:R-:W-:Y:S06]  /*4830*/  @!P0 BRA `(.L_x_95) ;  /* 0x0000000000a48947 */ /* 0x010fec0003800000 */
[----:B------:R-:W-:Y:S01]  /*4840*/  IMAD.HI.U32 R35, R22, R7, RZ ;  /* 0x0000000716237227 */ /* 0x000fe200078e00ff */
[----:B------:R-:W-:Y:S02]  /*4850*/  ISETP.NE.AND P0, PT, R6, 0x1, PT ;  /* 0x000000010600780c */ /* 0x000fe40003f05270 */
[----:B------:R-:W-:Y:S01]  /*4860*/  ISETP.NE.AND P2, PT, R72, 0x1, PT ;  /* 0x000000014800780c */ /* 0x000fe20003f45270 */
[----:B---3--:R-:W-:Y:S01]  /*4870*/  IMAD.HI.U32 R34, R19, R16, RZ ;  /* 0x0000001013227227 */ /* 0x008fe200078e00ff */
[----:B------:R-:W-:Y:S02]  /*4880*/  SHF.R.U32.HI R35, RZ, R18, R35 ;  /* 0x00000012ff237219 */ /* 0x000fe40000011623 */
[----:B------:R-:W-:Y:S01]  /*4890*/  ISETP.NE.AND P4, PT, R2, 0x1, PT ;  /* 0x000000010200780c */ /* 0x000fe20003f85270 */
[----:B------:R-:W-:Y:S01]  /*48a0*/  IMAD.HI.U32 R36, R13, R16, RZ ;  /* 0x000000100d247227 */ /* 0x000fe200078e00ff */
[----:B------:R-:W-:Y:S02]  /*48b0*/  SHF.R.U32.HI R34, RZ, R17, R34 ;  /* 0x00000011ff227219 */ /* 0x000fe40000011622 */
[----:B------:R-:W-:Y:S01]  /*48c0*/  SEL R3, R22, R35, !P0 ;  /* 0x0000002316037207 */ /* 0x000fe20004000000 */
[C---:B------:R-:W-:Y:S01]  /*48d0*/  IMAD.HI.U32 R35, R8.reuse, R7, RZ ;  /* 0x0000000708237227 */ /* 0x040fe200078e00ff */
[----:B------:R-:W-:Y:S02]  /*48e0*/  SEL R11, R19, R34, !P4 ;  /* 0x00000022130b7207 */ /* 0x000fe40006000000 */
[----:B------:R-:W-:Y:S01]  /*48f0*/  SHF.R.U32.HI R36, RZ, R17, R36 ;  /* 0x00000011ff247219 */ /* 0x000fe20000011624 */
[----:B------:R-:W-:Y:S01]  /*4900*/  IMAD.HI.U32 R38, R3, R4, RZ ;  /* 0x0000000403267227 */ /* 0x000fe200078e00ff */
[----:B------:R-:W-:Y:S03]  /*4910*/  SHF.R.U32.HI R35, RZ, R18, R35 ;  /* 0x00000012ff237219 */ /* 0x000fe60000011623 */
[----:B------:R-:W-:Y:S01]  /*4920*/  IMAD.HI.U32 R34, R11, R4, RZ ;  /* 0x000000040b227227 */ /* 0x000fe200078e00ff */
[----:B------:R-:W-:Y:S02]  /*4930*/  @P2 SHF.R.U32.HI R3, RZ, R5, R38 ;  /* 0x00000005ff032219 */ /* 0x000fe40000011626 */
[----:B------:R-:W-:Y:S02]  /*4940*/  SEL R9, R8, R35, !P0 ;  /* 0x0000002308097207 */ /* 0x000fe40004000000 */
[----:B------:R-:W-:Y:S01]  /*4950*/  @P2 SHF.R.U32.HI R11, RZ, R5, R34 ;  /* 0x00000005ff0b2219 */ /* 0x000fe20000011622 */
[C---:B------:R-:W-:Y:S01]  /*4960*/  IMAD R10, R72.reuse, R3, RZ ;  /* 0x00000003480a7224 */ /* 0x040fe200078e02ff */
[----:B------:R-:W-:Y:S01]  /*4970*/  SEL R3, R13, R36, !P4 ;  /* 0x000000240d037207 */ /* 0x000fe20006000000 */
[C---:B------:R-:W-:Y:S03]  /*4980*/  IMAD.HI.U32 R14, R9.reuse, R4, RZ ;  /* 0x00000004090e7227 */ /* 0x040fe600078e00ff */
[----:B------:R-:W-:Y:S01]  /*4990*/  ISETP.GE.AND P0, PT, R9, R10, PT ;  /* 0x0000000a0900720c */ /* 0x000fe20003f06270 */
[C---:B------:R-:W-:Y:S01]  /*49a0*/  IMAD R12, R72.reuse, R11, RZ ;  /* 0x0000000b480c7224 */ /* 0x040fe200078e02ff */
[-C--:B------:R-:W-:Y:S04]  /*49b0*/  SHF.R.U32.HI R14, RZ, R5.reuse, R14 ;  /* 0x00000005ff0e7219 */ /* 0x080fe8000001160e */
[----:B------:R-:W-:Y:S02]  /*49c0*/  ISETP.GE.OR P0, PT, R3, R12, P0 ;  /* 0x0000000c0300720c */ /* 0x000fe40000706670 */
[----:B------:R-:W-:Y:S05]  /*49d0*/  SEL R15, R9, R14, !P2 ;  /* 0x0000000e090f7207 */ /* 0x000fea0005000000 */
[----:B------:R-:W-:Y:S04]  /*49e0*/  IMAD.MOV R14, RZ, RZ, -R15 ;  /* 0x000000ffff0e7224 */ /* 0x000fe800078e0a0f */
[----:B------:R-:W-:Y:S02]  /*49f0*/  IMAD R14, R72, R14, R9 ;  /* 0x0000000e480e7224 */ /* 0x000fe400078e0209 */
[C---:B------:R-:W-:Y:S05]  /*4a00*/  @!P0 IMAD.HI.U32 R10, R3.reuse, R4, RZ ;  /* 0x00000004030a8227 */ /* 0x040fea00078e00ff */
[----:B------:R-:W-:Y:S04]  /*4a10*/  @!P0 SHF.R.U32.HI R10, RZ, R5, R10 ;  /* 0x00000005ff0a8219 */ /* 0x000fe8000001160a */
[----:B------:R-:W-:Y:S01]  /*4a20*/  @!P0 SEL R0, R3, R10, !P2 ;  /* 0x0000000a03008207 */ /* 0x000fe20005000000 */
[----:B------:R-:W-:Y:S03]  /*4a30*/  IMAD.MOV R10, RZ, RZ, -R3 ;  /* 0x000000ffff0a7224 */ /* 0x000fe600078e0a03 */
[----:B------:R-:W-:Y:S01]  /*4a40*/  @!P0 IADD3 R15, PT, PT, R15, -R0, RZ ;  /* 0x800000000f0f8210 */ /* 0x000fe20007ffe0ff */
[----:B------:R-:W-:Y:S01]  /*4a50*/  @!P0 IMAD R0, R11, R14, R0 ;  /* 0x0000000e0b008224 */ /* 0x000fe200078e0200 */
[----:B------:R-:W-:Y:S01]  /*4a60*/  IADD3 R11, PT, PT, -R9, RZ, RZ ;  /* 0x000000ff090b7210 */ /* 0x000fe20007ffe1ff */
[----:B------:R-:W-:Y:S02]  /*4a70*/  IMAD R13, R2, R10, R13 ;  /* 0x0000000a020d7224 */ /* 0x000fe400078e020d */
[----:B------:R-:W-:Y:S02]  /*4a80*/  @!P0 IMAD R9, R15, R72, R3 ;  /* 0x000000480f098224 */ /* 0x000fe400078e0203 */
[----:B------:R-:W-:Y:S02]  /*4a90*/  @!P0 IMAD.MOV.U32 R3, RZ, RZ, R0 ;  /* 0x000000ffff038224 */ /* 0x000fe400078e0000 */
[----:B------:R-:W-:Y:S02]  /*4aa0*/  IMAD R8, R6, R11, R8 ;  /* 0x0000000b06087224 */ /* 0x000fe400078e0208 */
[----:B------:R-:W-:Y:S02]  /*4ab0*/  IMAD R13, R3, R2, R13 ;  /* 0x00000002030d7224 */ /* 0x000fe400078e020d */
[----:B------:R-:W-:Y:S02]  /*4ac0*/  IMAD R8, R9, R6, R8 ;  /* 0x0000000609087224 */ /* 0x000fe400078e0208 */
.L_x_95:
[----:B------:R-:W-:Y:S05]  /*4ad0*/  BRA.U UP1, `(.L_x_96) ;  /* 0x0000000101107547 */ /* 0x000fea000b800000 */
[----:B------:R-:W-:Y:S04]  /*4ae0*/  MOV R0, UR14 ;  /* 0x0000000e00007c02 */ /* 0x000fe80008000f00 */
[----:B------:R-:W-:Y:S04]  /*4af0*/  SHF.L.U32 R3, R0, 0x1f, RZ ;  /* 0x0000001f00037819 */ /* 0x000fe800000006ff */
[----:B------:R-:W1:Y:S02]  /*4b00*/  SYNCS.PHASECHK.TRANS64.TRYWAIT P0, [UR6+0x108], R3 ;  /* 0x00010803ff0075a7 */ /* 0x000e640008001106 */
[----:B-1----:R-:W-:Y:S05]  /*4b10*/  @!P0 BRA `(.L_x_97) ;  /* 0x0000006400f48947 */ /* 0x002fea0003800000 */
.L_x_96:
[----:B------:R-:W-:Y:S02]  /*4b20*/  R2UR UR27, R21 ;  /* 0x00000000151b72ca */ /* 0x000fe400000e0000 */
[----:B------:R-:W-:Y:S02]  /*4b30*/  R2UR UR26, R20 ;  /* 0x00000000141a72ca */ /* 0x000fe400000e0000 */
[----:B------:R-:W-:Y:S02]  /*4b40*/  ISETP.NE.U32.AND P2, PT, RZ, UR4, PT ;  /* 0x00000004ff007c0c */ /* 0x000fe4000bf45070 */
[----:B------:R-:W-:Y:S02]  /*4b50*/  SHF.L.U32 R12, R31, 0x1f, RZ ;  /* 0x0000001f1f0c7819 */ /* 0x000fe400000006ff */
[----:B------:R-:W-:Y:S05]  /*4b60*/  ISETP.NE.AND.EX P2, PT, RZ, UR5, PT, P2 ;  /* 0x00000005ff007c0c */ /* 0x000fea000bf45320 */
[----:B------:R-:W-:Y:S02]  /*4b70*/  USHF.L.U32 UR27, UR27, 0x7, URZ ;  /* 0x000000071b1b7899 */ /* 0x000fe400080006ff */
[----:B------:R-:W-:Y:S01]  /*4b80*/  UIMAD UR26, UR26, 0xc0, URZ ;  /* 0x000000c01a1a78a4 */ /* 0x000fe2000f8e02ff */
[----:B------:R-:W-:Y:S11]  /*4b90*/  BRA.U !UP3, `(.L_x_98) ;  /* 0x000000010b347547 */ /* 0x000ff6000b800000 */
[----:B------:R-:W-:Y:S01]  /*4ba0*/  UPLOP3.LUT UP0, UPT, UPT, UPT, UP2, 0x80, 0x8 ;  /* 0x000000000008789c */ /* 0x000fe20003f0f020 */
[----:B-1----:R-:W-:Y:S02]  /*4bb0*/  HFMA2 R0, -RZ, RZ, 0, 5.9604644775390625e-08 ;  /* 0x00000001ff007431 */ /* 0x002fe400000001ff */
[----:B------:R-:W-:Y:S03]  /*4bc0*/  IMAD.MOV.U32 R151, RZ, RZ, 0x1 ;  /* 0x00000001ff977424 */ /* 0x000fe600078e00ff */
[----:B------:R-:W-:Y:S05]  /*4bd0*/  PLOP3.LUT P0, PT, PT, PT, UP0, 0x80, 0x8 ;  /* 0x000000000008781c */ /* 0x000fea0003f0f008 */
[----:B------:R-:W1:Y:S01]  /*4be0*/  @UP0 LDCU.64 UR10, c[0x0][0x888] ;  /* 0x00011100ff0a07ac */ /* 0x000e620008000a00 */
[----:B------:R-:W-:Y:S07]  /*4bf0*/  @UP0 UIMAD UR8, UR36, UR4, URZ ;  /* 0x00000004240802a4 */ /* 0x000fee000f8e02ff */
[----:B------:R-:W-:Y:S01]  /*4c00*/  @!P0 PRMT R151, R0, 0x7610, R151 ;  /* 0x0000761000978816 */ /* 0x000fe20000000097 */
[----:B-1----:R-:W-:Y:S03]  /*4c10*/  @UP0 UIMAD.WIDE UR10, UR8, 0x4, UR10 ;  /* 0x00000004080a08a5 */ /* 0x002fe6000f8e020a */
[----:B------:R-:W1:Y:S03]  /*4c20*/  @!UP0 LDCU UR8, c[0x0][0x880] ;  /* 0x00011000ff0887ac */ /* 0x000e660008000800 */
[----:B------:R-:W-:Y:S01]  /*4c30*/  IMAD.U32 R10, RZ, RZ, UR10 ;  /* 0x0000000aff0a7e24 */ /* 0x000fe2000f8e00ff */
[----:B------:R-:W-:Y:S05]  /*4c40*/  MOV R11, UR11 ;  /* 0x0000000b000b7c02 */ /* 0x000fea0008000f00 */
[----:B-----5:R4:W5:Y:S02]  /*4c50*/  @P0 LDG.E R80, desc[UR46][R10.64] ;  /* 0x0000002e0a500981 */ /* 0x020964000c1e1900 */
[----:B-1--4-:R-:W-:Y:S07]  /*4c60*/  @!P0 IMAD.U32 R80, RZ, RZ, UR8 ;  /* 0x00000008ff508e24 */ /* 0x012fee000f8e00ff */
.L_x_98:
[----:B-----5:R-:W-:Y:S01]  /*4c70*/  @!P2 ISETP.EQ.AND P0, PT, R80, RZ, PT ;  /* 0x000000ff5000a20c */ /* 0x020fe20003f02270 */
[----:B------:R-:W-:Y:S01]  /*4c80*/  @!UPT UIADD3 URZ, UPT, UPT, URZ, URZ, URZ ;  /* 0x000000fffffff290 */ /* 0x000fe2000fffe0ff */
[----:B------:R-:W-:Y:S11]  /*4c90*/  @!P2 BRA `(.L_x_99) ;  /* 0x000000000014a947 */ /* 0x000ff60003800000 */
[----:B------:R-:W-:Y:S02]  /*4ca0*/  LOP3.LUT P2, RZ, R151, 0xff, RZ, 0xc0, !PT ;  /* 0x000000ff97ff7812 */ /* 0x000fe4000784c0ff */
[----:B------:R-:W-:Y:S04]  /*4cb0*/  PLOP3.LUT P0, PT, PT, PT, UP0, 0x80, 0x8 ;  /* 0x000000000008781c */ /* 0x000fe80003f0f008 */
[----:B------:R-:W-:Y:S07]  /*4cc0*/  PLOP3.LUT P0, PT, P0, PT, PT, 0x8, 0x80 ;  /* 0x000000000080781c */ /* 0x000fee000070e170 */
[----:B------:R-:W-:Y:S11]  /*4cd0*/  @P2 ISETP.EQ.AND P0, PT, R80, RZ, PT ;  /* 0x000000ff5000220c */ /* 0x000ff60003f02270 */
[----:B------:R-:W-:Y:S02]  /*4ce0*/  @!UPT UIADD3 URZ, UPT, UPT, URZ, URZ, URZ ;  /* 0x000000fffffff290 */ /* 0x000fe4000fffe0ff */
.L_x_99:
[----:B------:R-:W4:Y:S01]  /*4cf0*/  SYNCS.PHASECHK.TRANS64.TRYWAIT P2, [UR6+0xe8], R12 ;  /* 0x0000e80cff0075a7 */ /* 0x000f220008041106 */
[----:B------:R-:W-:Y:S04]  /*4d00*/  ELECT P4, URZ, PT ;  /* 0x0000000000ff782f */ /* 0x000fe80003880000 */
[----:B------:R-:W-:Y:S11]  /*4d10*/  PLOP3.LUT P4, PT, P0, P4, PT, 0xf2, 0x2f ;  /* 0x00000000002f781c */ /* 0x000ff60000789e72 */
[----:B------:R-:W-:Y:S02]  /*4d20*/  @!UPT UIADD3 URZ, UPT, UPT, URZ, URZ, URZ ;  /* 0x000000fffffff290 */ /* 0x000fe4000fffe0ff */
[----:B--2---:R-:W-:Y:S05]  /*4d30*/  @!P4 IADD3 R9, P0, PT, R32, 0x580, RZ ;  /* 0x000005802009c810 */ /* 0x004fea0007f1e0ff */
[----:B-1----:R-:W-:Y:S01]  /*4d40*/  @!P4 IMAD.X R0, RZ, RZ, R33, P0 ;  /* 0x000000ffff00c224 */ /* 0x002fe200000e0621 */
[----:B----4-:R-:W-:Y:S07]  /*4d50*/  @!P2 BRA `(.L_x_100) ;  /* 0x00000064007ca947 */ /* 0x010fee0003800000 */
.L_x_193:
[----:B------:R-:W-:Y:S01]  /*4d60*/  @!P4 R2UR UR8, R0 ;  /* 0x000000000008c2ca */ /* 0x000fe200000e0000 */
[----:B------:R-:W-:Y:S01]  /*4d70*/  VOTEU.ALL UP1, P4 ;  /* 0x0000000000ff7886 */ /* 0x000fe20002020000 */
[----:B------:R-:W-:Y:S01]  /*4d80*/  @!P4 R2UR UR9, R9 ;  /* 0x000000000909c2ca */ /* 0x000fe200000e0000 */
[----:B------:R-:W-:Y:S01]  /*4d90*/  @!P4 IMAD.MOV.U32 R0, RZ, RZ, 0x2000 ;  /* 0x00002000ff00c424 */ /* 0x000fe200078e00ff */
[----:B------:R-:W-:Y:S01]  /*4da0*/  UMOV UR10, 0x0 ;  /* 0x00000000000a7882 */ /* 0x000fe20000000000 */
[----:B------:R-:W-:Y:S01]  /*4db0*/  UMOV UR11, 0x10000000 ;  /* 0x10000000000b7882 */ /* 0x000fe20000000000 */
[----:B------:R-:W-:Y:S01]  /*4dc0*/  @!UP1 UIADD3 UR24, UPT, UPT, UR6, 0x200, URZ ;  /* 0x0000020006189890 */ /* 0x000fe2000fffe0ff */
[----:B------:R-:W-:Y:S01]  /*4dd0*/  @!P4 IADD3 R21, P0, PT, R32, 0x580, RZ ;  /* 0x000005802015c810 */ /* 0x000fe20007f1e0ff */
[----:B------:R-:W-:Y:S01]  /*4de0*/  VOTEU.ALL UP1, P4 ;  /* 0x0000000000ff7886 */ /* 0x000fe20002020000 */
[----:B------:R-:W-:Y:S03]  /*4df0*/  UMOV UR28, UR36 ;  /* 0x00000024001c7c82 */ /* 0x000fe60008000000 */
[----:B------:R-:W-:Y:S02]  /*4e00*/  @!P4 IMAD.X R20, RZ, RZ, R33, P0 ;  /* 0x000000ffff14c224 */ /* 0x000fe400000e0621 */
[----:B------:R-:W-:Y:S01]  /*4e10*/  IMAD.U32 R11, RZ, RZ, UR8 ;  /* 0x00000008ff0b7e24 */ /* 0x000fe2000f8e00ff */
[----:B------:R-:W-:Y:S01]  /*4e20*/  UPRMT UR8, UR37, 0x654, UR25 ;  /* 0x0000065425087896 */ /* 0x000fe20008000019 */
[----:B------:R-:W-:Y:S03]  /*4e30*/  IMAD.U32 R10, RZ, RZ, UR9 ;  /* 0x00000009ff0a7e24 */ /* 0x000fe6000f8e00ff */
[----:B------:R-:W-:Y:S02]  /*4e40*/  @!P4 R2UR UR13, R11 ;  /* 0x000000000b0dc2ca */ /* 0x000fe400000e0000 */
[----:B------:R-:W-:Y:S11]  /*4e50*/  @!P4 R2UR UR12, R10 ;  /* 0x000000000a0cc2ca */ /* 0x000ff600000e0000 */
[----:B------:R-:W-:Y:S02]  /*4e60*/  @!UPT UIADD3 URZ, UPT, UPT, URZ, URZ, URZ ;  /* 0x000000fffffff290 */ /* 0x000fe4000fffe0ff */
[----:B------:R2:W-:Y:S01]  /*4e70*/  @!UP1 UTMALDG.3D [UR24], [UR12], desc[UR10] ;  /* 0x00000a180c0095b4 */ /* 0x0005e20008011000 */
[----:B------:R2:W-:Y:S01]  /*4e80*/  @!P4 SYNCS.ARRIVE.TRANS64.RED.A0TR RZ, [UR6+0xd0], R0 ;  /* 0x0000d000ffffc9a7 */ /* 0x0005e20008300406 */
[----:B------:R-:W-:Y:S01]  /*4e90*/  SYNCS.ARRIVE.TRANS64.RED.A1T0 RZ, [UR8], RZ ;  /* 0x000000ffffff79a7 */ /* 0x000fe20008100408 */
[----:B------:R-:W4:Y:S02]  /*4ea0*/  SYNCS.PHASECHK.TRANS64.TRYWAIT P2, [UR6+0xf0], R12 ;  /* 0x0000f00cff0075a7 */ /* 0x000f240008041106 */
[----:B--2-4-:R-:W-:Y:S05]  /*4eb0*/  @!P2 BRA `(.L_x_101) ;  /* 0x00000064003ca947 */ /* 0x014fea0003800000 */
.L_x_195:
[----:B------:R-:W2:Y:S01]  /*4ec0*/  LDC.64 R14, c[0x0][0xb10] ;  /* 0x0002c400ff0e7b82 */ /* 0x000ea20000000a00 */
[----:B------:R-:W-:Y:S01]  /*4ed0*/  @!P4 R2UR UR8, R20 ;  /* 0x000000001408c2ca */ /* 0x000fe200000e0000 */
[----:B------:R-:W-:Y:S01]  /*4ee0*/  VOTEU.ALL UP1, P4 ;  /* 0x0000000000ff7886 */ /* 0x000fe20002020000 */
[----:B------:R-:W-:Y:S01]  /*4ef0*/  @!P4 R2UR UR9, R21 ;  /* 0x000000001509c2ca */ /* 0x000fe200000e0000 */
[----:B------:R-:W-:Y:S01]  /*4f00*/  UMOV UR10, 0x0 ;  /* 0x00000000000a7882 */ /* 0x000fe20000000000 */
[----:B------:R-:W-:Y:S03]  /*4f10*/  UMOV UR11, 0x10000000 ;  /* 0x10000000000b7882 */ /* 0x000fe60000000000 */
[----:B------:R-:W4:Y:S01]  /*4f20*/  LDC.64 R10, c[0x0][0xb18] ;  /* 0x0002c600ff0a7b82 */ /* 0x000f220000000a00 */
[----:B------:R-:W-:Y:S01]  /*4f30*/  @!UP1 UIADD3 UR18, UPT, UPT, UR26, 0x40, URZ ;  /* 0x000000401a129890 */ /* 0x000fe2000fffe0ff */
[----:B------:R-:W-:Y:S01]  /*4f40*/  @P3 SHF.R.U32.HI R28, RZ, 0x10, R25 ;  /* 0x00000010ff1c3819 */ /* 0x000fe20000011619 */
[----:B------:R-:W-:Y:S01]  /*4f50*/  @!UP1 UIADD3 UR16, UPT, UPT, UR6, 0x2200, URZ ;  /* 0x0000220006109890 */ /* 0x000fe2000fffe0ff */
[----:B------:R-:W-:Y:S01]  /*4f60*/  VIADD R30, R30, 0x1 ;  /* 0x000000011e1e7836 */ /* 0x000fe20000000000 */
[----:B------:R-:W-:Y:S03]  /*4f70*/  VOTEU.ALL UP1, P4 ;  /* 0x0000000000ff7886 */ /* 0x000fe60002020000 */
[----:B------:R-:W5:Y:S01]  /*4f80*/  @!P1 LDC R0, c[0x0][0xb20] ;  /* 0x0002c800ff009b82 */ /* 0x000f620000000800 */
[----:B------:R-:W-:Y:S01]  /*4f90*/  UMOV UR19, UR27 ;  /* 0x0000001b00137c82 */ /* 0x000fe20008000000 */
[----:B------:R-:W-:Y:S01]  /*4fa0*/  IMAD.U32 R21, RZ, RZ, UR8 ;  /* 0x00000008ff157e24 */ /* 0x000fe2000f8e00ff */
[----:B------:R-:W-:Y:S05]  /*4fb0*/  UMOV UR20, UR36 ;  /* 0x0000002400147c82 */ /* 0x000fea0008000000 */
[----:B-1----:R-:W1:Y:S01]  /*4fc0*/  @!P1 LDC R3, c[0x0][0xb0c] ;  /* 0x0002c300ff039b82 */ /* 0x002e620000000800 */
[----:B------:R-:W-:Y:S01]  /*4fd0*/  IMAD.U32 R20, RZ, RZ, UR9 ;  /* 0x00000009ff147e24 */ /* 0x000fe2000f8e00ff */
[----:B------:R-:W-:Y:S01]  /*4fe0*/  UPRMT UR8, UR37, 0x654, UR17 ;  /* 0x0000065425087896 */ /* 0x000fe20008000011 */
[----:B------:R-:W-:Y:S03]  /*4ff0*/  @!P4 R2UR UR13, R21 ;  /* 0x00000000150dc2ca */ /* 0x000fe600000e0000 */
[----:B------:R-:W-:Y:S01]  /*5000*/  @!P4 R2UR UR12, R20 ;  /* 0x00000000140cc2ca */ /* 0x000fe200000e0000 */
[----:B------:R-:W-:Y:S11]  /*5010*/  @!P4 IMAD.MOV.U32 R20, RZ, RZ, 0x2000 ;  /* 0x00002000ff14c424 */ /* 0x000ff600078e00ff */
[----:B------:R-:W-:Y:S01]  /*5020*/  @!UPT UIADD3 URZ, UPT, UPT, URZ, URZ, URZ ;  /* 0x000000fffffff290 */ /* 0x000fe2000fffe0ff */
[----:B------:R1:W-:Y:S01]  /*5030*/  @!UP1 UTMALDG.3D [UR16], [UR12], desc[UR10] ;  /* 0x00000a100c0095b4 */ /* 0x0003e20008011000 */
[----:B------:R1:W-:Y:S02]  /*5040*/  @!P4 SYNCS.ARRIVE.TRANS64.RED.A0TR RZ, [UR6+0xd8], R20 ;  /* 0x0000d814ffffc9a7 */ /* 0x0003e40008300406 */
[----:B-1----:R-:W-:Y:S01]  /*5050*/  @!P1 ISETP.NE.AND P2, PT, R3, 0x1, PT ;  /* 0x000000010300980c */ /* 0x002fe20003f45270 */
[C---:B--2---:R-:W-:Y:S01]  /*5060*/  @!P1 IMAD.HI.U32 R14, R13.reuse, R14, RZ ;  /* 0x0000000e0d0e9227 */ /* 0x044fe200078e00ff */
[----:B----4-:R-:W-:Y:S03]  /*5070*/  @!P1 ISETP.NE.AND P0, PT, R10, 0x1, PT ;  /* 0x000000010a00980c */ /* 0x010fe60003f05270 */
[C---:B------:R-:W-:Y:S01]  /*5080*/  @!P1 IMAD.HI.U32 R11, R8.reuse, R11, RZ ;  /* 0x0000000b080b9227 */ /* 0x040fe200078e00ff */
[----:B------:R-:W-:Y:S04]  /*5090*/  @!P1 SHF.R.U32.HI R14, RZ, R15, R14 ;  /* 0x0000000fff0e9219 */ /* 0x000fe8000001160e */
[----:B-----5:R-:W-:Y:S01]  /*50a0*/  @!P1 SHF.R.U32.HI R9, RZ, R0, R11 ;  /* 0x00000000ff099219 */ /* 0x020fe2000001160b */
[----:B------:R-:W-:Y:S01]  /*50b0*/  SYNCS.ARRIVE.TRANS64.RED.A1T0 RZ, [UR8], RZ ;  /* 0x000000ffffff79a7 */ /* 0x000fe20008100408 */
[----:B------:R-:W-:Y:S02]  /*50c0*/  @!P1 SEL R14, R13, R14, !P2 ;  /* 0x0000000e0d0e9207 */ /* 0x000fe40005000000 */
[----:B------:R-:W-:Y:S01]  /*50d0*/  @!P1 SEL R9, R8, R9, !P0 ;  /* 0x0000000908099207 */ /* 0x000fe20004000000 */
[----:B------:R-:W1:Y:S04]  /*50e0*/  SYNCS.PHASECHK.TRANS64.TRYWAIT P5, [UR6+0xf8], R12 ;  /* 0x0000f80cff0075a7 */ /* 0x000e6800080a1106 */
[----:B------:R-:W-:Y:S02]  /*50f0*/  @!P1 IMAD.IADD R0, R9, 0x1, -R14 ;  /* 0x0000000109009824 */ /* 0x000fe400078e0a0e */
[----:B------:R-:W-:Y:S02]  /*5100*/  @!P1 IMAD.IADD R9, R14, 0x1, -R9 ;  /* 0x000000010e099824 */ /* 0x000fe400078e0a09 */
[----:B------:R-:W-:Y:S02]  /*5110*/  @!P1 IMAD R13, R0, R3, R13 ;  /* 0x00000003000d9224 */ /* 0x000fe400078e020d */
[----:B------:R-:W-:Y:S01]  /*5120*/  @!P1 IMAD R8, R9, R10, R8 ;  /* 0x0000000a09089224 */ /* 0x000fe200078e0208 */
[----:B-1----:R-:W-:Y:S06]  /*5130*/  @!P5 BRA `(.L_x_102) ;  /* 0x0000006000b4d947 */ /* 0x002fec0003800000 */
.L_x_197:
[----:B-1----:R-:W-:Y:S01]  /*5140*/  @!P4 IADD3 R3, P0, PT, R32, 0x580, RZ ;  /* 0x000005802003c810 */ /* 0x002fe20007f1e0ff */
[----:B------:R-:W-:Y:S01]  /*5150*/  VOTEU.ALL UP1, P4 ;  /* 0x0000000000ff7886 */ /* 0x000fe20002020000 */
[----:B------:R-:W-:Y:S01]  /*5160*/  UMOV UR20, 0x0 ;  /* 0x0000000000147882 */ /* 0x000fe20000000000 */
[----:B------:R-:W-:Y:S01]  /*5170*/  UMOV UR21, 0x10000000 ;  /* 0x1000000000157882 */ /* 0x000fe20000000000 */
[----:B------:R-:W-:Y:S01]  /*5180*/  @!P4 R2UR UR9, R3 ;  /* 0x000000000309c2ca */ /* 0x000fe200000e0000 */
[----:B------:R-:W-:Y:S01]  /*5190*/  @!P4 IMAD.X R0, RZ, RZ, R33, P0 ;  /* 0x000000ffff00c224 */ /* 0x000fe200000e0621 */
[----:B------:R-:W-:Y:S01]  /*51a0*/  @!UP1 UIADD3 UR10, UPT, UPT, UR26, 0x80, URZ ;  /* 0x000000801a0a9890 */ /* 0x000fe2000fffe0ff */
[----:B------:R-:W-:Y:S01]  /*51b0*/  ISETP.NE.AND P0, PT, R30, 0x2, PT ;  /* 0x000000021e00780c */ /* 0x000fe20003f05270 */
[----:B------:R-:W-:Y:S01]  /*51c0*/  UMOV UR11, UR27 ;  /* 0x0000001b000b7c82 */ /* 0x000fe20008000000 */
[----:B------:R-:W-:Y:S01]  /*51d0*/  UMOV UR12, UR36 ;  /* 0x00000024000c7c82 */ /* 0x000fe20008000000 */
[----:B------:R-:W-:Y:S01]  /*51e0*/  @!P4 R2UR UR8, R0 ;  /* 0x000000000008c2ca */ /* 0x000fe200000e0000 */
[----:B------:R-:W-:Y:S01]  /*51f0*/  IMAD.IADD R20, R8, 0x1, R150 ;  /* 0x0000000108147824 */ /* 0x000fe200078e0296 */
[----:B------:R-:W-:Y:S01]  /*5200*/  @P3 R2UR UR36, R28 ;  /* 0x000000001c2432ca */ /* 0x000fe200000e0000 */
[----:B------:R-:W-:Y:S01]  /*5210*/  IMAD.IADD R21, R13, 0x1, R152 ;  /* 0x000000010d157824 */ /* 0x000fe200078e0298 */
[----:B------:R-:W-:Y:S02]  /*5220*/  SEL R0, RZ, 0x1, P0 ;  /* 0x00000001ff007807 */ /* 0x000fe40000000000 */
[----:B------:R-:W-:Y:S01]  /*5230*/  LOP3.LUT R31, R31, 0x1, RZ, 0x3c, !PT ;  /* 0x000000011f1f7812 */ /* 0x000fe200078e3cff */
[----:B------:R-:W-:Y:S01]  /*5240*/  IMAD.U32 R10, RZ, RZ, UR9 ;  /* 0x00000009ff0a7e24 */ /* 0x000fe2000f8e00ff */
[----:B------:R-:W-:Y:S01]  /*5250*/  @!UP1 UIADD3 UR9, UPT, UPT, UR6, 0xe0, URZ ;  /* 0x000000e006099890 */ /* 0x000fe2000fffe0ff */
[----:B------:R-:W-:Y:S02]  /*5260*/  LOP3.LUT R29, R29, R0, RZ, 0x3c, !PT ;  /* 0x000000001d1d7212 */ /* 0x000fe400078e3cff */
[----:B------:R-:W-:Y:S02]  /*5270*/  SEL R30, R30, RZ, P0 ;  /* 0x000000ff1e1e7207 */ /* 0x000fe40000000000 */
[----:B------:R-:W-:Y:S01]  /*5280*/  IMAD.U32 R11, RZ, RZ, UR8 ;  /* 0x00000008ff0b7e24 */ /* 0x000fe2000f8e00ff */
[----:B------:R-:W-:Y:S01]  /*5290*/  @!P4 R2UR UR18, R10 ;  /* 0x000000000a12c2ca */ /* 0x000fe200000e0000 */
[----:B------:R-:W-:Y:S01]  /*52a0*/  @!UP1 UIADD3 UR8, UPT, UPT, UR6, 0x4200, URZ ;  /* 0x0000420006089890 */ /* 0x000fe2000fffe0ff */
[----:B------:R-:W-:Y:S02]  /*52b0*/  VOTEU.ALL UP1, P4 ;  /* 0x0000000000ff7886 */ /* 0x000fe40002020000 */
[----:B------:R-:W-:Y:S11]  /*52c0*/  @!P4 R2UR UR19, R11 ;  /* 0x000000000b13c2ca */ /* 0x000ff600000e0000 */
[----:B------:R-:W-:Y:S02]  /*52d0*/  @!UPT UIADD3 URZ, UPT, UPT, URZ, URZ, URZ ;  /* 0x000000fffffff290 */ /* 0x000fe4000fffe0ff */
[----:B------:R4:W-:Y:S01]  /*52e0*/  @!UP1 UTMALDG.3D [UR8], [UR18], desc[UR20] ;  /* 0x00001408120095b4 */ /* 0x0009e20008011000 */
[----:B------:R4:W-:Y:S01]  /*52f0*/  @!P4 SYNCS.ARRIVE.TRANS64.RED.A0TR RZ, [UR6+0xe0], R23 ;  /* 0x0000e017ffffc9a7 */ /* 0x0009e20008300406 */
[----:B------:R-:W-:Y:S01]  /*5300*/  UPLOP3.LUT UP1, UPT, UPT, UPT, UPT, 0x80, 0x8 ;  /* 0x000000000008789c */ /* 0x000fe20003f2f070 */
[----:B------:R-:W-:Y:S01]  /*5310*/  SYNCS.ARRIVE.TRANS64.RED.A1T0 RZ, [UR7], RZ ;  /* 0x000000ffffff79a7 */ /* 0x000fe20008100407 */
[----:B------:R-:W-:Y:S09]  /*5320*/  @P3 BRA `(.L_x_103) ;  /* 0xfffffff000f03947 */ /* 0x000ff2000383ffff */
[----:B------:R-:W-:-:S04]  /*5330*/  SHF.L.U32 R3, R31, 0x1f, RZ ;  /* 0x0000001f1f037819 */ /* 0x000fc800000006ff */
[----:B------:R-:W1:Y:S02]  /*5340*/  SYNCS.PHASECHK.TRANS64.TRYWAIT P0, [UR6+0xe8], R3 ;  /* 0x0000e803ff0075a7 */ /* 0x000e640008001106 */
[----:B-1----:R-:W-:Y:S05]  /*5350*/  @!P0 BRA `(.L_x_104) ;  /* 0x0000006000448947 */ /* 0x002fea0003800000 */
.L_x_199:
[----:B------:R-:W2:Y:S02]  /*5360*/  SYNCS.PHASECHK.TRANS64.TRYWAIT P0, [UR6+0xf0], R3 ;  /* 0x0000f003ff0075a7 */ /* 0x000ea40008001106 */
[----:B--2---:R-:W-:Y:S05]  /*5370*/  @!P0 BRA `(.L_x_105) ;  /* 0x0000006000548947 */ /* 0x004fea0003800000 */
.L_x_201:
[----:B-1----:R-:W-:-:S07]  /*5380*/  MOV R0, UR6 ;  /* 0x0000000600007c02 */ /* 0x002fce0008000f00 */
.L_x_106:
[----:B-1----:R-:W-:-:S04]  /*5390*/  SHF.L.U32 R3, R31, 0x1f, RZ ;  /* 0x0000001f1f037819 */ /* 0x002fc800000006ff */
[----:B------:R1:W2:Y:S03]  /*53a0*/  SYNCS.PHASECHK.TRANS64.TRYWAIT P0, [R0+URZ+0xf8], R3 ;  /* 0x0000f803000075a7 */ /* 0x0002a600080011ff */
[----:B--2---:R-:W-:Y:S05]  /*53b0*/  @!P0 NANOSLEEP.SYNCS 0x989680 ;  /* 0x009896800000895d */ /* 0x004fea0003900000 */
[----:B------:R-:W2:Y:S02]  /*53c0*/  @!P0 SYNCS.PHASECHK.TRANS64 P0, [R0+URZ+0xf8], R3 ;  /* 0x0000f803000085a7 */ /* 0x000ea400080010ff */
[----:B--2-4-:R-:W-:Y:S05]  /*53d0*/  @P0 EXIT ;  /* 0x000000000000094d */ /* 0x014fea0003800000 */
[----:B------:R-:W-:Y:S05]  /*53e0*/  BRA `(.L_x_106) ;  /* 0xfffffffc00e87947 */ /* 0x000fea000383ffff */
.L_x_93:
[----:B------:R-:W-:-:S06]  /*53f0*/  UISETP.GE.AND UP1, UPT, UR10, 0x4, UPT ;  /* 0x000000040a00788c */ /* 0x000fcc000bf26270 */
[----:B------:R-:W-:-:S13]  /*5400*/  PLOP3.LUT P0, PT, PT, PT, UP1, 0x80, 0x8 ;  /* 0x000000000008781c */ /* 0x000fda0003f0f018 */
[----:B------:R-:W-:Y:S05]  /*5410*/  @!P0 EXIT ;  /* 0x000000000000894d */ /* 0x000fea0003800000 */
[----:B------:R-:W-:Y:S01]  /*5420*/  BAR.SYNC.DEFER_BLOCKING 0x6, 0xa0 ;  /* 0x0182800000007b1d */ /* 0x000fe20000010000 */
[C---:B------:R-:W-:Y:S01]  /*5430*/  IMAD.SHL.U32 R0, R166.reuse, 0x40, RZ ;  /* 0x00000040a6007824 */ /* 0x040fe200078e00ff */
[C---:B------:R-:W-:Y:S01]  /*5440*/  R2P PR, R166.reuse, 0x6 ;  /* 0x00000006a6007804 */ /* 0x040fe20000000000 */
[----:B------:R-:W-:Y:S01]  /*5450*/  IMAD.SHL.U32 R153, R166, 0x8, RZ ;  /* 0x00000008a6997824 */ /* 0x000fe200078e00ff */
[----:B------:R-:W-:Y:S01]  /*5460*/  CS2R R160, SRZ ;  /* 0x0000000000a07805 */ /* 0x000fe2000001ff00 */
[----:B------:R-:W-:Y:S01]  /*5470*/  IMAD.MOV.U32 R164, RZ, RZ, 0x20 ;  /* 0x00000020ffa47424 */ /* 0x000fe200078e00ff */
[----:B------:R-:W-:Y:S02]  /*5480*/  UMOV UR49, 0x400 ;  /* 0x0000040000317882 */ /* 0x000fe40000000000 */
[----:B------:R-:W1:Y:S01]  /*5490*/  LDC R157, c[0x0][0x370] ;  /* 0x0000dc00ff9d7b82 */ /* 0x000e620000000800 */
[----:B------:R-:W-:Y:S01]  /*54a0*/  ULEA UR49, UR37, UR49, 0x18 ;  /* 0x0000003125317291 */ /* 0x000fe2000f8ec0ff */
[----:B------:R-:W-:Y:S01]  /*54b0*/  LOP3.LUT R4, R0, 0x180, RZ, 0xc0, !PT ;  /* 0x0000018000047812 */ /* 0x000fe200078ec0ff */
[----:B------:R-:W-:Y:S01]  /*54c0*/  IMAD.U32 R2, R166, 0x10000, RZ ;  /* 0x00010000a6027824 */ /* 0x000fe200078e00ff */
[----:B------:R-:W-:Y:S01]  /*54d0*/  SEL R164, R164, 0xffffffe0, !P2 ;  /* 0xffffffe0a4a47807 */ /* 0x000fe20005000000 */
[----:B------:R-:W-:Y:S01]  /*54e0*/  IMAD.MOV.U32 R165, RZ, RZ, 0x10 ;  /* 0x00000010ffa57424 */ /* 0x000fe200078e00ff */
[----:B------:R-:W-:Y:S01]  /*54f0*/  LOP3.LUT R153, R4, 0x30, R153, 0xf8, !PT ;  /* 0x0000003004997812 */ /* 0x000fe200078ef899 */
[----:B------:R-:W-:Y:S01]  /*5500*/  IMAD.MOV.U32 R79, RZ, RZ, RZ ;  /* 0x000000ffff4f7224 */ /* 0x000fe200078e00ff */
[----:B------:R-:W2:Y:S01]  /*5510*/  LDC R74, c[0x0][0xb0c] ;  /* 0x0002c300ff4a7b82 */ /* 0x000ea20000000800 */
[----:B------:R-:W-:Y:S01]  /*5520*/  LOP3.LUT R2, R2, 0x600000, RZ, 0xc0, !PT ;  /* 0x0060000002027812 */ /* 0x000fe200078ec0ff */
[----:B------:R-:W-:Y:S01]  /*5530*/  IMAD.MOV.U32 R162, RZ, RZ, RZ ;  /* 0x000000ffffa27224 */ /* 0x000fe200078e00ff */
[----:B------:R-:W-:Y:S01]  /*5540*/  LOP3.LUT R153, R153, 0x1e40, R0, 0xf8, !PT ;  /* 0x00001e4099997812 */ /* 0x000fe200078ef800 */
[----:B------:R-:W-:Y:S01]  /*5550*/  IMAD.MOV.U32 R169, RZ, RZ, RZ ;  /* 0x000000ffffa97224 */ /* 0x000fe200078e00ff */
[----:B------:R-:W-:Y:S01]  /*5560*/  SEL R165, R165, 0xfffffff0, !P1 ;  /* 0xfffffff0a5a57807 */ /* 0x000fe20004800000 */
[----:B------:R-:W-:Y:S01]  /*5570*/  IMAD.MOV.U32 R159, RZ, RZ, RZ ;  /* 0x000000ffff9f7224 */ /* 0x000fe200078e00ff */
[----:B------:R-:W-:Y:S01]  /*5580*/  SHF.R.S32.HI R0, RZ, 0x4, R164 ;  /* 0x00000004ff007819 */ /* 0x000fe200000114a4 */
[----:B------:R-:W3:Y:S01]  /*5590*/  LDC R155, c[0x0][0xb20] ;  /* 0x0002c800ff9b7b82 */ /* 0x000ee20000000800 */
[----:B------:R-:W4:Y:S01]  /*55a0*/  LDS R3, [UR49+0x1a0] ;  /* 0x0001a031ff037984 */ /* 0x000f220008000800 */
[----:B------:R-:W-:Y:S01]  /*55b0*/  LOP3.LUT R166, R166, 0x60, RZ, 0xc0, !PT ;  /* 0x00000060a6a67812 */ /* 0x000fe200078ec0ff */
[----:B------:R-:W1:Y:S01]  /*55c0*/  LDCU.64 UR52, c[0x0][0x348] ;  /* 0x00006900ff3477ac */ /* 0x000e620008000a00 */
[----:B------:R-:W-:Y:S01]  /*55d0*/  LEA.HI.SX32 R163, R165, R0, 0x1c ;  /* 0x00000000a5a37211 */ /* 0x000fe200078fe2ff */
[----:B------:R-:W1:Y:S03]  /*55e0*/  LDCU.64 UR38, c[0x0][0x888] ;  /* 0x00011100ff2677ac */ /* 0x000e660008000a00 */
[----:B------:R-:W1:Y:S01]  /*55f0*/  LDC R73, c[0x0][0xb30] ;  /* 0x0002cc00ff497b82 */ /* 0x000e620000000800 */
[----:B------:R-:W1:Y:S01]  /*5600*/  LDCU.64 UR44, c[0x0][0x890] ;  /* 0x00011200ff2c77ac */ /* 0x000e620008000a00 */
[----:B------:R-:W-:-:S06]  /*5610*/  UIADD3 UR48, UPT, UPT, UR49, 0x200, URZ ;  /* 0x0000020031307890 */ /* 0x000fcc000fffe0ff */
[----:B------:R-:W1:Y:S01]  /*5620*/  LDC.64 R148, c[0x0][0xb10] ;  /* 0x0002c400ff947b82 */ /* 0x000e620000000a00 */
[----:B------:R-:W-:Y:S01]  /*5630*/  UIADD3 UR50, UPT, UPT, UR49, 0x6200, URZ ;  /* 0x0000620031327890 */ /* 0x000fe2000fffe0ff */
[----:B------:R-:W-:-:S06]  /*5640*/  UMOV UR54, URZ ;  /* 0x000000ff00367c82 */ /* 0x000fcc0008000000 */
[----:B------:R-:W1:Y:S08]  /*5650*/  LDC.64 R70, c[0x0][0xb18] ;  /* 0x0002c600ff467b82 */ /* 0x000e700000000a00 */
[----:B------:R-:W1:Y:S08]  /*5660*/  LDC.64 R68, c[0x0][0xb28] ;  /* 0x0002ca00ff447b82 */ /* 0x000e700000000a00 */
[----:B------:R-:W1:Y:S01]  /*5670*/  LDC.64 R146, c[0x0][0x8b0] ;  /* 0x00022c00ff927b82 */ /* 0x000e620000000a00 */
[----:B----4-:R-:W-:-:S07]  /*5680*/  IMAD.IADD R2, R3, 0x1, R2 ;  /* 0x0000000103027824 */ /* 0x010fce00078e0202 */
[----:B------:R-:W4:Y:S08]  /*5690*/  LDC.64 R144, c[0x0][0x8a8] ;  /* 0x00022a00ff907b82 */ /* 0x000f300000000a00 */
[----:B--23--:R-:W1:Y:S02]  /*56a0*/  LDC R156, c[0x0][0x374] ;  /* 0x0000dd00ff9c7b82 */ /* 0x00ce640000000800 */
.L_x_145:
[----:B------:R-:W-:Y:S02]  /*56b0*/  LEA R0, R169, UR49, 0x3 ;  /* 0x00000031a9007c11 */ /* 0x000fe4000f8e18ff */
[----:B------:R-:W-:Y:S02]  /*56c0*/  SHF.L.U32 R3, R161, 0x1f, RZ ;  /* 0x0000001fa1037819 */ /* 0x000fe400000006ff */
[----:B------:R-:W-:Y:S02]  /*56d0*/  LEA R16, R169, UR49, 0x4 ;  /* 0x00000031a9107c11 */ /* 0x000fe4000f8e20ff */
[----:B------:R-:W2:Y:S02]  /*56e0*/  SYNCS.PHASECHK.TRANS64.TRYWAIT P0, [R0+URZ+0x110], R3 ;  /* 0x00011003000075a7 */ /* 0x000ea400080011ff */
[----:B--2---:R-:W-:Y:S05]  /*56f0*/  @!P0 BRA `(.L_x_107) ;  /* 0x0000005c008c8947 */ /* 0x004fea0003800000 */
.L_x_202:
[----:B------:R-:W3:Y:S01]  /*5700*/  LDC.64 R14, c[0x0][0xb10] ;  /* 0x0002c400ff0e7b82 */ /* 0x000ee20000000a00 */
[----:B------:R-:W4:Y:S01]  /*5710*/  LDS.128 R16, [R16+0x180] ;  /* 0x0001800010107984 */ /* 0x000f220000000c00 */
[----:B-1----:R-:W-:Y:S01]  /*5720*/  ISETP.NE.AND P1, PT, R73, 0x1, PT ;  /* 0x000000014900780c */ /* 0x002fe20003f25270 */
[----:B--2---:R-:W-:Y:S01]  /*5730*/  VIADD R0, R0, 0x120 ;  /* 0x0000012000007836 */ /* 0x004fe20000000000 */
[----:B------:R-:W-:Y:S04]  /*5740*/  ISETP.GE.AND P0, PT, R72, 0x1, PT ;  /* 0x000000014800780c */ /* 0x000fe80003f06270 */
[----:B------:R-:W1:Y:S01]  /*5750*/  LDC.64 R12, c[0x0][0xb18] ;  /* 0x0002c600ff0c7b82 */ /* 0x000e620000000a00 */
[----:B------:R-:W-:Y:S01]  /*5760*/  PRMT R0, RZ, 0x654, R0 ;  /* 0x00000654ff007816 */ /* 0x000fe20000000000 */
[----:B------:R-:W-:Y:S01]  /*5770*/  @!PT LDS RZ, [RZ] ;  /* 0x00000000fffff984 */ /* 0x000fe20000000800 */
[----:B------:R-:W-:Y:S01]  /*5780*/  @!PT LDS RZ, [RZ] ;  /* 0x00000000fffff984 */ /* 0x000fe20000000800 */
[----:B------:R-:W-:Y:S01]  /*5790*/  @!PT LDS RZ, [RZ] ;  /* 0x00000000fffff984 */ /* 0x000fe20000000800 */
[----:B------:R-:W-:Y:S01]  /*57a0*/  @!PT LDS RZ, [RZ] ;  /* 0x00000000fffff984 */ /* 0x000fe20000000800 */
[----:B------:R2:W-:Y:S06]  /*57b0*/  MEMBAR.ALL.CTA ;  /* 0x0000000000007992 */ /* 0x0005ec0000008000 */
[----:B--2---:R-:W2:Y:S01]  /*57c0*/  FENCE.VIEW.ASYNC.S ;  /* 0x00000000000073c6 */ /* 0x004ea20000000000 */
[----:B------:R-:W1:Y:S08]  /*57d0*/  @!P1 LDC R11, c[0x0][0xb20] ;  /* 0x0002c800ff0b9b82 */ /* 0x000e700000000800 */
[----:B------:R-:W1:Y:S01]  /*57e0*/  @!P1 LDC R10, c[0x0][0xb0c] ;  /* 0x0002c300ff0a9b82 */ /* 0x000e620000000800 */
[----:B--2---:R2:W-:Y:S01]  /*57f0*/  SYNCS.ARRIVE.TRANS64.RED.A1T0 RZ, [R0+URZ], RZ ;  /* 0x000000ff00ff79a7 */ /* 0x0045e200081004ff */
[----:B----4-:R-:W-:Y:S04]  /*5800*/  LOP3.LUT P4, RZ, R18, 0x1, RZ, 0xc0, !PT ;  /* 0x0000000112ff7812 */ /* 0x010fe8000788c0ff */
[----:B------:R-:W-:Y:S09]  /*5810*/  P2R R167, PR, RZ, 0x10 ;  /* 0x00000010ffa77803 */ /* 0x000ff20000000000 */
[----:B------:R-:W-:Y:S02]  /*5820*/  @P4 MOV R77, R16 ;  /* 0x00000010004d4202 */ /* 0x000fe40000000f00 */
[----:B------:R-:W-:Y:S01]  /*5830*/  @P4 LOP3.LUT R75, R17, 0xffff, RZ, 0xc0, !PT ;  /* 0x0000ffff114b4812 */ /* 0x000fe200078ec0ff */
[----:B--23--:R-:W-:Y:S06]  /*5840*/  @!P0 BRA `(.L_x_108) ;  /* 0x0000000000a48947 */ /* 0x00cfec0003800000 */
[----:B------:R-:W-:Y:S01]  /*5850*/  IMAD.HI.U32 R24, R156, R71, RZ ;  /* 0x000000479c187227 */ /* 0x000fe200078e00ff */
[----:B------:R-:W-:Y:S02]  /*5860*/  ISETP.NE.AND P0, PT, R70, 0x1, PT ;  /* 0x000000014600780c */ /* 0x000fe40003f05270 */
[----:B------:R-:W-:Y:S01]  /*5870*/  ISETP.NE.AND P2, PT, R72, 0x1, PT ;  /* 0x000000014800780c */ /* 0x000fe20003f45270 */
[-C--:B------:R-:W-:Y:S01]  /*5880*/  IMAD.HI.U32 R22, R157, R148.reuse, RZ ;  /* 0x000000949d167227 */ /* 0x080fe200078e00ff */
[----:B------:R-:W-:Y:S02]  /*5890*/  SHF.R.U32.HI R23, RZ, R155, R24 ;  /* 0x0000009bff177219 */ /* 0x000fe40000011618 */
[----:B------:R-:W-:Y:S01]  /*58a0*/  ISETP.NE.AND P3, PT, R74, 0x1, PT ;  /* 0x000000014a00780c */ /* 0x000fe20003f65270 */
[----:B------:R-:W-:Y:S01]  /*58b0*/  IMAD.HI.U32 R28, R75, R71, RZ ;  /* 0x000000474b1c7227 */ /* 0x000fe200078e00ff */
[----:B------:R-:W-:Y:S02]  /*58c0*/  SHF.R.U32.HI R22, RZ, R149, R22 ;  /* 0x00000095ff167219 */ /* 0x000fe40000011616 */
[----:B------:R-:W-:Y:S01]  /*58d0*/  SEL R3, R156, R23, !P0 ;  /* 0x000000179c037207 */ /* 0x000fe20004000000 */
[----:B------:R-:W-:Y:S01]  /*58e0*/  IMAD.HI.U32 R26, R77, R148, RZ ;  /* 0x000000944d1a7227 */ /* 0x000fe200078e00ff */
[----:B------:R-:W-:Y:S03]  /*58f0*/  SEL R7, R157, R22, !P3 ;  /* 0x000000169d077207 */ /* 0x000fe60005800000 */
[-C--:B------:R-:W-:Y:S01]  /*5900*/  IMAD.HI.U32 R22, R3, R68.reuse, RZ ;  /* 0x0000004403167227 */ /* 0x080fe200078e00ff */
[----:B------:R-:W-:Y:S03]  /*5910*/  SHF.R.U32.HI R26, RZ, R149, R26 ;  /* 0x00000095ff1a7219 */ /* 0x000fe6000001161a */
[----:B------:R-:W-:Y:S01]  /*5920*/  IMAD.HI.U32 R24, R7, R68, RZ ;  /* 0x0000004407187227 */ /* 0x000fe200078e00ff */
[----:B------:R-:W-:Y:S02]  /*5930*/  @P2 SHF.R.U32.HI R3, RZ, R69, R22 ;  /* 0x00000045ff032219 */ /* 0x000fe40000011616 */
[----:B------:R-:W-:Y:S02]  /*5940*/  SHF.R.U32.HI R22, RZ, R155, R28 ;  /* 0x0000009bff167219 */ /* 0x000fe4000001161c */
[----:B------:R-:W-:Y:S01]  /*5950*/  @P2 SHF.R.U32.HI R7, RZ, R69, R24 ;  /* 0x00000045ff072219 */ /* 0x000fe20000011618 */
[C---:B------:R-:W-:Y:S01]  /*5960*/  IMAD R4, R72.reuse, R3, RZ ;  /* 0x0000000348047224 */ /* 0x040fe200078e02ff */
[----:B------:R-:W-:Y:S02]  /*5970*/  SEL R5, R75, R22, !P0 ;  /* 0x000000164b057207 */ /* 0x000fe40004000000 */
[----:B------:R-:W-:Y:S01]  /*5980*/  SEL R3, R77, R26, !P3 ;  /* 0x0000001a4d037207 */ /* 0x000fe20005800000 */
[----:B------:R-:W-:Y:S01]  /*5990*/  IMAD R6, R72, R7, RZ ;  /* 0x0000000748067224 */ /* 0x000fe200078e02ff */
[C---:B------:R-:W-:Y:S01]  /*59a0*/  ISETP.GE.AND P0, PT, R5.reuse, R4, PT ;  /* 0x000000040500720c */ /* 0x040fe20003f06270 */
[----:B------:R-:W-:Y:S03]  /*59b0*/  IMAD.HI.U32 R8, R5, R68, RZ ;  /* 0x0000004405087227 */ /* 0x000fe600078e00ff */
[----:B------:R-:W-:Y:S01]  /*59c0*/  ISETP.GE.OR P0, PT, R3, R6, P0 ;  /* 0x000000060300720c */ /* 0x000fe20000706670 */
[----:B------:R-:W-:Y:S01]  /*59d0*/  IMAD.MOV R6, RZ, RZ, -R3 ;  /* 0x000000ffff067224 */ /* 0x000fe200078e0a03 */
[-C--:B------:R-:W-:Y:S03]  /*59e0*/  SHF.R.U32.HI R8, RZ, R69.reuse, R8 ;  /* 0x00000045ff087219 */ /* 0x080fe60000011608 */
[----:B------:R-:W-:Y:S01]  /*59f0*/  IMAD R77, R74, R6, R77 ;  /* 0x000000064a4d7224 */ /* 0x000fe200078e024d */
[----:B------:R-:W-:Y:S05]  /*5a00*/  SEL R9, R5, R8, !P2 ;  /* 0x0000000805097207 */ /* 0x000fea0005000000 */
[----:B------:R-:W-:Y:S02]  /*5a10*/  IMAD.MOV R8, RZ, RZ, -R9 ;  /* 0x000000ffff087224 */ /* 0x000fe400078e0a09 */
[C---:B------:R-:W-:Y:S04]  /*5a20*/  @!P0 IMAD.HI.U32 R4, R3.reuse, R68, RZ ;  /* 0x0000004403048227 */ /* 0x040fe800078e00ff */
[----:B------:R-:W-:Y:S01]  /*5a30*/  IMAD R8, R72, R8, R5 ;  /* 0x0000000848087224 */ /* 0x000fe200078e0205 */
[----:B------:R-:W-:Y:S04]  /*5a40*/  @!P0 SHF.R.U32.HI R4, RZ, R69, R4 ;  /* 0x00000045ff048219 */ /* 0x000fe80000011604 */
[----:B------:R-:W-:Y:S02]  /*5a50*/  @!P0 SEL R0, R3, R4, !P2 ;  /* 0x0000000403008207 */ /* 0x000fe40005000000 */
[----:B------:R-:W-:Y:S02]  /*5a60*/  IADD3 R4, PT, PT, -R5, RZ, RZ ;  /* 0x000000ff05047210 */ /* 0x000fe40007ffe1ff */
[----:B------:R-:W-:Y:S01]  /*5a70*/  @!P0 IADD3 R9, PT, PT, R9, -R0, RZ ;  /* 0x8000000009098210 */ /* 0x000fe20007ffe0ff */
[----:B------:R-:W-:Y:S02]  /*5a80*/  @!P0 IMAD R0, R7, R8, R0 ;  /* 0x0000000807008224 */ /* 0x000fe400078e0200 */
[----:B------:R-:W-:Y:S02]  /*5a90*/  IMAD R75, R70, R4, R75 ;  /* 0x00000004464b7224 */ /* 0x000fe400078e024b */
[----:B------:R-:W-:Y:S02]  /*5aa0*/  @!P0 IMAD R5, R9, R72, R3 ;  /* 0x0000004809058224 */ /* 0x000fe400078e0203 */
[----:B------:R-:W-:Y:S04]  /*5ab0*/  @!P0 IMAD.MOV.U32 R3, RZ, RZ, R0 ;  /* 0x000000ffff038224 */ /* 0x000fe800078e0000 */
[----:B------:R-:W-:Y:S02]  /*5ac0*/  IMAD R77, R3, R74, R77 ;  /* 0x0000004a034d7224 */ /* 0x000fe400078e024d */
[----:B------:R-:W-:Y:S07]  /*5ad0*/  IMAD R75, R5, R70, R75 ;  /* 0x00000046054b7224 */ /* 0x000fee00078e024b */
.L_x_108:
[----:B-1----:R-:W-:Y:S01]  /*5ae0*/  @!P1 ISETP.NE.AND P0, PT, R12, 0x1, PT ;  /* 0x000000010c00980c */ /* 0x002fe20003f05270 */
[----:B------:R-:W-:Y:S01]  /*5af0*/  @!P1 IMAD.HI.U32 R4, R75, R13, RZ ;  /* 0x0000000d4b049227 */ /* 0x000fe200078e00ff */
[----:B------:R-:W-:Y:S01]  /*5b00*/  @!P1 ISETP.NE.AND P2, PT, R10, 0x1, PT ;  /* 0x000000010a00980c */ /* 0x000fe20003f45270 */
[----:B------:R-:W-:Y:S01]  /*5b10*/  ULOP3.LUT UP0, URZ, UR48, 0x1b0, URZ, 0xc0, !UPT ;  /* 0x000001b030ff7892 */ /* 0x000fe2000f80c0ff */
[----:B------:R-:W-:Y:S01]  /*5b20*/  R2UR UR42, R21 ;  /* 0x00000000152a72ca */ /* 0x000fe200000e0000 */
[----:B------:R-:W-:Y:S01]  /*5b30*/  @!P1 IMAD.HI.U32 R0, R77, R14, RZ ;  /* 0x0000000e4d009227 */ /* 0x000fe200078e00ff */
[----:B------:R-:W-:Y:S02]  /*5b40*/  @!P1 SHF.R.U32.HI R4, RZ, R11, R4 ;  /* 0x0000000bff049219 */ /* 0x000fe40000011604 */
[----:B------:R-:W-:Y:S01]  /*5b50*/  R2UR UR41, R20 ;  /* 0x00000000142972ca */ /* 0x000fe200000e0000 */
[----:B------:R-:W-:Y:S01]  /*5b60*/  VIADD R169, R169, 0x1 ;  /* 0x00000001a9a97836 */ /* 0x000fe20000000000 */
[----:B------:R-:W-:Y:S02]  /*5b70*/  @!P1 SHF.R.U32.HI R0, RZ, R15, R0 ;  /* 0x0000000fff009219 */ /* 0x000fe40000011600 */
[----:B------:R-:W-:Y:S02]  /*5b80*/  @!P1 SEL R3, R75, R4, !P0 ;  /* 0x000000044b039207 */ /* 0x000fe40004000000 */
[----:B------:R-:W-:Y:S02]  /*5b90*/  @!P1 SEL R4, R77, R0, !P2 ;  /* 0x000000004d049207 */ /* 0x000fe40005000000 */
[----:B------:R-:W-:Y:S01]  /*5ba0*/  @P4 SHF.R.U32.HI R158, RZ, 0x10, R17 ;  /* 0x00000010ff9e4819 */ /* 0x000fe20000011611 */
[----:B------:R-:W-:Y:S02]  /*5bb0*/  USHF.L.U32 UR42, UR42, 0x7, URZ ;  /* 0x000000072a2a7899 */ /* 0x000fe400080006ff */
[----:B------:R-:W-:Y:S02]  /*5bc0*/  @!P1 IMAD.IADD R0, R3, 0x1, -R4 ;  /* 0x0000000103009824 */ /* 0x000fe400078e0a04 */
[----:B------:R-:W-:Y:S01]  /*5bd0*/  @!P1 IMAD.IADD R3, R4, 0x1, -R3 ;  /* 0x0000000104039824 */ /* 0x000fe200078e0a03 */
[----:B------:R-:W-:Y:S01]  /*5be0*/  UIMAD UR41, UR41, 0xc0, URZ ;  /* 0x000000c0292978a4 */ /* 0x000fe2000f8e02ff */
[----:B------:R-:W-:Y:S02]  /*5bf0*/  @!P1 IMAD R77, R0, R10, R77 ;  /* 0x0000000a004d9224 */ /* 0x000fe400078e024d */
[----:B------:R-:W-:Y:S01]  /*5c00*/  @!P1 IMAD R75, R3, R12, R75 ;  /* 0x0000000c034b9224 */ /* 0x000fe200078e024b */
[----:B------:R-:W-:Y:S08]  /*5c10*/  BRA.U !UP0, `(.L_x_109) ;  /* 0x0000000108407547 */ /* 0x000ff0000b800000 */
[----:B------:R-:W1:Y:S01]  /*5c20*/  LDCU.64 UR8, c[0x4][0x88] ;  /* 0x01001100ff0877ac */ /* 0x000e620008000a00 */
[----:B------:R-:W-:Y:S01]  /*5c30*/  MOV R15, 0x0 ;  /* 0x00000000000f7802 */ /* 0x000fe20000000f00 */
[----:B------:R-:W-:Y:S02]  /*5c40*/  HFMA2 R12, -RZ, RZ, 0, 5.9604644775390625e-08 ;  /* 0x00000001ff0c7431 */ /* 0x000fe400000001ff */
[----:B------:R-:W-:Y:S02]  /*5c50*/  IMAD.MOV.U32 R8, RZ, RZ, 0x70 ;  /* 0x00000070ff087424 */ /* 0x000fe400078e00ff */
[----:B------:R-:W-:Y:S01]  /*5c60*/  IMAD.MOV.U32 R13, RZ, RZ, RZ ;  /* 0x000000ffff0d7224 */ /* 0x000fe200078e00ff */
[----:B------:R-:W2:Y:S01]  /*5c70*/  LDCU.64 UR6, c[0x4][0x90] ;  /* 0x01001200ff0677ac */ /* 0x000ea20008000a00 */
[----:B------:R-:W3:Y:S01]  /*5c80*/  LDC.64 R14, c[0x4][R15] ;  /* 0x010000000f0e7b82 */ /* 0x000ee20000000a00 */
[----:B------:R-:W4:Y:S01]  /*5c90*/  LDCU.64 UR4, c[0x4][0x8] ;  /* 0x01000100ff0477ac */ /* 0x000f220008000a00 */
[----:B-1----:R-:W-:Y:S01]  /*5ca0*/  MOV R5, UR9 ;  /* 0x0000000900057c02 */ /* 0x002fe20008000f00 */
[----:B------:R-:W-:Y:S01]  /*5cb0*/  IMAD.U32 R4, RZ, RZ, UR8 ;  /* 0x00000008ff047e24 */ /* 0x000fe2000f8e00ff */
[----:B--2---:R-:W-:Y:S01]  /*5cc0*/  MOV R7, UR7 ;  /* 0x0000000700077c02 */ /* 0x004fe20008000f00 */
[----:B------:R-:W-:Y:S01]  /*5cd0*/  IMAD.U32 R6, RZ, RZ, UR6 ;  /* 0x00000006ff067e24 */ /* 0x000fe2000f8e00ff */
[----:B----4-:R-:W-:Y:S01]  /*5ce0*/  MOV R11, UR5 ;  /* 0x00000005000b7c02 */ /* 0x010fe20008000f00 */
[----:B------:R-:W-:Y:S02]  /*5cf0*/  IMAD.U32 R10, RZ, RZ, UR4 ;  /* 0x00000004ff0a7e24 */ /* 0x000fe4000f8e00ff */
[----:B------:R-:W-:Y:S07]  /*5d00*/  LEPC R20, `(.L_x_109) ;  /* 0x000000001014794e */ /* 0x000fee0000000000 */
[----:B---3-5:R-:W-:Y:S05]  /*5d10*/  CALL.ABS.NOINC R14 ;  /* 0x000000000e007343 */ /* 0x028fea0003c00000 */
.L_x_109:
[----:B------:R-:W-:Y:S09]  /*5d20*/  ULOP3.LUT UP0, URZ, UR50, 0x1b0, URZ, 0xc0, !UPT ;  /* 0x000001b032ff7892 */ /* 0x000ff2000f80c0ff */
[----:B------:R-:W-:Y:S05]  /*5d30*/  BRA.U !UP0, `(.L_x_110) ;  /* 0x0000000108407547 */ /* 0x000fea000b800000 */
        /* <DEDUP_REMOVED lines=16> */
.L_x_110:
[----:B------:R-:W-:Y:S01]  /*5e40*/  ISETP.NE.U32.AND P4, PT, R146, RZ, PT ;  /* 0x000000ff9200720c */ /* 0x000fe20003f85070 */
[----:B------:R-:W-:Y:S01]  /*5e50*/  UISETP.NE.AND UP2, UPT, UR51, URZ, UPT ;  /* 0x000000ff3300728c */ /* 0x000fe2000bf45270 */
[----:B------:R-:W-:Y:S01]  /*5e60*/  ISETP.NE.U32.AND P2, PT, RZ, UR38, PT ;  /* 0x00000026ff007c0c */ /* 0x000fe2000bf45070 */
[----:B------:R-:W-:Y:S01]  /*5e70*/  UISETP.NE.U32.AND UP1, UPT, UR44, URZ, UPT ;  /* 0x000000ff2c00728c */ /* 0x000fe2000bf25070 */
[----:B------:R-:W-:Y:S01]  /*5e80*/  ISETP.NE.AND.EX P4, PT, R147, RZ, PT, P4 ;  /* 0x000000ff9300720c */ /* 0x000fe20003f85340 */
[----:B------:R-:W-:Y:S01]  /*5e90*/  UPLOP3.LUT UP0, UPT, UPT, UPT, UPT, 0x40, 0x4 ;  /* 0x000000000004789c */ /* 0x000fe20003f0e870 */
[----:B------:R-:W-:Y:S01]  /*5ea0*/  ISETP.NE.AND.EX P2, PT, RZ, UR39, PT, P2 ;  /* 0x00000027ff007c0c */ /* 0x000fe2000bf45320 */
[----:B------:R-:W-:Y:S01]  /*5eb0*/  UISETP.NE.AND.EX UP1, UPT, UR45, URZ, UPT, UP1 ;  /* 0x000000ff2d00728c */ /* 0x000fe2000bf25310 */
[----:B------:R-:W-:Y:S04]  /*5ec0*/  PLOP3.LUT P1, PT, PT, PT, UP2, 0x80, 0x8 ;  /* 0x000000000008781c */ /* 0x000fe80003f2f028 */
[----:B------:R-:W-:Y:S06]  /*5ed0*/  @UP2 UPLOP3.LUT UP0, UPT, UPT, UPT, UP1, 0x80, 0x8 ;  /* 0x000000000008289c */ /* 0x000fec0003f0f010 */
[----:B------:R-:W-:Y:S01]  /*5ee0*/  PLOP3.LUT P0, PT, PT, PT, UP0, 0x80, 0x8 ;  /* 0x000000000008781c */ /* 0x000fe20003f0f008 */
[----:B------:R-:W-:Y:S01]  /*5ef0*/  @!UPT UIADD3 URZ, UPT, UPT, URZ, URZ, URZ ;  /* 0x000000fffffff290 */ /* 0x000fe2000fffe0ff */
[----:B------:R-:W-:Y:S11]  /*5f00*/  BRA.U !UP1, `(.L_x_111) ;  /* 0x0000000109387547 */ /* 0x000ff6000b800000 */
[----:B------:R-:W-:Y:S01]  /*5f10*/  UISETP.NE.U32.AND UP0, UPT, UR38, URZ, UPT ;  /* 0x000000ff2600728c */ /* 0x000fe2000bf05070 */
[----:B------:R-:W-:Y:S02]  /*5f20*/  HFMA2 R0, -RZ, RZ, 0, 5.9604644775390625e-08 ;  /* 0x00000001ff007431 */ /* 0x000fe400000001ff */
[----:B------:R-:W-:Y:S01]  /*5f30*/  IMAD.MOV.U32 R151, RZ, RZ, 0x1 ;  /* 0x00000001ff977424 */ /* 0x000fe200078e00ff */
[----:B------:R-:W-:Y:S06]  /*5f40*/  UISETP.NE.AND.EX UP0, UPT, UR39, URZ, UPT, UP0 ;  /* 0x000000ff2700728c */ /* 0x000fec000bf05300 */
        /* <DEDUP_REMOVED lines=9> */
[----:B-12---:R-:W-:Y:S02]  /*5fe0*/  @!P3 IMAD.U32 R80, RZ, RZ, UR4 ;  /* 0x00000004ff50be24 */ /* 0x006fe4000f8e00ff */
.L_x_111:
[----:B------:R-:W-:Y:S05]  /*5ff0*/  @!P4 BRA `(.L_x_112) ;  /* 0x000000000020c947 */ /* 0x000fea0003800000 */
[----:B------:R-:W-:Y:S04]  /*6000*/  ISETP.NE.U32.AND P3, PT, R144, RZ, PT ;  /* 0x000000ff9000720c */ /* 0x000fe80003f65070 */
[----:B------:R-:W-:Y:S11]  /*6010*/  ISETP.NE.AND.EX P3, PT, R145, RZ, PT, P3 ;  /* 0x000000ff9100720c */ /* 0x000ff60003f65330 */
[----:B------:R-:W-:Y:S02]  /*6020*/  @!UPT UIADD3 URZ, UPT, UPT, URZ, URZ, URZ ;  /* 0x000000fffffff290 */ /* 0x000fe4000fffe0ff */
[----:B------:R-:W1:Y:S01]  /*6030*/  @P3 LDC.64 R4, c[0x0][0x8a8] ;  /* 0x00022a00ff043b82 */ /* 0x000e620000000a00 */
[----:B------:R-:W-:Y:S04]  /*6040*/  @P3 IMAD R0, R146, UR36, RZ ;  /* 0x0000002492003c24 */ /* 0x000fe8000f8e02ff */
[----:B-1----:R-:W-:Y:S05]  /*6050*/  @P3 IMAD.WIDE R4, R0, 0x4, R4 ;  /* 0x0000000400043825 */ /* 0x002fea00078e0204 */
[----:B-----5:R1:W5:Y:S02]  /*6060*/  @P3 LDG.E R76, desc[UR46][R4.64] ;  /* 0x0000002e044c3981 */ /* 0x020364000c1e1900 */
[----:B-1----:R-:W2:Y:S02]  /*6070*/  @!P3 LDC R76, c[0x0][0x8a0] ;  /* 0x00022800ff4cbb82 */ /* 0x002ea40000000800 */
.L_x_112:
[----:B-----5:R-:W-:Y:S01]  /*6080*/  ISETP.NE.AND P4, PT, R80, RZ, PT ;  /* 0x000000ff5000720c */ /* 0x020fe20003f85270 */
[----:B------:R-:W-:Y:S01]  /*6090*/  BSSY B1, `(.L_x_113) ;  /* 0x0000048000017945 */ /* 0x000fe20003800000 */
[----:B------:R-:W-:Y:S01]  /*60a0*/  SEL R7, RZ, 0xffffffff, P2 ;  /* 0xffffffffff077807 */ /* 0x000fe20001000000 */
[----:B------:R-:W-:Y:S01]  /*60b0*/  IMAD.MOV.U32 R112, RZ, RZ, 0x1 ;  /* 0x00000001ff707424 */ /* 0x000fe200078e00ff */
[----:B------:R-:W-:Y:S01]  /*60c0*/  LOP3.LUT P3, RZ, R151, 0xff, RZ, 0xc0, !PT ;  /* 0x000000ff97ff7812 */ /* 0x000fe2000786c0ff */
[----:B------:R-:W-:Y:S01]  /*60d0*/  IMAD R78, R79, 0xc0, R2 ;  /* 0x000000c04f4e7824 */ /* 0x000fe200078e0202 */
[----:B------:R-:W-:Y:S02]  /*60e0*/  @P1 SEL R0, RZ, 0xffffffff, P4 ;  /* 0xffffffffff001807 */ /* 0x000fe40002000000 */
[----:B------:R-:W-:Y:S02]  /*60f0*/  CS2R R98, SRZ ;  /* 0x0000000000627805 */ /* 0x000fe4000001ff00 */
[----:B------:R-:W-:Y:S02]  /*6100*/  LEA R3, R160, UR49, 0x3 ;  /* 0x00000031a0037c11 */ /* 0x000fe4000f8e18ff */
[----:B------:R-:W-:Y:S02]  /*6110*/  CS2R R96, SRZ ;  /* 0x0000000000607805 */ /* 0x000fe4000001ff00 */
[----:B------:R-:W-:Y:S02]  /*6120*/  @P0 SEL R0, R7, R0, !P3 ;  /* 0x0000000007000207 */ /* 0x000fe40005800000 */
[----:B------:R-:W-:Y:S02]  /*6130*/  CS2R R94, SRZ ;  /* 0x00000000005e7805 */ /* 0x000fe4000001ff00 */
[----:B------:R-:W-:Y:S02]  /*6140*/  LEA R168, R79, UR49, 0x3 ;  /* 0x000000314fa87c11 */ /* 0x000fe4000f8e18ff */
[----:B------:R-:W-:Y:S02]  /*6150*/  CS2R R92, SRZ ;  /* 0x00000000005c7805 */ /* 0x000fe4000001ff00 */
[----:B------:R-:W-:Y:S02]  /*6160*/  @P1 LOP3.LUT R0, R0, 0x1, RZ, 0xc0, !PT ;  /* 0x0000000100001812 */ /* 0x000fe400078ec0ff */
[----:B------:R-:W-:Y:S02]  /*6170*/  CS2R R90, SRZ ;  /* 0x00000000005a7805 */ /* 0x000fe4000001ff00 */
[----:B------:R-:W-:Y:S02]  /*6180*/  SHF.L.U32 R5, R162, 0x1f, RZ ;  /* 0x0000001fa2057819 */ /* 0x000fe400000006ff */
[----:B------:R-:W-:Y:S02]  /*6190*/  CS2R R88, SRZ ;  /* 0x0000000000587805 */ /* 0x000fe4000001ff00 */
[----:B------:R-:W-:Y:S02]  /*61a0*/  ISETP.NE.U32.OR P6, PT, R0, 0x1, !P1 ;  /* 0x000000010000780c */ /* 0x000fe40004fc5470 */
[----:B------:R-:W-:Y:S02]  /*61b0*/  CS2R R102, SRZ ;  /* 0x0000000000667805 */ /* 0x000fe4000001ff00 */
[----:B------:R-:W-:Y:S02]  /*61c0*/  PLOP3.LUT P2, PT, PT, PT, UP1, 0x80, 0x8 ;  /* 0x000000000008781c */ /* 0x000fe40003f4f018 */
[----:B------:R-:W-:Y:S02]  /*61d0*/  CS2R R100, SRZ ;  /* 0x0000000000647805 */ /* 0x000fe4000001ff00 */
[----:B------:R-:W-:Y:S02]  /*61e0*/  SEL R0, RZ, 0xffffffff, P4 ;  /* 0xffffffffff007807 */ /* 0x000fe40002000000 */
[----:B------:R-:W-:Y:S03]  /*61f0*/  P2R R114, PR, RZ, 0x40 ;  /* 0x00000040ff727803 */ /* 0x000fe60000000000 */
[----:B------:R-:W-:Y:S04]  /*6200*/  @P6 SHF.L.U32 R4, R159, 0x1f, RZ ;  /* 0x0000001f9f046819 */ /* 0x000fe800000006ff */
[----:B------:R-:W-:Y:S01]  /*6210*/  @P2 SEL R0, R7, R0, !P3 ;  /* 0x0000000007002207 */ /* 0x000fe20005800000 */
[----:B------:R-:W1:Y:S03]  /*6220*/  @P6 SYNCS.PHASECHK.TRANS64.TRYWAIT P1, [R3+URZ+0xd0], R4 ;  /* 0x0000d004030065a7 */ /* 0x000e6600080211ff */
[----:B------:R-:W-:Y:S04]  /*6230*/  LOP3.LUT R0, R0, 0x1, RZ, 0xc0, !PT ;  /* 0x0000000100007812 */ /* 0x000fe800078ec0ff */
[----:B------:R-:W-:Y:S04]  /*6240*/  ISETP.NE.U32.AND P5, PT, R0, 0x1, PT ;  /* 0x000000010000780c */ /* 0x000fe80003fa5070 */
[----:B------:R-:W-:Y:S01]  /*6250*/  P2R R113, PR, RZ, 0x20 ;  /* 0x00000020ff717803 */ /* 0x000fe20000000000 */
[----:B------:R3:W4:Y:S01]  /*6260*/  SYNCS.PHASECHK.TRANS64.TRYWAIT P0, [R168+URZ+0x130], R5 ;  /* 0x00013005a80075a7 */ /* 0x00072200080011ff */
[----:B-1----:R-:W-:Y:S01]  /*6270*/  @P6 SEL R112, RZ, 0x1, !P1 ;  /* 0x00000001ff706807 */ /* 0x002fe20004800000 */
[----:B---3--:R-:W-:Y:S06]  /*6280*/  @!P6 BRA `(.L_x_114) ;  /* 0x0000000000a0e947 */ /* 0x008fec0003800000 */
[----:B------:R-:W-:Y:S01]  /*6290*/  @P5 IMAD R8, R160, 0x2000, R153 ;  /* 0x00002000a0085824 */ /* 0x000fe200078e0299 */
[----:B------:R-:W-:Y:S01]  /*62a0*/  ISETP.NE.AND P1, PT, R112, RZ, PT ;  /* 0x000000ff7000720c */ /* 0x000fe20003f25270 */
[----:B------:R-:W-:Y:S01]  /*62b0*/  BSSY B0, `(.L_x_115) ;  /* 0x0000011000007945 */ /* 0x000fe20003800000 */
[----:B------:R-:W-:Y:S01]  /*62c0*/  CS2R R102, SRZ ;  /* 0x0000000000667805 */ /* 0x000fe2000001ff00 */
[----:B------:R-:W-:Y:S01]  /*62d0*/  @P5 VIADD R4, R8, UR49 ;  /* 0x0000003108045c36 */ /* 0x000fe20008000000 */
[----:B------:R-:W-:Y:S02]  /*62e0*/  CS2R R100, SRZ ;  /* 0x0000000000647805 */ /* 0x000fe4000001ff00 */
[----:B------:R-:W-:Y:S02]  /*62f0*/  CS2R R90, SRZ ;  /* 0x00000000005a7805 */ /* 0x000fe4000001ff00 */
[----:B------:R-:W-:Y:S01]  /*6300*/  CS2R R88, SRZ ;  /* 0x0000000000587805 */ /* 0x000fe2000001ff00 */
[--C-:B------:R-:W-:Y:S01]  /*6310*/  @P5 IMAD.IADD R7, R165, 0x1, R4.reuse ;  /* 0x00000001a5075824 */ /* 0x100fe200078e0204 */
[----:B------:R-:W-:Y:S01]  /*6320*/  CS2R R94, SRZ ;  /* 0x00000000005e7805 */ /* 0x000fe2000001ff00 */
[--C-:B------:R-:W-:Y:S01]  /*6330*/  @P5 IMAD.IADD R6, R164, 0x1, R4.reuse ;  /* 0x00000001a4065824 */ /* 0x100fe200078e0204 */
[----:B------:R-:W-:Y:S01]  /*6340*/  CS2R R92, SRZ ;  /* 0x00000000005c7805 */ /* 0x000fe2000001ff00 */
[----:B------:R-:W-:Y:S01]  /*6350*/  @P5 IMAD R4, R163, 0x10, R4 ;  /* 0x00000010a3045824 */ /* 0x000fe200078e0204 */
[----:B------:R-:W-:Y:S02]  /*6360*/  CS2R R98, SRZ ;  /* 0x0000000000627805 */ /* 0x000fe4000001ff00 */
[----:B------:R-:W-:Y:S01]  /*6370*/  CS2R R96, SRZ ;  /* 0x0000000000607805 */ /* 0x000fe2000001ff00 */
[----:B------:R-:W-:Y:S06]  /*6380*/  @P1 BRA `(.L_x_116) ;  /* 0x00000000000c1947 */ /* 0x000fec0003800000 */
[----:B------:R-:W-:Y:S04]  /*6390*/  SHF.L.U32 R0, R159, 0x1f, RZ ;  /* 0x0000001f9f007819 */ /* 0x000fe800000006ff */
[----:B------:R-:W1:Y:S02]  /*63a0*/  SYNCS.PHASECHK.TRANS64.TRYWAIT P1, [R3+URZ+0xd0], R0 ;  /* 0x0000d000030075a7 */ /* 0x000e6400080211ff */
[----:B-1----:R-:W-:Y:S05]  /*63b0*/  @!P1 BRA `(.L_x_117) ;  /* 0x0000005000709947 */ /* 0x002fea0003800000 */
.L_x_116:
[----:B------:R-:W-:Y:S05]  /*63c0*/  BSYNC B0 ;  /* 0x0000000000007941 */ /* 0x000fea0003800000 */
.L_x_115:
[----:B------:R-:W-:Y:S01]  /*63d0*/  ISETP.NE.AND P1, PT, R113, RZ, PT ;  /* 0x000000ff7100720c */ /* 0x000fe20003f25270 */
[----:B-1----:R-:W-:Y:S02]  /*63e0*/  VIADD R3, R3, 0xe8 ;  /* 0x000000e803037836 */ /* 0x002fe40000000000 */
[----:B------:R-:W-:Y:S02]  /*63f0*/  IMAD.U32 R0, RZ, RZ, UR37 ;  /* 0x00000025ff007e24 */ /* 0x000fe4000f8e00ff */
[----:B------:R-:W-:Y:S03]  /*6400*/  VIADD R160, R160, 0x1 ;  /* 0x00000001a0a07836 */ /* 0x000fe60000000000 */
[----:B------:R-:W-:Y:S05]  /*6410*/  PRMT R0, R0, 0x654, R3 ;  /* 0x0000065400007816 */ /* 0x000fea0000000003 */
[----:B------:R1:W3:Y:S04]  /*6420*/  @P1 LDS.128 R100, [R8+UR49+0x200] ;  /* 0x0002003108641984 */ /* 0x0002e80008000c00 */
[----:B------:R1:W1:Y:S04]  /*6430*/  @P1 LDS.128 R88, [R7+0x200] ;  /* 0x0002000007581984 */ /* 0x0002680000000c00 */
[----:B------:R1:W1:Y:S04]  /*6440*/  @P1 LDS.128 R92, [R6+0x200] ;  /* 0x00020000065c1984 */ /* 0x0002680000000c00 */
[----:B------:R1:W1:Y:S01]  /*6450*/  @P1 LDS.128 R96, [R4+0x200] ;  /* 0x0002000004601984 */ /* 0x0002620000000c00 */
[C---:B------:R-:W-:Y:S01]  /*6460*/  ISETP.NE.AND P1, PT, R160.reuse, 0x3, PT ;  /* 0x00000003a000780c */ /* 0x040fe20003f25270 */
[----:B------:R-:W-:Y:S01]  /*6470*/  @!PT LDS RZ, [RZ] ;  /* 0x00000000fffff984 */ /* 0x000fe20000000800 */
[----:B------:R-:W-:Y:S01]  /*6480*/  @!PT LDS RZ, [RZ] ;  /* 0x00000000fffff984 */ /* 0x000fe20000000800 */
[----:B------:R-:W-:Y:S01]  /*6490*/  @!PT LDS RZ, [RZ] ;  /* 0x00000000fffff984 */ /* 0x000fe20000000800 */
[----:B------:R-:W-:Y:S01]  /*64a0*/  @!PT LDS RZ, [RZ] ;  /* 0x00000000fffff984 */ /* 0x000fe20000000800 */
[----:B------:R5:W-:Y:S06]  /*64b0*/  MEMBAR.ALL.CTA ;  /* 0x0000000000007992 */ /* 0x000bec0000008000 */
[----:B-----5:R-:W5:Y:S01]  /*64c0*/  FENCE.VIEW.ASYNC.S ;  /* 0x00000000000073c6 */ /* 0x020f620000000000 */
[----:B------:R-:W-:Y:S01]  /*64d0*/  SEL R160, R160, RZ, P1 ;  /* 0x000000ffa0a07207 */ /* 0x000fe20000800000 */
[----:B-----5:R5:W-:Y:S02]  /*64e0*/  SYNCS.ARRIVE.TRANS64.RED.A1T0 RZ, [R0+URZ], RZ ;  /* 0x000000ff00ff79a7 */ /* 0x020be400081004ff */
[----:B-----5:R-:W-:Y:S04]  /*64f0*/  SEL R0, RZ, 0x1, P1 ;  /* 0x00000001ff007807 */ /* 0x020fe80000800000 */
[----:B---3--:R-:W-:Y:S02]  /*6500*/  LOP3.LUT R159, R159, R0, RZ, 0x3c, !PT ;  /* 0x000000009f9f7212 */ /* 0x008fe400078e3cff */
.L_x_114:
[----:B------:R-:W-:Y:S05]  /*6510*/  BSYNC B1 ;  /* 0x0000000000017941 */ /* 0x000fea0003800000 */
.L_x_113:
[----:B------:R-:W-:Y:S04]  /*6520*/  SHF.R.U32.HI R3, RZ, 0x15, R78 ;  /* 0x00000015ff037819 */ /* 0x000fe8000001164e */
[----:B------:R-:W-:Y:S01]  /*6530*/  LOP3.LUT P1, RZ, R3, 0x3, R154, 0x48, !PT ;  /* 0x0000000303ff7812 */ /* 0x000fe2000782489a */
[----:B------:R-:W-:Y:S01]  /*6540*/  @!UPT UIADD3 URZ, UPT, UPT, URZ, URZ, URZ ;  /* 0x000000fffffff290 */ /* 0x000fe2000fffe0ff */
[----:B----4-:R-:W-:Y:S11]  /*6550*/  @P0 BRA `(.L_x_118) ;  /* 0x0000000000080947 */ /* 0x010ff60003800000 */
[----:B------:R-:W3:Y:S02]  /*6560*/  SYNCS.PHASECHK.TRANS64.TRYWAIT P0, [R168+URZ+0x130], R5 ;  /* 0x00013005a80075a7 */ /* 0x000ee400080011ff */
[----:B---3--:R-:W-:Y:S05]  /*6570*/  @!P0 BRA `(.L_x_119) ;  /* 0x0000005000148947 */ /* 0x008fea0003800000 */
.L_x_118:
[----:B------:R-:W-:Y:S05]  /*6580*/  @!P1 BRA `(.L_x_120) ;  /* 0x0000000000409947 */ /* 0x000fea0003800000 */
[----:B------:R-:W3:Y:S01]  /*6590*/  LDCU.64 UR8, c[0x4][0x78] ;  /* 0x01000f00ff0877ac */ /* 0x000ee20008000a00 */
[----:B------:R-:W-:Y:S01]  /*65a0*/  MOV R15, 0x0 ;  /* 0x00000000000f7802 */ /* 0x000fe20000000f00 */
[----:B------:R-:W-:Y:S02]  /*65b0*/  HFMA2 R12, -RZ, RZ, 0, 5.9604644775390625e-08 ;  /* 0x00000001ff0c7431 */ /* 0x000fe400000001ff */
[----:B-1----:R-:W-:Y:S02]  /*65c0*/  IMAD.MOV.U32 R8, RZ, RZ, 0x192 ;  /* 0x00000192ff087424 */ /* 0x002fe400078e00ff */
[----:B------:R-:W-:Y:S01]  /*65d0*/  IMAD.MOV.U32 R13, RZ, RZ, RZ ;  /* 0x000000ffff0d7224 */ /* 0x000fe200078e00ff */
[----:B------:R-:W1:Y:S01]  /*65e0*/  LDCU.64 UR6, c[0x4][0x80] ;  /* 0x01001000ff0677ac */ /* 0x000e620008000a00 */
[----:B------:R-:W4:Y:S01]  /*65f0*/  LDC.64 R14, c[0x4][R15] ;  /* 0x010000000f0e7b82 */ /* 0x000f220000000a00 */
[----:B------:R-:W5:Y:S01]  /*6600*/  LDCU.64 UR4, c[0x4][0x18] ;  /* 0x01000300ff0477ac */ /* 0x000f620008000a00 */
[----:B---3--:R-:W-:Y:S01]  /*6610*/  MOV R5, UR9 ;  /* 0x0000000900057c02 */ /* 0x008fe20008000f00 */
[----:B------:R-:W-:Y:S01]  /*6620*/  IMAD.U32 R4, RZ, RZ, UR8 ;  /* 0x00000008ff047e24 */ /* 0x000fe2000f8e00ff */
[----:B-1----:R-:W-:Y:S01]  /*6630*/  MOV R7, UR7 ;  /* 0x0000000700077c02 */ /* 0x002fe20008000f00 */
[----:B------:R-:W-:Y:S01]  /*6640*/  IMAD.U32 R6, RZ, RZ, UR6 ;  /* 0x00000006ff067e24 */ /* 0x000fe2000f8e00ff */
[----:B-----5:R-:W-:Y:S01]  /*6650*/  MOV R11, UR5 ;  /* 0x00000005000b7c02 */ /* 0x020fe20008000f00 */
[----:B------:R-:W-:Y:S02]  /*6660*/  IMAD.U32 R10, RZ, RZ, UR4 ;  /* 0x00000004ff0a7e24 */ /* 0x000fe4000f8e00ff */
[----:B------:R-:W-:Y:S07]  /*6670*/  LEPC R20, `(.L_x_120) ;  /* 0x000000001014794e */ /* 0x000fee0000000000 */
[----:B--2-4-:R-:W-:Y:S05]  /*6680*/  CALL.ABS.NOINC R14 ;  /* 0x000000000e007343 */ /* 0x014fea0003c00000 */
.L_x_120:
[----:B------:R-:W-:Y:S01]  /*6690*/  ISETP.NE.AND P0, PT, R166, RZ, PT ;  /* 0x000000ffa600720c */ /* 0x000fe20003f05270 */
[----:B------:R-:W-:Y:S05]  /*66a0*/  WARPSYNC.ALL ;  /* 0x0000000000007948 */ /* 0x000fea0003800000 */
[----:B------:R-:W-:Y:S01]  /*66b0*/  R2UR UR4, R78 ;  /* 0x000000004e0472ca */ /* 0x000fe200000e0000 */
[----:B------:R-:W-:Y:S01]  /*66c0*/  USHF.L.U32 UR5, UR54, 0xd, URZ ;  /* 0x0000000d36057899 */ /* 0x000fe200080006ff */
[C---:B------:R-:W-:Y:S01]  /*66d0*/  SHF.L.U32 R82, R100.reuse, 0x10, RZ ;  /* 0x0000001064527819 */ /* 0x040fe200000006ff */
[----:B------:R-:W-:Y:S01]  /*66e0*/  BSSY.RECONVERGENT B0, `(.L_x_121) ;  /* 0x000011d000007945 */ /* 0x000fe20003800200 */
[----:B------:R-:W-:Y:S02]  /*66f0*/  SHF.L.U32 R170, R163, 0x4, RZ ;  /* 0x00000004a3aa7819 */ /* 0x000fe400000006ff */
[----:B------:R-:W-:Y:S02]  /*6700*/  PRMT R81, R100, 0x8880, RZ ;  /* 0x0000888064517816 */ /* 0x000fe400000000ff */
[----:B------:R-:W-:Y:S02]  /*6710*/  LOP3.LUT R86, R153, UR5, RZ, 0xfc, !PT ;  /* 0x0000000599567c12 */ /* 0x000fe4000f8efcff */
[----:B------:R-:W-:Y:S02]  /*6720*/  SHF.R.S32.HI R82, RZ, 0x18, R82 ;  /* 0x00000018ff527819 */ /* 0x000fe40000011452 */
[----:B------:R-:W-:Y:S01]  /*6730*/  IADD3 R87, PT, PT, R86, UR49, RZ ;  /* 0x0000003156577c10 */ /* 0x000fe2000fffe0ff */
[----:B-1-3--:R-:W2:Y:S01]  /*6740*/  LDTM.x64 R4, tmem[UR4] ;  /* 0x00000004000479ee */ /* 0x00aea20008340000 */
[----:B------:R-:W-:Y:S02]  /*6750*/  SHF.R.S32.HI R84, RZ, 0x18, R101 ;  /* 0x00000018ff547819 */ /* 0x000fe40000011465 */
[-C--:B------:R-:W-:Y:S02]  /*6760*/  IADD3 R124, PT, PT, R165, R87.reuse, RZ ;  /* 0x00000057a57c7210 */ /* 0x080fe40007ffe0ff */
[----:B------:R-:W-:Y:S02]  /*6770*/  IADD3 R115, PT, PT, R164, R87, RZ ;  /* 0x00000057a4737210 */ /* 0x000fe40007ffe0ff */
[----:B------:R-:W-:Y:S02]  /*6780*/  IADD3 R125, PT, PT, R87, R170, RZ ;  /* 0x000000aa577d7210 */ /* 0x000fe40007ffe0ff */
[----:B------:R-:W-:Y:S02]  /*6790*/  SHF.L.U32 R83, R100, 0x8, RZ ;  /* 0x0000000864537819 */ /* 0x000fe400000006ff */
[----:B------:R-:W-:Y:S02]  /*67a0*/  SHF.L.U32 R85, R101, 0x8, RZ ;  /* 0x0000000865557819 */ /* 0x000fe400000006ff */
[----:B------:R-:W-:Y:S02]  /*67b0*/  SHF.R.S32.HI R83, RZ, 0x18, R83 ;  /* 0x00000018ff537819 */ /* 0x000fe40000011453 */
[----:B------:R-:W-:Y:S01]  /*67c0*/  SHF.R.S32.HI R85, RZ, 0x18, R85 ;  /* 0x00000018ff557819 */ /* 0x000fe20000011455 */
[C---:B--2---:R-:W-:Y:S02]  /*67d0*/  IMAD R0, R76.reuse, R4, RZ ;  /* 0x000000044c007224 */ /* 0x044fe400078e02ff */
[C---:B------:R-:W-:Y:S02]  /*67e0*/  IMAD R3, R76.reuse, R5, RZ ;  /* 0x000000054c037224 */ /* 0x040fe400078e02ff */
[----:B------:R-:W-:Y:S02]  /*67f0*/  IMAD R6, R76, R6, RZ ;  /* 0x000000064c067224 */ /* 0x000fe400078e02ff */
[-C--:B------:R-:W-:Y:S01]  /*6800*/  IMAD R0, R81, R80.reuse, R0 ;  /* 0x0000005051007224 */ /* 0x080fe200078e0200 */
[----:B------:R-:W-:Y:S01]  /*6810*/  SHF.R.S32.HI R81, RZ, 0x18, R100 ;  /* 0x00000018ff517819 */ /* 0x000fe20000011464 */
[-C--:B------:R-:W-:Y:S01]  /*6820*/  IMAD R3, R82, R80.reuse, R3 ;  /* 0x0000005052037224 */ /* 0x080fe200078e0203 */
[----:B------:R-:W-:Y:S01]  /*6830*/  SHF.L.U32 R82, R101, 0x10, RZ ;  /* 0x0000001065527819 */ /* 0x000fe200000006ff */
[C---:B------:R-:W-:Y:S02]  /*6840*/  IMAD R7, R76.reuse, R7, RZ ;  /* 0x000000074c077224 */ /* 0x040fe400078e02ff */
[----:B------:R-:W-:Y:S01]  /*6850*/  IMAD R6, R83, R80, R6 ;  /* 0x0000005053067224 */ /* 0x000fe200078e0206 */
[----:B------:R-:W-:Y:S01]  /*6860*/  PRMT R83, R101, 0x8880, RZ ;  /* 0x0000888065537816 */ /* 0x000fe200000000ff */
[C---:B------:R-:W-:Y:S01]  /*6870*/  IMAD R4, R76.reuse, R8, RZ ;  /* 0x000000084c047224 */ /* 0x040fe200078e02ff */
[----:B------:R-:W-:Y:S01]  /*6880*/  SHF.R.S32.HI R82, RZ, 0x18, R82 ;  /* 0x00000018ff527819 */ /* 0x000fe20000011452 */
[----:B------:R-:W-:Y:S02]  /*6890*/  IMAD R5, R76, R9, RZ ;  /* 0x000000094c057224 */ /* 0x000fe400078e02ff */
[-C--:B------:R-:W-:Y:S01]  /*68a0*/  IMAD R7, R81, R80.reuse, R7 ;  /* 0x0000005051077224 */ /* 0x080fe200078e0207 */
[C---:B------:R-:W-:Y:S01]  /*68b0*/  PRMT R81, R102.reuse, 0x8880, RZ ;  /* 0x0000888066517816 */ /* 0x040fe200000000ff */
[----:B------:R-:W-:Y:S01]  /*68c0*/  IMAD R4, R83, R80, R4 ;  /* 0x0000005053047224 */ /* 0x000fe200078e0204 */
[----:B------:R-:W-:Y:S01]  /*68d0*/  SHF.L.U32 R83, R102, 0x8, RZ ;  /* 0x0000000866537819 */ /* 0x000fe200000006ff */
[----:B------:R-:W-:Y:S01]  /*68e0*/  IMAD R10, R76, R10, RZ ;  /* 0x0000000a4c0a7224 */ /* 0x000fe200078e02ff */
[----:B------:R-:W-:Y:S01]  /*68f0*/  I2IP.S8.S32.SAT R104, R7, R6, RZ ;  /* 0x0000000607687239 */ /* 0x000fe200000014ff */
[----:B------:R-:W-:Y:S01]  /*6900*/  IMAD R5, R82, R80, R5 ;  /* 0x0000005052057224 */ /* 0x000fe200078e0205 */
[----:B------:R-:W-:Y:S01]  /*6910*/  SHF.L.U32 R82, R102, 0x10, RZ ;  /* 0x0000001066527819 */ /* 0x000fe200000006ff */
[C---:B------:R-:W-:Y:S01]  /*6920*/  IMAD R11, R76.reuse, R11, RZ ;  /* 0x0000000b4c0b7224 */ /* 0x040fe200078e02ff */
[----:B------:R-:W-:Y:S01]  /*6930*/  I2IP.S8.S32.SAT R104, R3, R0, R104 ;  /* 0x0000000003687239 */ /* 0x000fe20000001468 */
[C---:B------:R-:W-:Y:S01]  /*6940*/  IMAD R8, R76.reuse, R12, RZ ;  /* 0x0000000c4c087224 */ /* 0x040fe200078e02ff */
[----:B------:R-:W-:Y:S01]  /*6950*/  SHF.R.S32.HI R82, RZ, 0x18, R82 ;  /* 0x00000018ff527819 */ /* 0x000fe20000011452 */
[-C--:B------:R-:W-:Y:S01]  /*6960*/  IMAD R10, R85, R80.reuse, R10 ;  /* 0x00000050550a7224 */ /* 0x080fe200078e020a */
[----:B------:R-:W-:Y:S01]  /*6970*/  SHF.R.S32.HI R83, RZ, 0x18, R83 ;  /* 0x00000018ff537819 */ /* 0x000fe20000011453 */
[----:B------:R-:W-:Y:S02]  /*6980*/  IMAD R9, R76, R13, RZ ;  /* 0x0000000d4c097224 */ /* 0x000fe400078e02ff */
[----:B------:R-:W-:Y:S01]  /*6990*/  IMAD R11, R84, R80, R11 ;  /* 0x00000050540b7224 */ /* 0x000fe200078e020b */
[----:B------:R-:W-:Y:S01]  /*69a0*/  SHF.R.S32.HI R84, RZ, 0x18, R103 ;  /* 0x00000018ff547819 */ /* 0x000fe20000011467 */
[----:B------:R-:W-:Y:S02]  /*69b0*/  IMAD R14, R76, R14, RZ ;  /* 0x0000000e4c0e7224 */ /* 0x000fe400078e02ff */
[----:B------:R-:W-:Y:S01]  /*69c0*/  IMAD R8, R81, R80, R8 ;  /* 0x0000005051087224 */ /* 0x000fe200078e0208 */
[----:B------:R-:W-:Y:S01]  /*69d0*/  I2IP.S8.S32.SAT R105, R11, R10, RZ ;  /* 0x0000000a0b697239 */ /* 0x000fe200000014ff */
[----:B------:R-:W-:Y:S01]  /*69e0*/  IMAD R9, R82, R80, R9 ;  /* 0x0000005052097224 */ /* 0x000fe200078e0209 */
[----:B------:R-:W-:Y:S01]  /*69f0*/  SHF.L.U32 R82, R103, 0x10, RZ ;  /* 0x0000001067527819 */ /* 0x000fe200000006ff */
[C---:B------:R-:W-:Y:S01]  /*6a00*/  IMAD R15, R76.reuse, R15, RZ ;  /* 0x0000000f4c0f7224 */ /* 0x040fe200078e02ff */
[----:B------:R-:W-:Y:S01]  /*6a10*/  I2IP.S8.S32.SAT R105, R5, R4, R105 ;  /* 0x0000000405697239 */ /* 0x000fe20000001469 */
[----:B------:R-:W-:Y:S01]  /*6a20*/  IMAD R14, R83, R80, R14 ;  /* 0x00000050530e7224 */ /* 0x000fe200078e020e */
[C---:B------:R-:W-:Y:S01]  /*6a30*/  PRMT R83, R103.reuse, 0x8880, RZ ;  /* 0x0000888067537816 */ /* 0x040fe200000000ff */
[C---:B------:R-:W-:Y:S01]  /*6a40*/  IMAD R12, R76.reuse, R16, RZ ;  /* 0x000000104c0c7224 */ /* 0x040fe200078e02ff */
[----:B------:R-:W-:Y:S01]  /*6a50*/  SHF.R.S32.HI R82, RZ, 0x18, R82 ;  /* 0x00000018ff527819 */ /* 0x000fe20000011452 */
[----:B------:R-:W-:Y:S01]  /*6a60*/  IMAD.SHL.U32 R85, R103, 0x100, RZ ;  /* 0x0000010067557824 */ /* 0x000fe200078e00ff */
[----:B------:R-:W-:Y:S01]  /*6a70*/  SHF.R.S32.HI R81, RZ, 0x18, R102 ;  /* 0x00000018ff517819 */ /* 0x000fe20000011466 */
[C---:B------:R-:W-:Y:S02]  /*6a80*/  IMAD R13, R76.reuse, R17, RZ ;  /* 0x000000114c0d7224 */ /* 0x040fe400078e02ff */
[----:B------:R-:W-:Y:S01]  /*6a90*/  IMAD R18, R76, R18, RZ ;  /* 0x000000124c127224 */ /* 0x000fe200078e02ff */
[----:B------:R-:W-:Y:S01]  /*6aa0*/  SHF.R.S32.HI R85, RZ, 0x18, R85 ;  /* 0x00000018ff557819 */ /* 0x000fe20000011455 */
[-C--:B------:R-:W-:Y:S01]  /*6ab0*/  IMAD R15, R81, R80.reuse, R15 ;  /* 0x00000050510f7224 */ /* 0x080fe200078e020f */
[C---:B------:R-:W-:Y:S01]  /*6ac0*/  PRMT R81, R88.reuse, 0x8880, RZ ;  /* 0x0000888058517816 */ /* 0x040fe200000000ff */
[-C--:B------:R-:W-:Y:S01]  /*6ad0*/  IMAD R12, R83, R80.reuse, R12 ;  /* 0x00000050530c7224 */ /* 0x080fe200078e020c */
[----:B------:R-:W-:Y:S01]  /*6ae0*/  SHF.L.U32 R83, R88, 0x8, RZ ;  /* 0x0000000858537819 */ /* 0x000fe200000006ff */
[----:B------:R-:W-:Y:S01]  /*6af0*/  IMAD R13, R82, R80, R13 ;  /* 0x00000050520d7224 */ /* 0x000fe200078e020d */
[----:B------:R-:W-:Y:S01]  /*6b00*/  I2IP.S8.S32.SAT R106, R15, R14, RZ ;  /* 0x0000000e0f6a7239 */ /* 0x000fe200000014ff */
[----:B------:R-:W-:Y:S01]  /*6b10*/  IMAD R19, R76, R19, RZ ;  /* 0x000000134c137224 */ /* 0x000fe200078e02ff */
[----:B------:R-:W-:Y:S01]  /*6b20*/  SHF.L.U32 R82, R88, 0x10, RZ ;  /* 0x0000001058527819 */ /* 0x000fe200000006ff */
[C---:B------:R-:W-:Y:S01]  /*6b30*/  IMAD R16, R76.reuse, R20, RZ ;  /* 0x000000144c107224 */ /* 0x040fe200078e02ff */
[----:B------:R-:W-:Y:S01]  /*6b40*/  I2IP.S8.S32.SAT R106, R9, R8, R106 ;  /* 0x00000008096a7239 */ /* 0x000fe2000000146a */
[-C--:B------:R-:W-:Y:S01]  /*6b50*/  IMAD R18, R85, R80.reuse, R18 ;  /* 0x0000005055127224 */ /* 0x080fe200078e0212 */
[----:B------:R-:W-:Y:S01]  /*6b60*/  SHF.R.S32.HI R82, RZ, 0x18, R82 ;  /* 0x00000018ff527819 */ /* 0x000fe20000011452 */
[----:B------:R-:W-:Y:S01]  /*6b70*/  IMAD R17, R76, R21, RZ ;  /* 0x000000154c117224 */ /* 0x000fe200078e02ff */
[----:B------:R-:W-:Y:S01]  /*6b80*/  SHF.R.S32.HI R83, RZ, 0x18, R83 ;  /* 0x00000018ff537819 */ /* 0x000fe20000011453 */
[----:B------:R-:W-:Y:S01]  /*6b90*/  IMAD R19, R84, R80, R19 ;  /* 0x0000005054137224 */ /* 0x000fe200078e0213 */
[----:B------:R-:W-:Y:S01]  /*6ba0*/  SHF.R.S32.HI R84, RZ, 0x18, R89 ;  /* 0x00000018ff547819 */ /* 0x000fe20000011459 */
[----:B------:R-:W-:Y:S01]  /*6bb0*/  IMAD R22, R76, R22, RZ ;  /* 0x000000164c167224 */ /* 0x000fe200078e02ff */
[----:B------:R-:W-:Y:S01]  /*6bc0*/  SHF.L.U32 R85, R89, 0x8, RZ ;  /* 0x0000000859557819 */ /* 0x000fe200000006ff */
[----:B------:R-:W-:Y:S01]  /*6bd0*/  IMAD R16, R81, R80, R16 ;  /* 0x0000005051107224 */ /* 0x000fe200078e0210 */
[----:B------:R-:W-:Y:S01]  /*6be0*/  I2IP.S8.S32.SAT R107, R19, R18, RZ ;  /* 0x00000012136b7239 */ /* 0x000fe200000014ff */
[-C--:B------:R-:W-:Y:S01]  /*6bf0*/  IMAD R17, R82, R80.reuse, R17 ;  /* 0x0000005052117224 */ /* 0x080fe200078e0211 */
[----:B------:R-:W-:Y:S01]  /*6c00*/  SHF.L.U32 R82, R89, 0x10, RZ ;  /* 0x0000001059527819 */ /* 0x000fe200000006ff */
[C---:B------:R-:W-:Y:S01]  /*6c10*/  IMAD R23, R76.reuse, R23, RZ ;  /* 0x000000174c177224 */ /* 0x040fe200078e02ff */
[----:B------:R-:W-:Y:S01]  /*6c20*/  SHF.R.S32.HI R81, RZ, 0x18, R88 ;  /* 0x00000018ff517819 */ /* 0x000fe20000011458 */
[----:B------:R-:W-:Y:S01]  /*6c30*/  IMAD R22, R83, R80, R22 ;  /* 0x0000005053167224 */ /* 0x000fe200078e0216 */
[----:B------:R-:W-:Y:S01]  /*6c40*/  PRMT R83, R89, 0x8880, RZ ;  /* 0x0000888059537816 */ /* 0x000fe200000000ff */
[C---:B------:R-:W-:Y:S01]  /*6c50*/  IMAD R20, R76.reuse, R24, RZ ;  /* 0x000000184c147224 */ /* 0x040fe200078e02ff */
[----:B------:R-:W-:Y:S01]  /*6c60*/  SHF.R.S32.HI R82, RZ, 0x18, R82 ;  /* 0x00000018ff527819 */ /* 0x000fe20000011452 */
[----:B------:R-:W-:Y:S01]  /*6c70*/  IMAD R21, R76, R25, RZ ;  /* 0x000000194c157224 */ /* 0x000fe200078e02ff */
[----:B------:R-:W-:Y:S01]  /*6c80*/  I2IP.S8.S32.SAT R107, R13, R12, R107 ;  /* 0x0000000c0d6b7239 */ /* 0x000fe2000000146b */
[-C--:B------:R-:W-:Y:S01]  /*6c90*/  IMAD R23, R81, R80.reuse, R23 ;  /* 0x0000005051177224 */ /* 0x080fe200078e0217 */
[----:B------:R-:W-:Y:S01]  /*6ca0*/  PRMT R81, R90, 0x8880, RZ ;  /* 0x000088805a517816 */ /* 0x000fe200000000ff */
[----:B------:R-:W-:Y:S01]  /*6cb0*/  IMAD R20, R83, R80, R20 ;  /* 0x0000005053147224 */ /* 0x000fe200078e0214 */
[----:B------:R-:W-:Y:S01]  /*6cc0*/  SHF.R.S32.HI R85, RZ, 0x18, R85 ;  /* 0x00000018ff557819 */ /* 0x000fe20000011455 */
[----:B------:R-:W-:Y:S01]  /*6cd0*/  IMAD R26, R76, R26, RZ ;  /* 0x0000001a4c1a7224 */ /* 0x000fe200078e02ff */
[----:B------:R1:W-:Y:S01]  /*6ce0*/  STS.128 [R86+UR49+0x6200], R104 ;  /* 0x0062006856007988 */ /* 0x0003e20008000c31 */
[----:B------:R-:W-:Y:S01]  /*6cf0*/  IMAD R21, R82, R80, R21 ;  /* 0x0000005052157224 */ /* 0x000fe200078e0215 */
[----:B------:R-:W-:Y:S01]  /*6d00*/  SHF.L.U32 R82, R90, 0x10, RZ ;  /* 0x000000105a527819 */ /* 0x000fe200000006ff */
[----:B------:R-:W-:Y:S01]  /*6d10*/  IMAD R27, R76, R27, RZ ;  /* 0x0000001b4c1b7224 */ /* 0x000fe200078e02ff */
[----:B------:R-:W-:Y:S01]  /*6d20*/  I2IP.S8.S32.SAT R108, R23, R22, RZ ;  /* 0x00000016176c7239 */ /* 0x000fe200000014ff */
[----:B------:R-:W-:Y:S01]  /*6d30*/  IMAD.SHL.U32 R83, R90, 0x100, RZ ;  /* 0x000001005a537824 */ /* 0x000fe200078e00ff */
[----:B------:R-:W-:Y:S01]  /*6d40*/  SHF.R.S32.HI R82, RZ, 0x18, R82 ;  /* 0x00000018ff527819 */ /* 0x000fe20000011452 */
[C---:B------:R-:W-:Y:S01]  /*6d50*/  IMAD R24, R76.reuse, R28, RZ ;  /* 0x0000001c4c187224 */ /* 0x040fe200078e02ff */
[----:B------:R-:W-:Y:S01]  /*6d60*/  I2IP.S8.S32.SAT R108, R17, R16, R108 ;  /* 0x00000010116c7239 */ /* 0x000fe2000000146c */
[-C--:B------:R-:W-:Y:S01]  /*6d70*/  IMAD R26, R85, R80.reuse, R26 ;  /* 0x00000050551a7224 */ /* 0x080fe200078e021a */
[----:B------:R-:W-:Y:S01]  /*6d80*/  SHF.R.S32.HI R83, RZ, 0x18, R83 ;  /* 0x00000018ff537819 */ /* 0x000fe20000011453 */
[----:B------:R-:W-:Y:S01]  /*6d90*/  IMAD R25, R76, R29, RZ ;  /* 0x0000001d4c197224 */ /* 0x000fe200078e02ff */
[----:B------:R-:W-:Y:S01]  /*6da0*/  SHF.L.U32 R85, R95, 0x8, RZ ;  /* 0x000000085f557819 */ /* 0x000fe200000006ff */
[----:B------:R-:W-:Y:S01]  /*6db0*/  IMAD R27, R84, R80, R27 ;  /* 0x00000050541b7224 */ /* 0x000fe200078e021b */
[----:B------:R-:W-:Y:S01]  /*6dc0*/  PRMT R84, R91, 0x8880, RZ ;  /* 0x000088805b547816 */ /* 0x000fe200000000ff */
[C---:B------:R-:W-:Y:S01]  /*6dd0*/  IMAD R30, R76.reuse, R30, RZ ;  /* 0x0000001e4c1e7224 */ /* 0x040fe200078e02ff */
[----:B------:R-:W-:Y:S01]  /*6de0*/  SHF.R.S32.HI R85, RZ, 0x18, R85 ;  /* 0x00000018ff557819 */ /* 0x000fe20000011455 */
[----:B------:R-:W-:Y:S01]  /*6df0*/  IMAD R24, R81, R80, R24 ;  /* 0x0000005051187224 */ /* 0x000fe200078e0218 */
[----:B------:R-:W-:Y:S01]  /*6e00*/  SHF.R.S32.HI R81, RZ, 0x18, R90 ;  /* 0x00000018ff517819 */ /* 0x000fe2000001145a */
[----:B------:R-:W-:Y:S01]  /*6e10*/  IMAD R31, R76, R31, RZ ;  /* 0x0000001f4c1f7224 */ /* 0x000fe200078e02ff */
[----:B------:R-:W-:Y:S01]  /*6e20*/  I2IP.S8.S32.SAT R109, R27, R26, RZ ;  /* 0x0000001a1b6d7239 */ /* 0x000fe200000014ff */
[-C--:B------:R-:W-:Y:S01]  /*6e30*/  IMAD R25, R82, R80.reuse, R25 ;  /* 0x0000005052197224 */ /* 0x080fe200078e0219 */
[----:B------:R-:W-:Y:S01]  /*6e40*/  SHF.L.U32 R82, R91, 0x10, RZ ;  /* 0x000000105b527819 */ /* 0x000fe200000006ff */
[----:B------:R-:W-:Y:S01]  /*6e50*/  IMAD R30, R83, R80, R30 ;  /* 0x00000050531e7224 */ /* 0x000fe200078e021e */
[----:B------:R-:W-:Y:S01]  /*6e60*/  I2IP.S8.S32.SAT R109, R21, R20, R109 ;  /* 0x00000014156d7239 */ /* 0x000fe2000000146d */
[----:B------:R-:W-:Y:S01]  /*6e70*/  IMAD R31, R81, R80, R31 ;  /* 0x00000050511f7224 */ /* 0x000fe200078e021f */
[----:B------:R-:W-:Y:S01]  /*6e80*/  MOV R81, R84 ;  /* 0x0000005400517202 */ /* 0x000fe20000000f00 */
[C---:B------:R-:W-:Y:S01]  /*6e90*/  IMAD R28, R76.reuse, R32, RZ ;  /* 0x000000204c1c7224 */ /* 0x040fe200078e02ff */
[----:B------:R-:W-:Y:S01]  /*6ea0*/  SHF.L.U32 R83, R91, 0x8, RZ ;  /* 0x000000085b537819 */ /* 0x000fe200000006ff */
[C---:B------:R-:W-:Y:S01]  /*6eb0*/  IMAD R29, R76.reuse, R33, RZ ;  /* 0x000000214c1d7224 */ /* 0x040fe200078e02ff */
[----:B------:R-:W-:Y:S01]  /*6ec0*/  SHF.R.S32.HI R82, RZ, 0x18, R82 ;  /* 0x00000018ff527819 */ /* 0x000fe20000011452 */
[----:B------:R-:W-:Y:S01]  /*6ed0*/  IMAD R34, R76, R34, RZ ;  /* 0x000000224c227224 */ /* 0x000fe200078e02ff */
[----:B------:R-:W-:Y:S01]  /*6ee0*/  SHF.R.S32.HI R83, RZ, 0x18, R83 ;  /* 0x00000018ff537819 */ /* 0x000fe20000011453 */
[----:B------:R-:W-:Y:S01]  /*6ef0*/  IMAD R28, R81, R80, R28 ;  /* 0x00000050511c7224 */ /* 0x000fe200078e021c */
[----:B------:R-:W-:Y:S01]  /*6f00*/  I2IP.S8.S32.SAT R110, R31, R30, RZ ;  /* 0x0000001e1f6e7239 */ /* 0x000fe200000014ff */
[-C--:B------:R-:W-:Y:S01]  /*6f10*/  IMAD R29, R82, R80.reuse, R29 ;  /* 0x00000050521d7224 */ /* 0x080fe200078e021d */
[----:B------:R-:W-:Y:S01]  /*6f20*/  SHF.R.S32.HI R84, RZ, 0x18, R91 ;  /* 0x00000018ff547819 */ /* 0x000fe2000001145b */
[----:B------:R-:W-:Y:S01]  /*6f30*/  IMAD R35, R76, R35, RZ ;  /* 0x000000234c237224 */ /* 0x000fe200078e02ff */
[C---:B------:R-:W-:Y:S01]  /*6f40*/  SHF.L.U32 R82, R92.reuse, 0x10, RZ ;  /* 0x000000105c527819 */ /* 0x040fe200000006ff */
[----:B------:R-:W-:Y:S01]  /*6f50*/  IMAD R34, R83, R80, R34 ;  /* 0x0000005053227224 */ /* 0x000fe200078e0222 */
[----:B------:R-:W-:Y:S01]  /*6f60*/  PRMT R81, R92, 0x8880, RZ ;  /* 0x000088805c517816 */ /* 0x000fe200000000ff */
[----:B------:R-:W-:Y:S01]  /*6f70*/  IMAD R32, R76, R36, RZ ;  /* 0x000000244c207224 */ /* 0x000fe200078e02ff */
[----:B------:R-:W-:Y:S01]  /*6f80*/  SHF.L.U32 R83, R92, 0x8, RZ ;  /* 0x000000085c537819 */ /* 0x000fe200000006ff */
[----:B------:R-:W-:Y:S01]  /*6f90*/  IMAD R33, R76, R37, RZ ;  /* 0x000000254c217224 */ /* 0x000fe200078e02ff */
[----:B------:R-:W-:Y:S01]  /*6fa0*/  SHF.R.S32.HI R82, RZ, 0x18, R82 ;  /* 0x00000018ff527819 */ /* 0x000fe20000011452 */
[----:B------:R-:W-:Y:S01]  /*6fb0*/  IMAD R35, R84, R80, R35 ;  /* 0x0000005054237224 */ /* 0x000fe200078e0223 */
[----:B------:R-:W-:Y:S01]  /*6fc0*/  SHF.R.S32.HI R83, RZ, 0x18, R83 ;  /* 0x00000018ff537819 */ /* 0x000fe20000011453 */
[----:B------:R-:W-:Y:S01]  /*6fd0*/  IMAD R38, R76, R38, RZ ;  /* 0x000000264c267224 */ /* 0x000fe200078e02ff */
[----:B------:R-:W-:Y:S01]  /*6fe0*/  I2IP.S8.S32.SAT R110, R25, R24, R110 ;  /* 0x00000018196e7239 */ /* 0x000fe2000000146e */
[----:B------:R-:W-:Y:S01]  /*6ff0*/  IMAD R32, R81, R80, R32 ;  /* 0x0000005051207224 */ /* 0x000fe200078e0220 */
[----:B------:R-:W-:Y:S01]  /*7000*/  I2IP.S8.S32.SAT R111, R35, R34, RZ ;  /* 0x00000022236f7239 */ /* 0x000fe200000014ff */
[----:B------:R-:W-:Y:S01]  /*7010*/  IMAD R33, R82, R80, R33 ;  /* 0x0000005052217224 */ /* 0x000fe200078e0221 */
[----:B------:R-:W-:Y:S01]  /*7020*/  SHF.R.S32.HI R84, RZ, 0x18, R92 ;  /* 0x00000018ff547819 */ /* 0x000fe2000001145c */
[C---:B------:R-:W-:Y:S01]  /*7030*/  IMAD R39, R76.reuse, R39, RZ ;  /* 0x000000274c277224 */ /* 0x040fe200078e02ff */
[----:B------:R-:W-:Y:S01]  /*7040*/  I2IP.S8.S32.SAT R111, R29, R28, R111 ;  /* 0x0000001c1d6f7239 */ /* 0x000fe2000000146f */
[----:B------:R-:W-:Y:S01]  /*7050*/  IMAD R38, R83, R80, R38 ;  /* 0x0000005053267224 */ /* 0x000fe200078e0226 */
[C---:B------:R-:W-:Y:S01]  /*7060*/  PRMT R81, R93.reuse, 0x8880, RZ ;  /* 0x000088805d517816 */ /* 0x040fe200000000ff */
[----:B------:R-:W-:Y:S01]  /*7070*/  IMAD R36, R76, R40, RZ ;  /* 0x000000284c247224 */ /* 0x000fe200078e02ff */
[C---:B------:R-:W-:Y:S01]  /*7080*/  SHF.L.U32 R82, R93.reuse, 0x10, RZ ;  /* 0x000000105d527819 */ /* 0x040fe200000006ff */
[----:B------:R-:W-:Y:S01]  /*7090*/  IMAD.SHL.U32 R83, R93, 0x100, RZ ;  /* 0x000001005d537824 */ /* 0x000fe200078e00ff */
[----:B------:R1:W-:Y:S01]  /*70a0*/  STS.128 [R124+0x6200], R108 ;  /* 0x0062006c7c007388 */ /* 0x0003e20000000c00 */
[-C--:B------:R-:W-:Y:S01]  /*70b0*/  IMAD R39, R84, R80.reuse, R39 ;  /* 0x0000005054277224 */ /* 0x080fe200078e0227 */
[----:B------:R-:W-:Y:S01]  /*70c0*/  SHF.R.S32.HI R82, RZ, 0x18, R82 ;  /* 0x00000018ff527819 */ /* 0x000fe20000011452 */
[----:B------:R-:W-:Y:S01]  /*70d0*/  IMAD R37, R76, R41, RZ ;  /* 0x000000294c257224 */ /* 0x000fe200078e02ff */
[----:B------:R-:W-:Y:S01]  /*70e0*/  PRMT R84, R94, 0x8880, RZ ;  /* 0x000088805e547816 */ /* 0x000fe200000000ff */
[----:B------:R-:W-:Y:S01]  /*70f0*/  IMAD R36, R81, R80, R36 ;  /* 0x0000005051247224 */ /* 0x000fe200078e0224 */
[----:B------:R-:W-:Y:S01]  /*7100*/  SHF.R.S32.HI R81, RZ, 0x18, R83 ;  /* 0x00000018ff517819 */ /* 0x000fe20000011453 */
[C---:B------:R-:W-:Y:S01]  /*7110*/  IMAD R42, R76.reuse, R42, RZ ;  /* 0x0000002a4c2a7224 */ /* 0x040fe200078e02ff */
[----:B------:R-:W-:Y:S01]  /*7120*/  SHF.R.S32.HI R83, RZ, 0x18, R93 ;  /* 0x00000018ff537819 */ /* 0x000fe2000001145d */
[----:B------:R-:W-:Y:S01]  /*7130*/  IMAD R43, R76, R43, RZ ;  /* 0x0000002b4c2b7224 */ /* 0x000fe200078e02ff */
[----:B------:R-:W-:Y:S01]  /*7140*/  I2IP.S8.S32.SAT R116, R39, R38, RZ ;  /* 0x0000002627747239 */ /* 0x000fe200000014ff */
[-C--:B------:R-:W-:Y:S01]  /*7150*/  IMAD R37, R82, R80.reuse, R37 ;  /* 0x0000005052257224 */ /* 0x080fe200078e0225 */
[----:B------:R-:W-:Y:S01]  /*7160*/  SHF.L.U32 R82, R94, 0x10, RZ ;  /* 0x000000105e527819 */ /* 0x000fe200000006ff */
[----:B------:R-:W-:Y:S01]  /*7170*/  IMAD R42, R81, R80, R42 ;  /* 0x00000050512a7224 */ /* 0x000fe200078e022a */
[----:B------:R-:W-:Y:S01]  /*7180*/  MOV R81, R84 ;  /* 0x0000005400517202 */ /* 0x000fe20000000f00 */
[----:B------:R-:W-:Y:S01]  /*7190*/  IMAD R40, R76, R44, RZ ;  /* 0x0000002c4c287224 */ /* 0x000fe200078e02ff */
[----:B------:R-:W-:Y:S01]  /*71a0*/  I2IP.S8.S32.SAT R116, R33, R32, R116 ;  /* 0x0000002021747239 */ /* 0x000fe20000001474 */
[-C--:B------:R-:W-:Y:S01]  /*71b0*/  IMAD R43, R83, R80.reuse, R43 ;  /* 0x00000050532b7224 */ /* 0x080fe200078e022b */
[----:B------:R-:W-:Y:S01]  /*71c0*/  SHF.L.U32 R83, R94, 0x8, RZ ;  /* 0x000000085e537819 */ /* 0x000fe200000006ff */
[C---:B------:R-:W-:Y:S01]  /*71d0*/  IMAD R41, R76.reuse, R45, RZ ;  /* 0x0000002d4c297224 */ /* 0x040fe200078e02ff */
[----:B------:R-:W-:Y:S01]  /*71e0*/  SHF.R.S32.HI R82, RZ, 0x18, R82 ;  /* 0x00000018ff527819 */ /* 0x000fe20000011452 */
[----:B------:R-:W-:Y:S01]  /*71f0*/  IMAD R40, R81, R80, R40 ;  /* 0x0000005051287224 */ /* 0x000fe200078e0228 */
[----:B------:R-:W-:Y:S01]  /*7200*/  SHF.R.S32.HI R81, RZ, 0x18, R83 ;  /* 0x00000018ff517819 */ /* 0x000fe20000011453 */
[----:B------:R-:W-:Y:S01]  /*7210*/  IMAD R46, R76, R46, RZ ;  /* 0x0000002e4c2e7224 */ /* 0x000fe200078e02ff */
[C---:B------:R-:W-:Y:S01]  /*7220*/  PRMT R84, R95.reuse, 0x8880, RZ ;  /* 0x000088805f547816 */ /* 0x040fe200000000ff */
[-C--:B------:R-:W-:Y:S01]  /*7230*/  IMAD R41, R82, R80.reuse, R41 ;  /* 0x0000005052297224 */ /* 0x080fe200078e0229 */
[----:B------:R-:W-:Y:S01]  /*7240*/  SHF.L.U32 R83, R95, 0x10, RZ ;  /* 0x000000105f537819 */ /* 0x000fe200000006ff */
[C---:B------:R-:W-:Y:S01]  /*7250*/  IMAD R47, R76.reuse, R47, RZ ;  /* 0x0000002f4c2f7224 */ /* 0x040fe200078e02ff */
[----:B------:R-:W-:Y:S01]  /*7260*/  SHF.R.S32.HI R82, RZ, 0x18, R94 ;  /* 0x00000018ff527819 */ /* 0x000fe2000001145e */
[----:B------:R-:W-:Y:S01]  /*7270*/  IMAD R46, R81, R80, R46 ;  /* 0x00000050512e7224 */ /* 0x000fe200078e022e */
[----:B------:R-:W-:Y:S01]  /*7280*/  MOV R81, R84 ;  /* 0x0000005400517202 */ /* 0x000fe20000000f00 */
[C---:B------:R-:W-:Y:S01]  /*7290*/  IMAD R44, R76.reuse, R48, RZ ;  /* 0x000000304c2c7224 */ /* 0x040fe200078e02ff */
[----:B------:R-:W-:Y:S01]  /*72a0*/  SHF.R.S32.HI R83, RZ, 0x18, R83 ;  /* 0x00000018ff537819 */ /* 0x000fe20000011453 */
[----:B------:R-:W-:Y:S01]  /*72b0*/  IMAD R45, R76, R49, RZ ;  /* 0x000000314c2d7224 */ /* 0x000fe200078e02ff */
[----:B------:R-:W-:Y:S01]  /*72c0*/  I2IP.S8.S32.SAT R117, R43, R42, RZ ;  /* 0x0000002a2b757239 */ /* 0x000fe200000014ff */
[----:B------:R-:W-:Y:S01]  /*72d0*/  IMAD R47, R82, R80, R47 ;  /* 0x00000050522f7224 */ /* 0x000fe200078e022f */
[----:B------:R-:W-:Y:S01]  /*72e0*/  SHF.R.S32.HI R82, RZ, 0x18, R95 ;  /* 0x00000018ff527819 */ /* 0x000fe2000001145f */
[C---:B------:R-:W-:Y:S01]  /*72f0*/  IMAD R50, R76.reuse, R50, RZ ;  /* 0x000000324c327224 */ /* 0x040fe200078e02ff */
[----:B------:R-:W-:Y:S01]  /*7300*/  I2IP.S8.S32.SAT R117, R37, R36, R117 ;  /* 0x0000002425757239 */ /* 0x000fe20000001475 */
[----:B------:R-:W-:Y:S01]  /*7310*/  IMAD R44, R81, R80, R44 ;  /* 0x00000050512c7224 */ /* 0x000fe200078e022c */
[----:B------:R-:W-:Y:S01]  /*7320*/  I2IP.S8.S32.SAT R118, R47, R46, RZ ;  /* 0x0000002e2f767239 */ /* 0x000fe200000014ff */
[----:B------:R-:W-:Y:S01]  /*7330*/  IMAD R51, R76, R51, RZ ;  /* 0x000000334c337224 */ /* 0x000fe200078e02ff */
[----:B------:R-:W-:Y:S01]  /*7340*/  PRMT R81, R96, 0x8880, RZ ;  /* 0x0000888060517816 */ /* 0x000fe200000000ff */
[----:B------:R-:W-:Y:S01]  /*7350*/  IMAD R45, R83, R80, R45 ;  /* 0x00000050532d7224 */ /* 0x000fe200078e022d */
[----:B------:R-:W-:Y:S01]  /*7360*/  I2IP.S8.S32.SAT R118, R41, R40, R118 ;  /* 0x0000002829767239 */ /* 0x000fe20000001476 */
[-C--:B------:R-:W-:Y:S01]  /*7370*/  IMAD R50, R85, R80.reuse, R50 ;  /* 0x0000005055327224 */ /* 0x080fe200078e0232 */
[C---:B------:R-:W-:Y:S01]  /*7380*/  PRMT R83, R97.reuse, 0x8880, RZ ;  /* 0x0000888061537816 */ /* 0x040fe200000000ff */
[----:B------:R-:W-:Y:S01]  /*7390*/  IMAD R51, R82, R80, R51 ;  /* 0x0000005052337224 */ /* 0x000fe200078e0233 */
[C---:B------:R-:W-:Y:S01]  /*73a0*/  SHF.L.U32 R84, R97.reuse, 0x10, RZ ;  /* 0x0000001061547819 */ /* 0x040fe200000006ff */
[----:B------:R-:W-:Y:S01]  /*73b0*/  IMAD R48, R76, R52, RZ ;  /* 0x000000344c307224 */ /* 0x000fe200078e02ff */
[----:B------:R-:W-:Y:S01]  /*73c0*/  SHF.L.U32 R85, R97, 0x8, RZ ;  /* 0x0000000861557819 */ /* 0x000fe200000006ff */
[C---:B------:R-:W-:Y:S01]  /*73d0*/  IMAD.U32 R82, R96.reuse, 0x10000, RZ ;  /* 0x0001000060527824 */ /* 0x040fe200078e00ff */
[----:B------:R-:W-:Y:S01]  /*73e0*/  I2IP.S8.S32.SAT R119, R51, R50, RZ ;  /* 0x0000003233777239 */ /* 0x000fe200000014ff */
[----:B------:R-:W-:Y:S01]  /*73f0*/  IMAD R48, R81, R80, R48 ;  /* 0x0000005051307224 */ /* 0x000fe200078e0230 */
[----:B------:R-:W-:Y:S01]  /*7400*/  SHF.L.U32 R81, R96, 0x8, RZ ;  /* 0x0000000860517819 */ /* 0x000fe200000006ff */
[C---:B------:R-:W-:Y:S01]  /*7410*/  IMAD R49, R76.reuse, R53, RZ ;  /* 0x000000354c317224 */ /* 0x040fe200078e02ff */
[----:B------:R-:W-:Y:S01]  /*7420*/  SHF.R.S32.HI R82, RZ, 0x18, R82 ;  /* 0x00000018ff527819 */ /* 0x000fe20000011452 */
[C---:B------:R-:W-:Y:S01]  /*7430*/  IMAD R54, R76.reuse, R54, RZ ;  /* 0x000000364c367224 */ /* 0x040fe200078e02ff */
[----:B------:R-:W-:Y:S01]  /*7440*/  SHF.R.S32.HI R81, RZ, 0x18, R81 ;  /* 0x00000018ff517819 */ /* 0x000fe20000011451 */
[----:B------:R-:W-:Y:S01]  /*7450*/  IMAD R55, R76, R55, RZ ;  /* 0x000000374c377224 */ /* 0x000fe200078e02ff */
[----:B------:R-:W-:Y:S01]  /*7460*/  I2IP.S8.S32.SAT R119, R45, R44, R119 ;  /* 0x0000002c2d777239 */ /* 0x000fe20000001477 */
[----:B------:R-:W-:Y:S01]  /*7470*/  IMAD R49, R82, R80, R49 ;  /* 0x0000005052317224 */ /* 0x000fe200078e0231 */
[----:B------:R-:W-:Y:S01]  /*7480*/  SHF.R.S32.HI R82, RZ, 0x18, R96 ;  /* 0x00000018ff527819 */ /* 0x000fe20000011460 */
[C---:B------:R-:W-:Y:S01]  /*7490*/  IMAD R52, R76.reuse, R56, RZ ;  /* 0x000000384c347224 */ /* 0x040fe200078e02ff */
[----:B------:R-:W-:Y:S01]  /*74a0*/  SHF.R.S32.HI R85, RZ, 0x18, R85 ;  /* 0x00000018ff557819 */ /* 0x000fe20000011455 */
[-C--:B------:R-:W-:Y:S01]  /*74b0*/  IMAD R54, R81, R80.reuse, R54 ;  /* 0x0000005051367224 */ /* 0x080fe200078e0236 */
[----:B------:R-:W-:Y:S01]  /*74c0*/  SHF.R.S32.HI R81, RZ, 0x18, R84 ;  /* 0x00000018ff517819 */ /* 0x000fe20000011454 */
[----:B------:R-:W-:Y:S01]  /*74d0*/  IMAD R53, R76, R57, RZ ;  /* 0x000000394c357224 */ /* 0x000fe200078e02ff */
[----:B------:R1:W-:Y:S01]  /*74e0*/  STS.128 [R115+0x6200], R116 ;  /* 0x0062007473007388 */ /* 0x0003e20000000c00 */
[----:B------:R-:W-:Y:S01]  /*74f0*/  IMAD R55, R82, R80, R55 ;  /* 0x0000005052377224 */ /* 0x000fe200078e0237 */
[----:B------:R-:W-:Y:S01]  /*7500*/  SHF.R.S32.HI R82, RZ, 0x18, R97 ;  /* 0x00000018ff527819 */ /* 0x000fe20000011461 */
[----:B------:R-:W-:Y:S01]  /*7510*/  IMAD R58, R76, R58, RZ ;  /* 0x0000003a4c3a7224 */ /* 0x000fe200078e02ff */
[----:B------:R-:W-:Y:S01]  /*7520*/  SHF.L.U32 R84, R98, 0x8, RZ ;  /* 0x0000000862547819 */ /* 0x000fe200000006ff */
[----:B------:R-:W-:Y:S01]  /*7530*/  IMAD R52, R83, R80, R52 ;  /* 0x0000005053347224 */ /* 0x000fe200078e0234 */
[----:B------:R-:W-:Y:S01]  /*7540*/  I2IP.S8.S32.SAT R120, R55, R54, RZ ;  /* 0x0000003637787239 */ /* 0x000fe200000014ff */
[----:B------:R-:W-:Y:S01]  /*7550*/  IMAD R59, R76, R59, RZ ;  /* 0x0000003b4c3b7224 */ /* 0x000fe200078e02ff */
[C---:B------:R-:W-:Y:S01]  /*7560*/  SHF.L.U32 R83, R98.reuse, 0x10, RZ ;  /* 0x0000001062537819 */ /* 0x040fe200000006ff */
[----:B------:R-:W-:Y:S01]  /*7570*/  IMAD R53, R81, R80, R53 ;  /* 0x0000005051357224 */ /* 0x000fe200078e0235 */
[----:B------:R-:W-:Y:S01]  /*7580*/  I2IP.S8.S32.SAT R120, R49, R48, R120 ;  /* 0x0000003031787239 */ /* 0x000fe20000001478 */
[----:B------:R-:W-:Y:S01]  /*7590*/  IMAD R58, R85, R80, R58 ;  /* 0x00000050553a7224 */ /* 0x000fe200078e023a */
[----:B------:R-:W-:Y:S01]  /*75a0*/  PRMT R81, R98, 0x8880, RZ ;  /* 0x0000888062517816 */ /* 0x000fe200000000ff */
[----:B------:R-:W-:Y:S02]  /*75b0*/  IMAD R56, R76, R60, RZ ;  /* 0x0000003c4c387224 */ /* 0x000fe400078e02ff */
[----:B------:R-:W-:Y:S01]  /*75c0*/  IMAD R59, R82, R80, R59 ;  /* 0x00000050523b7224 */ /* 0x000fe200078e023b */
[----:B------:R-:W-:Y:S01]  /*75d0*/  SHF.R.S32.HI R82, RZ, 0x18, R83 ;  /* 0x00000018ff527819 */ /* 0x000fe20000011453 */
[C---:B------:R-:W-:Y:S01]  /*75e0*/  IMAD R57, R76.reuse, R61, RZ ;  /* 0x0000003d4c397224 */ /* 0x040fe200078e02ff */
[----:B------:R-:W-:Y:S01]  /*75f0*/  SHF.R.S32.HI R83, RZ, 0x18, R84 ;  /* 0x00000018ff537819 */ /* 0x000fe20000011454 */
[C---:B------:R-:W-:Y:S01]  /*7600*/  IMAD R62, R76.reuse, R62, RZ ;  /* 0x0000003e4c3e7224 */ /* 0x040fe200078e02ff */
[----:B------:R-:W-:Y:S01]  /*7610*/  I2IP.S8.S32.SAT R121, R59, R58, RZ ;  /* 0x0000003a3b797239 */ /* 0x000fe200000014ff */
[----:B------:R-:W-:Y:S01]  /*7620*/  IMAD R56, R81, R80, R56 ;  /* 0x0000005051387224 */ /* 0x000fe200078e0238 */
[----:B------:R-:W-:Y:S01]  /*7630*/  SHF.R.S32.HI R81, RZ, 0x18, R98 ;  /* 0x00000018ff517819 */ /* 0x000fe20000011462 */
[----:B------:R-:W-:Y:S01]  /*7640*/  IMAD R63, R76, R63, RZ ;  /* 0x0000003f4c3f7224 */ /* 0x000fe200078e02ff */
[----:B------:R-:W-:Y:S01]  /*7650*/  I2IP.S8.S32.SAT R121, R53, R52, R121 ;  /* 0x0000003435797239 */ /* 0x000fe20000001479 */
[-C--:B------:R-:W-:Y:S01]  /*7660*/  IMAD R57, R82, R80.reuse, R57 ;  /* 0x0000005052397224 */ /* 0x080fe200078e0239 */
[----:B------:R-:W-:Y:S01]  /*7670*/  PRMT R84, R99, 0x8880, RZ ;  /* 0x0000888063547816 */ /* 0x000fe200000000ff */
[-C--:B------:R-:W-:Y:S01]  /*7680*/  IMAD R62, R83, R80.reuse, R62 ;  /* 0x00000050533e7224 */ /* 0x080fe200078e023e */
[----:B------:R-:W-:Y:S01]  /*7690*/  SHF.L.U32 R82, R99, 0x10, RZ ;  /* 0x0000001063527819 */ /* 0x000fe200000006ff */
[----:B------:R-:W-:Y:S01]  /*76a0*/  IMAD R63, R81, R80, R63 ;  /* 0x00000050513f7224 */ /* 0x000fe200078e023f */
[----:B------:R-:W-:Y:S01]  /*76b0*/  MOV R81, R84 ;  /* 0x0000005400517202 */ /* 0x000fe20000000f00 */
[----:B------:R-:W-:Y:S01]  /*76c0*/  IMAD.SHL.U32 R83, R99, 0x100, RZ ;  /* 0x0000010063537824 */ /* 0x000fe200078e00ff */
[----:B------:R-:W-:Y:S01]  /*76d0*/  SHF.R.S32.HI R82, RZ, 0x18, R82 ;  /* 0x00000018ff527819 */ /* 0x000fe20000011452 */
[C---:B------:R-:W-:Y:S01]  /*76e0*/  IMAD R60, R76.reuse, R64, RZ ;  /* 0x000000404c3c7224 */ /* 0x040fe200078e02ff */
[----:B------:R-:W-:Y:S01]  /*76f0*/  SHF.R.S32.HI R84, RZ, 0x18, R99 ;  /* 0x00000018ff547819 */ /* 0x000fe20000011463 */
[C---:B------:R-:W-:Y:S01]  /*7700*/  IMAD R61, R76.reuse, R65, RZ ;  /* 0x000000414c3d7224 */ /* 0x040fe200078e02ff */
[----:B------:R-:W-:Y:S01]  /*7710*/  SHF.R.S32.HI R83, RZ, 0x18, R83 ;  /* 0x00000018ff537819 */ /* 0x000fe20000011453 */
[----:B------:R-:W-:Y:S01]  /*7720*/  IMAD R60, R81, R80, R60 ;  /* 0x00000050513c7224 */ /* 0x000fe200078e023c */
[----:B------:R-:W-:Y:S01]  /*7730*/  I2IP.S8.S32.SAT R122, R63, R62, RZ ;  /* 0x0000003e3f7a7239 */ /* 0x000fe200000014ff */
[----:B------:R-:W-:Y:S02]  /*7740*/  IMAD R66, R76, R66, RZ ;  /* 0x000000424c427224 */ /* 0x000fe400078e02ff */
[----:B------:R-:W-:Y:S01]  /*7750*/  IMAD R61, R82, R80, R61 ;  /* 0x00000050523d7224 */ /* 0x000fe200078e023d */
[----:B------:R-:W-:Y:S01]  /*7760*/  I2IP.S8.S32.SAT R122, R57, R56, R122 ;  /* 0x00000038397a7239 */ /* 0x000fe2000000147a */
[----:B------:R-:W-:Y:S02]  /*7770*/  IMAD R67, R76, R67, RZ ;  /* 0x000000434c437224 */ /* 0x000fe400078e02ff */
[-C--:B------:R-:W-:Y:S02]  /*7780*/  IMAD R66, R83, R80.reuse, R66 ;  /* 0x0000005053427224 */ /* 0x080fe400078e0242 */
[----:B------:R-:W-:Y:S05]  /*7790*/  IMAD R67, R84, R80, R67 ;  /* 0x0000005054437224 */ /* 0x000fea00078e0243 */
[----:B------:R-:W-:Y:S04]  /*77a0*/  I2IP.S8.S32.SAT R123, R67, R66, RZ ;  /* 0x00000042437b7239 */ /* 0x000fe800000014ff */
[----:B------:R-:W-:Y:S05]  /*77b0*/  I2IP.S8.S32.SAT R123, R61, R60, R123 ;  /* 0x0000003c3d7b7239 */ /* 0x000fea000000147b */
[----:B------:R1:W-:Y:S01]  /*77c0*/  STS.128 [R125+0x6200], R120 ;  /* 0x006200787d007388 */ /* 0x0003e20000000c00 */
[----:B------:R-:W-:Y:S01]  /*77d0*/  @!PT LDS RZ, [RZ] ;  /* 0x00000000fffff984 */ /* 0x000fe20000000800 */
[----:B------:R-:W-:Y:S01]  /*77e0*/  @!PT LDS RZ, [RZ] ;  /* 0x00000000fffff984 */ /* 0x000fe20000000800 */
[----:B------:R-:W-:Y:S01]  /*77f0*/  @!PT LDS RZ, [RZ] ;  /* 0x00000000fffff984 */ /* 0x000fe20000000800 */
[----:B------:R-:W-:Y:S01]  /*7800*/  @!PT LDS RZ, [RZ] ;  /* 0x00000000fffff984 */ /* 0x000fe20000000800 */
[----:B------:R2:W-:Y:S07]  /*7810*/  MEMBAR.ALL.CTA ;  /* 0x0000000000007992 */ /* 0x0005ee0000008000 */
[----:B--2---:R-:W2:Y:S02]  /*7820*/  FENCE.VIEW.ASYNC.S ;  /* 0x00000000000073c6 */ /* 0x004ea40000000000 */
[----:B--2---:R-:W-:Y:S06]  /*7830*/  BAR.SYNC.DEFER_BLOCKING 0x1, 0x80 ;  /* 0x0042000000007b1d */ /* 0x004fec0000010000 */
[----:B------:R-:W-:Y:S05]  /*7840*/  @P0 BRA `(.L_x_122) ;  /* 0x0000000000180947 */ /* 0x000fea0003800000 */
[----:B------:R-:W-:Y:S02]  /*7850*/  UIADD3 UR6, UP0, UPT, UR52, 0x680, URZ ;  /* 0x0000068034067890 */ /* 0x000fe4000ff1e0ff */
[----:B------:R-:W-:Y:S02]  /*7860*/  UIADD3 UR40, UPT, UPT, UR49, 0x6200, UR5 ;  /* 0x0000620031287890 */ /* 0x000fe4000fffe005 */
[----:B------:R-:W-:Y:S01]  /*7870*/  UIADD3.X UR7, UPT, UPT, URZ, UR53, URZ, UP0, !UPT ;  /* 0x00000035ff077290 */ /* 0x000fe200087fe4ff */
[----:B------:R-:W-:Y:S08]  /*7880*/  UMOV UR43, UR36 ;  /* 0x00000024002b7c82 */ /* 0x000ff00008000000 */
[----:B------:R2:W-:Y:S02]  /*7890*/  UTMASTG.3D [UR40], [UR6] ;  /* 0x00000028060073b5 */ /* 0x0005e40008010000 */
[----:B--2---:R0:W-:Y:S02]  /*78a0*/  UTMACMDFLUSH ;  /* 0x00000000000079b7 */ /* 0x0041e40000000000 */
.L_x_122:
[----:B------:R-:W-:Y:S05]  /*78b0*/  BSYNC.RECONVERGENT B0 ;  /* 0x0000000000007941 */ /* 0x000fea0003800200 */
.L_x_121:
[----:B------:R-:W-:Y:S01]  /*78c0*/  UIADD3 UR40, UPT, UPT, UR54, 0x1, URZ ;  /* 0x0000000136287890 */ /* 0x000fe2000fffe0ff */
[----:B------:R-:W-:Y:S01]  /*78d0*/  ISETP.NE.AND P1, PT, R114, RZ, PT ;  /* 0x000000ff7200720c */ /* 0x000fe20003f25270 */
[----:B------:R-:W-:Y:S01]  /*78e0*/  BSSY.RECONVERGENT B0, `(.L_x_123) ;  /* 0x0000007000007945 */ /* 0x000fe20003800200 */
[----:B------:R-:W-:Y:S01]  /*78f0*/  LEA R6, R160, UR49, 0x3 ;  /* 0x00000031a0067c11 */ /* 0x000fe2000f8e18ff */
[----:B------:R-:W-:Y:S04]  /*7900*/  UISETP.NE.AND UP0, UPT, UR40, 0x2, UPT ;  /* 0x000000022800788c */ /* 0x000fe8000bf05270 */
[----:B------:R-:W-:Y:S06]  /*7910*/  USEL UR40, UR40, URZ, UP0 ;  /* 0x000000ff28287287 */ /* 0x000fec0008000000 */
[----:B------:R-:W-:Y:S01]  /*7920*/  @P1 SHF.L.U32 R3, R159, 0x1f, RZ ;  /* 0x0000001f9f031819 */ /* 0x000fe200000006ff */
[----:B------:R-:W-:Y:S05]  /*7930*/  @P0 BRA `(.L_x_124) ;  /* 0x0000000000040947 */ /* 0x000fea0003800000 */
[----:B------:R-:W-:Y:S04]  /*7940*/  DEPBAR.LE SB0, 0x1 ;  /* 0x000080400000791a */ /* 0x000fe80000000000 */
.L_x_124:
[----:B------:R-:W-:Y:S05]  /*7950*/  BSYNC.RECONVERGENT B0 ;  /* 0x0000000000007941 */ /* 0x000fea0003800200 */
.L_x_123:
[----:B------:R-:W-:Y:S06]  /*7960*/  BAR.SYNC.DEFER_BLOCKING 0x1, 0x80 ;  /* 0x0042000000007b1d */ /* 0x000fec0000010000 */
[----:B------:R-:W2:Y:S01]  /*7970*/  @P1 SYNCS.PHASECHK.TRANS64.TRYWAIT P0, [R6+URZ+0xd0], R3 ;  /* 0x0000d003060015a7 */ /* 0x000ea200080011ff */
[----:B------:R-:W-:Y:S01]  /*7980*/  BSSY B1, `(.L_x_125) ;  /* 0x0000024000017945 */ /* 0x000fe20003800000 */
[----:B--2---:R-:W-:Y:S03]  /*7990*/  @P1 SEL R112, RZ, 0x1, !P0 ;  /* 0x00000001ff701807 */ /* 0x004fe60004000000 */
[----:B------:R-:W-:Y:S05]  /*79a0*/  @!P1 BRA `(.L_x_126) ;  /* 0x0000000000849947 */ /* 0x000fea0003800000 */
[----:B------:R-:W-:Y:S01]  /*79b0*/  ISETP.NE.AND P1, PT, R113, RZ, PT ;  /* 0x000000ff7100720c */ /* 0x000fe20003f25270 */
[----:B------:R-:W-:Y:S01]  /*79c0*/  BSSY B0, `(.L_x_127) ;  /* 0x000000b000007945 */ /* 0x000fe20003800000 */
[----:B------:R-:W-:Y:S11]  /*79d0*/  ISETP.NE.AND P0, PT, R112, RZ, PT ;  /* 0x000000ff7000720c */ /* 0x000ff60003f05270 */
[----:B------:R-:W-:Y:S05]  /*79e0*/  @P1 IMAD R4, R160, 0x2000, R153 ;  /* 0x00002000a0041824 */ /* 0x000fea00078e0299 */
[----:B------:R-:W-:Y:S04]  /*79f0*/  @P1 IADD3 R7, PT, PT, R4, UR49, RZ ;  /* 0x0000003104071c10 */ /* 0x000fe8000fffe0ff */
[----:B------:R-:W-:Y:S01]  /*7a00*/  @P1 IADD3 R0, PT, PT, R164, R7, RZ ;  /* 0x00000007a4001210 */ /* 0x000fe20007ffe0ff */
[----:B------:R-:W-:Y:S02]  /*7a10*/  @P1 IMAD.IADD R3, R165, 0x1, R7 ;  /* 0x00000001a5031824 */ /* 0x000fe400078e0207 */
[----:B------:R-:W-:Y:S01]  /*7a20*/  @P1 IMAD.IADD R7, R7, 0x1, R170 ;  /* 0x0000000107071824 */ /* 0x000fe200078e02aa */
[----:B------:R-:W-:Y:S06]  /*7a30*/  @P0 BRA `(.L_x_128) ;  /* 0x00000000000c0947 */ /* 0x000fec0003800000 */
[----:B------:R-:W-:Y:S04]  /*7a40*/  SHF.L.U32 R5, R159, 0x1f, RZ ;  /* 0x0000001f9f057819 */ /* 0x000fe800000006ff */
[----:B------:R-:W2:Y:S02]  /*7a50*/  SYNCS.PHASECHK.TRANS64.TRYWAIT P0, [R6+URZ+0xd0], R5 ;  /* 0x0000d005060075a7 */ /* 0x000ea400080011ff */
[----:B--2---:R-:W-:Y:S05]  /*7a60*/  @!P0 BRA `(.L_x_129) ;  /* 0x0000003800ec8947 */ /* 0x004fea0003800000 */
.L_x_128:
[----:B------:R-:W-:Y:S05]  /*7a70*/  BSYNC B0 ;  /* 0x0000000000007941 */ /* 0x000fea0003800000 */
.L_x_127:
[----:B------:R-:W-:Y:S01]  /*7a80*/  ISETP.NE.AND P0, PT, R113, RZ, PT ;  /* 0x000000ff7100720c */ /* 0x000fe20003f05270 */
[----:B--2---:R-:W-:Y:S02]  /*7a90*/  VIADD R6, R6, 0xe8 ;  /* 0x000000e806067836 */ /* 0x004fe40000000000 */
        /* <DEDUP_REMOVED lines=14> */
[----:B------:R-:W-:Y:S02]  /*7b80*/  SEL R160, R160, RZ, P0 ;  /* 0x000000ffa0a07207 */ /* 0x000fe40000000000 */
[----:B--2---:R-:W-:Y:S04]  /*7b90*/  SEL R4, RZ, 0x1, P0 ;  /* 0x00000001ff047807 */ /* 0x004fe80000000000 */
[----:B------:R-:W-:Y:S01]  /*7ba0*/  LOP3.LUT R159, R159, R4, RZ, 0x3c, !PT ;  /* 0x000000049f9f7212 */ /* 0x000fe200078e3cff */
[----:B-----5:R4:W-:Y:S06]  /*7bb0*/  SYNCS.ARRIVE.TRANS64.RED.A1T0 RZ, [R5+URZ], RZ ;  /* 0x000000ff05ff79a7 */ /* 0x0209ec00081004ff */
.L_x_126:
[----:B------:R-:W-:Y:S05]  /*7bc0*/  BSYNC B1 ;  /* 0x0000000000017941 */ /* 0x000fea0003800000 */
.L_x_125:
[----:B----4-:R-:W-:Y:S05]  /*7bd0*/  VIADD R3, R78, 0x40 ;  /* 0x000000404e037836 */ /* 0x010fea0000000000 */
[----:B------:R-:W-:Y:S04]  /*7be0*/  SHF.R.U32.HI R3, RZ, 0x15, R3 ;  /* 0x00000015ff037819 */ /* 0x000fe80000011603 */
[----:B------:R-:W-:Y:S11]  /*7bf0*/  LOP3.LUT P0, RZ, R3, 0x3, R154, 0x48, !PT ;  /* 0x0000000303ff7812 */ /* 0x000ff6000780489a */
[----:B------:R-:W-:Y:S02]  /*7c00*/  @!UPT UIADD3 URZ, UPT, UPT, URZ, URZ, URZ ;  /* 0x000000fffffff290 */ /* 0x000fe4000fffe0ff */
[----:B------:R-:W-:Y:S05]  /*7c10*/  @!P0 BRA `(.L_x_130) ;  /* 0x0000000000408947 */ /* 0x000fea0003800000 */
[----:B------:R-:W2:Y:S01]  /*7c20*/  LDCU.64 UR8, c[0x4][0x78] ;  /* 0x01000f00ff0877ac */ /* 0x000ea20008000a00 */
[----:B------:R-:W-:Y:S01]  /*7c30*/  MOV R15, 0x0 ;  /* 0x00000000000f7802 */ /* 0x000fe20000000f00 */
[----:B------:R-:W-:Y:S02]  /*7c40*/  HFMA2 R12, -RZ, RZ, 0, 5.9604644775390625e-08 ;  /* 0x00000001ff0c7431 */ /* 0x000fe400000001ff */
[----:B------:R-:W-:Y:S02]  /*7c50*/  IMAD.MOV.U32 R8, RZ, RZ, 0x192 ;  /* 0x00000192ff087424 */ /* 0x000fe400078e00ff */
[----:B------:R-:W-:Y:S01]  /*7c60*/  IMAD.MOV.U32 R13, RZ, RZ, RZ ;  /* 0x000000ffff0d7224 */ /* 0x000fe200078e00ff */
[----:B------:R-:W4:Y:S01]  /*7c70*/  LDCU.64 UR6, c[0x4][0x80] ;  /* 0x01001000ff0677ac */ /* 0x000f220008000a00 */
[----:B------:R-:W1:Y:S01]  /*7c80*/  LDC.64 R14, c[0x4][R15] ;  /* 0x010000000f0e7b82 */ /* 0x000e620000000a00 */
[----:B------:R-:W5:Y:S01]  /*7c90*/  LDCU.64 UR4, c[0x4][0x18] ;  /* 0x01000300ff0477ac */ /* 0x000f620008000a00 */
[----:B--2---:R-:W-:Y:S01]  /*7ca0*/  MOV R5, UR9 ;  /* 0x0000000900057c02 */ /* 0x004fe20008000f00 */
[----:B------:R-:W-:Y:S01]  /*7cb0*/  IMAD.U32 R4, RZ, RZ, UR8 ;  /* 0x00000008ff047e24 */ /* 0x000fe2000f8e00ff */
[----:B----4-:R-:W-:Y:S01]  /*7cc0*/  MOV R7, UR7 ;  /* 0x0000000700077c02 */ /* 0x010fe20008000f00 */
[----:B------:R-:W-:Y:S01]  /*7cd0*/  IMAD.U32 R6, RZ, RZ, UR6 ;  /* 0x00000006ff067e24 */ /* 0x000fe2000f8e00ff */
[----:B-----5:R-:W-:Y:S01]  /*7ce0*/  MOV R11, UR5 ;  /* 0x00000005000b7c02 */ /* 0x020fe20008000f00 */
[----:B------:R-:W-:Y:S02]  /*7cf0*/  IMAD.U32 R10, RZ, RZ, UR4 ;  /* 0x00000004ff0a7e24 */ /* 0x000fe4000f8e00ff */
[----:B------:R-:W-:Y:S07]  /*7d00*/  LEPC R20, `(.L_x_130) ;  /* 0x000000001014794e */ /* 0x000fee0000000000 */
[----:B-1-3--:R-:W-:Y:S05]  /*7d10*/  CALL.ABS.NOINC R14 ;  /* 0x000000000e007343 */ /* 0x00afea0003c00000 */
.L_x_130:
[----:B------:R-:W-:Y:S01]  /*7d20*/  ISETP.NE.AND P0, PT, R166, RZ, PT ;  /* 0x000000ffa600720c */ /* 0x000fe20003f05270 */
[----:B------:R-:W-:Y:S05]  /*7d30*/  WARPSYNC.ALL ;  /* 0x0000000000007948 */ /* 0x000fea0003800000 */
[----:B------:R-:W-:Y:S01]  /*7d40*/  R2UR UR4, R78 ;  /* 0x000000004e0472ca */ /* 0x000fe200000e0000 */
[----:B------:R-:W-:Y:S01]  /*7d50*/  USHF.L.U32 UR8, UR40, 0xd, URZ ;  /* 0x0000000d28087899 */ /* 0x000fe200080006ff */
[C---:B---3--:R-:W-:Y:S01]  /*7d60*/  SHF.L.U32 R82, R100.reuse, 0x10, RZ ;  /* 0x0000001064527819 */ /* 0x048fe200000006ff */
[----:B------:R-:W-:Y:S01]  /*7d70*/  BSSY.RECONVERGENT B0, `(.L_x_131) ;  /* 0x000011d000007945 */ /* 0x000fe20003800200 */
[C---:B------:R-:W-:Y:S02]  /*7d80*/  PRMT R81, R100.reuse, 0x8880, RZ ;  /* 0x0000888064517816 */ /* 0x040fe400000000ff */
[----:B------:R-:W-:Y:S02]  /*7d90*/  SHF.R.S32.HI R82, RZ, 0x18, R82 ;  /* 0x00000018ff527819 */ /* 0x000fe40000011452 */
[----:B------:R-:W-:Y:S02]  /*7da0*/  SHF.R.S32.HI R84, RZ, 0x18, R100 ;  /* 0x00000018ff547819 */ /* 0x000fe40000011464 */
[----:B------:R-:W-:Y:S03]  /*7db0*/  SHF.L.U32 R83, R100, 0x8, RZ ;  /* 0x0000000864537819 */ /* 0x000fe600000006ff */
[----:B------:R-:W2:Y:S01]  /*7dc0*/  LDTM.x64 R4, tmem[UR4+0x40] ;  /* 0x00004004000479ee */ /* 0x000ea20008340000 */
[----:B------:R-:W-:Y:S01]  /*7dd0*/  SHF.R.S32.HI R83, RZ, 0x18, R83 ;  /* 0x00000018ff537819 */ /* 0x000fe20000011453 */
[C---:B--2---:R-:W-:Y:S02]  /*7de0*/  IMAD R0, R76.reuse, R4, RZ ;  /* 0x000000044c007224 */ /* 0x044fe400078e02ff */
[C---:B------:R-:W-:Y:S02]  /*7df0*/  IMAD R3, R76.reuse, R5, RZ ;  /* 0x000000054c037224 */ /* 0x040fe400078e02ff */
[C---:B------:R-:W-:Y:S02]  /*7e00*/  IMAD R6, R76.reuse, R6, RZ ;  /* 0x000000064c067224 */ /* 0x040fe400078e02ff */
[-C--:B------:R-:W-:Y:S01]  /*7e10*/  IMAD R0, R81, R80.reuse, R0 ;  /* 0x0000005051007224 */ /* 0x080fe200078e0200 */
[C---:B------:R-:W-:Y:S01]  /*7e20*/  PRMT R81, R101.reuse, 0x8880, RZ ;  /* 0x0000888065517816 */ /* 0x040fe200000000ff */
[----:B------:R-:W-:Y:S02]  /*7e30*/  IMAD R7, R76, R7, RZ ;  /* 0x000000074c077224 */ /* 0x000fe400078e02ff */
[-C--:B------:R-:W-:Y:S01]  /*7e40*/  IMAD R3, R82, R80.reuse, R3 ;  /* 0x0000005052037224 */ /* 0x080fe200078e0203 */
[----:B------:R-:W-:Y:S01]  /*7e50*/  SHF.L.U32 R82, R101, 0x10, RZ ;  /* 0x0000001065527819 */ /* 0x000fe200000006ff */
[-C--:B------:R-:W-:Y:S01]  /*7e60*/  IMAD R6, R83, R80.reuse, R6 ;  /* 0x0000005053067224 */ /* 0x080fe200078e0206 */
[----:B------:R-:W-:Y:S01]  /*7e70*/  SHF.L.U32 R83, R101, 0x8, RZ ;  /* 0x0000000865537819 */ /* 0x000fe200000006ff */
[----:B------:R-:W-:Y:S01]  /*7e80*/  IMAD R7, R84, R80, R7 ;  /* 0x0000005054077224 */ /* 0x000fe200078e0207 */
[----:B------:R-:W-:Y:S01]  /*7e90*/  SHF.R.S32.HI R82, RZ, 0x18, R82 ;  /* 0x00000018ff527819 */ /* 0x000fe20000011452 */
[C---:B------:R-:W-:Y:S01]  /*7ea0*/  IMAD R4, R76.reuse, R8, RZ ;  /* 0x000000084c047224 */ /* 0x040fe200078e02ff */
[----:B------:R-:W-:Y:S01]  /*7eb0*/  SHF.R.S32.HI R83, RZ, 0x18, R83 ;  /* 0x00000018ff537819 */ /* 0x000fe20000011453 */
[C---:B------:R-:W-:Y:S01]  /*7ec0*/  IMAD R5, R76.reuse, R9, RZ ;  /* 0x000000094c057224 */ /* 0x040fe200078e02ff */
[----:B------:R-:W-:Y:S01]  /*7ed0*/  I2IP.S8.S32.SAT R84, R7, R6, RZ ;  /* 0x0000000607547239 */ /* 0x000fe200000014ff */
[----:B------:R-:W-:Y:S02]  /*7ee0*/  IMAD R6, R76, R10, RZ ;  /* 0x0000000a4c067224 */ /* 0x000fe400078e02ff */
[----:B------:R-:W-:Y:S01]  /*7ef0*/  IMAD R4, R81, R80, R4 ;  /* 0x0000005051047224 */ /* 0x000fe200078e0204 */
[----:B------:R-:W-:Y:S01]  /*7f00*/  I2IP.S8.S32.SAT R84, R3, R0, R84 ;  /* 0x0000000003547239 */ /* 0x000fe20000001454 */
[-C--:B------:R-:W-:Y:S01]  /*7f10*/  IMAD R5, R82, R80.reuse, R5 ;  /* 0x0000005052057224 */ /* 0x080fe200078e0205 */
[----:B------:R-:W-:Y:S01]  /*7f20*/  SHF.L.U32 R81, R102, 0x10, RZ ;  /* 0x0000001066517819 */ /* 0x000fe200000006ff */
[----:B------:R-:W-:Y:S01]  /*7f30*/  IMAD R7, R76, R11, RZ ;  /* 0x0000000b4c077224 */ /* 0x000fe200078e02ff */
[----:B------:R-:W-:Y:S01]  /*7f40*/  SHF.R.S32.HI R0, RZ, 0x18, R101 ;  /* 0x00000018ff007819 */ /* 0x000fe20000011465 */
        /* <DEDUP_REMOVED lines=8> */
[C---:B------:R-:W-:Y:S01]  /*7fd0*/  IMAD R10, R76.reuse, R14, RZ ;  /* 0x0000000e4c0a7224 */ /* 0x040fe200078e02ff */
[----:B------:R-:W-:Y:S01]  /*7fe0*/  SHF.R.S32.HI R82, RZ, 0x18, R102 ;  /* 0x00000018ff527819 */ /* 0x000fe20000011466 */
[-C--:B------:R-:W-:Y:S01]  /*7ff0*/  IMAD R8, R3, R80.reuse, R8 ;  /* 0x0000005003087224 */ /* 0x080fe200078e0208 */
[C---:B------:R-:W-:Y:S01]  /*8000*/  SHF.L.U32 R0, R103.reuse, 0x10, RZ ;  /* 0x0000001067007819 */ /* 0x040fe200000006ff */
[C---:B------:R-:W-:Y:S01]  /*8010*/  IMAD R11, R76.reuse, R15, RZ ;  /* 0x0000000f4c0b7224 */ /* 0x040fe200078e02ff */
[----:B------:R-:W-:Y:S01]  /*8020*/  PRMT R3, R103, 0x8880, RZ ;  /* 0x0000888067037816 */ /* 0x000fe200000000ff */
[----:B------:R-:W-:Y:S01]  /*8030*/  IMAD R9, R81, R80, R9 ;  /* 0x0000005051097224 */ /* 0x000fe200078e0209 */
[----:B------:R-:W-:Y:S01]  /*8040*/  SHF.L.U32 R81, R103, 0x8, RZ ;  /* 0x0000000867517819 */ /* 0x000fe200000006ff */
[C---:B------:R-:W-:Y:S01]  /*8050*/  IMAD R12, R76.reuse, R16, RZ ;  /* 0x000000104c0c7224 */ /* 0x040fe200078e02ff */
[----:B------:R-:W-:Y:S01]  /*8060*/  SHF.R.S32.HI R0, RZ, 0x18, R0 ;  /* 0x00000018ff007819 */ /* 0x000fe20000011400 */
[-C--:B------:R-:W-:Y:S01]  /*8070*/  IMAD R10, R83, R80.reuse, R10 ;  /* 0x00000050530a7224 */ /* 0x080fe200078e020a */
[----:B------:R-:W-:Y:S01]  /*8080*/  SHF.R.S32.HI R81, RZ, 0x18, R81 ;  /* 0x00000018ff517819 */ /* 0x000fe20000011451 */
[----:B------:R-:W-:Y:S01]  /*8090*/  IMAD R13, R76, R17, RZ ;  /* 0x000000114c0d7224 */ /* 0x000fe200078e02ff */
[----:B-1----:R-:W-:Y:S01]  /*80a0*/  SHF.L.U32 R83, R93, 0x8, RZ ;  /* 0x000000085d537819 */ /* 0x002fe200000006ff */
[----:B------:R-:W-:Y:S01]  /*80b0*/  IMAD R11, R82, R80, R11 ;  /* 0x00000050520b7224 */ /* 0x000fe200078e020b */
[----:B------:R-:W-:Y:S01]  /*80c0*/  I2IP.S8.S32.SAT R85, R7, R6, RZ ;  /* 0x0000000607557239 */ /* 0x000fe200000014ff */
[----:B------:R-:W-:Y:S01]  /*80d0*/  IMAD R12, R3, R80, R12 ;  /* 0x00000050030c7224 */ /* 0x000fe200078e020c */
[----:B------:R-:W-:Y:S01]  /*80e0*/  PRMT R3, R88, 0x8880, RZ ;  /* 0x0000888058037816 */ /* 0x000fe200000000ff */
[----:B------:R-:W-:Y:S01]  /*80f0*/  IMAD R14, R76, R18, RZ ;  /* 0x000000124c0e7224 */ /* 0x000fe200078e02ff */
[----:B------:R-:W-:Y:S01]  /*8100*/  SHF.R.S32.HI R83, RZ, 0x18, R83 ;  /* 0x00000018ff537819 */ /* 0x000fe20000011453 */
[----:B------:R-:W-:Y:S01]  /*8110*/  IMAD R13, R0, R80, R13 ;  /* 0x00000050000d7224 */ /* 0x000fe200078e020d */
[----:B------:R-:W-:Y:S01]  /*8120*/  SHF.R.S32.HI R0, RZ, 0x18, R103 ;  /* 0x00000018ff007819 */ /* 0x000fe20000011467 */
[----:B------:R-:W-:Y:S01]  /*8130*/  IMAD R15, R76, R19, RZ ;  /* 0x000000134c0f7224 */ /* 0x000fe200078e02ff */
[----:B------:R-:W-:Y:S01]  /*8140*/  I2IP.S8.S32.SAT R86, R11, R10, RZ ;  /* 0x0000000a0b567239 */ /* 0x000fe200000014ff */
[C---:B------:R-:W-:Y:S01]  /*8150*/  IMAD.U32 R82, R88.reuse, 0x10000, RZ ;  /* 0x0001000058527824 */ /* 0x040fe200078e00ff */
[----:B------:R-:W-:Y:S01]  /*8160*/  I2IP.S8.S32.SAT R85, R5, R4, R85 ;  /* 0x0000000405557239 */ /* 0x000fe20000001455 */
[----:B------:R-:W-:Y:S01]  /*8170*/  IMAD R14, R81, R80, R14 ;  /* 0x00000050510e7224 */ /* 0x000fe200078e020e */
[----:B------:R-:W-:Y:S01]  /*8180*/  SHF.L.U32 R81, R88, 0x8, RZ ;  /* 0x0000000858517819 */ /* 0x000fe200000006ff */
[----:B------:R-:W-:Y:S01]  /*8190*/  IMAD R16, R76, R20, RZ ;  /* 0x000000144c107224 */ /* 0x000fe200078e02ff */
[----:B------:R-:W-:Y:S01]  /*81a0*/  I2IP.S8.S32.SAT R86, R9, R8, R86 ;  /* 0x0000000809567239 */ /* 0x000fe20000001456 */
[----:B------:R-:W-:Y:S01]  /*81b0*/  IMAD R15, R0, R80, R15 ;  /* 0x00000050000f7224 */ /* 0x000fe200078e020f */
[----:B------:R-:W-:Y:S01]  /*81c0*/  SHF.R.S32.HI R0, RZ, 0x18, R82 ;  /* 0x00000018ff007819 */ /* 0x000fe20000011452 */
[C---:B------:R-:W-:Y:S01]  /*81d0*/  IMAD R17, R76.reuse, R21, RZ ;  /* 0x000000154c117224 */ /* 0x040fe200078e02ff */
[----:B------:R-:W-:Y:S01]  /*81e0*/  SHF.R.S32.HI R81, RZ, 0x18, R81 ;  /* 0x00000018ff517819 */ /* 0x000fe20000011451 */
[----:B------:R-:W-:Y:S01]  /*81f0*/  IMAD R18, R76, R22, RZ ;  /* 0x000000164c127224 */ /* 0x000fe200078e02ff */
[----:B------:R-:W-:Y:S01]  /*8200*/  SHF.R.S32.HI R82, RZ, 0x18, R88 ;  /* 0x00000018ff527819 */ /* 0x000fe20000011458 */
[-C--:B------:R-:W-:Y:S01]  /*8210*/  IMAD R16, R3, R80.reuse, R16 ;  /* 0x0000005003107224 */ /* 0x080fe200078e0210 */
[C---:B------:R-:W-:Y:S01]  /*8220*/  PRMT R3, R89.reuse, 0x8880, RZ ;  /* 0x0000888059037816 */ /* 0x040fe200000000ff */
[----:B------:R-:W-:Y:S01]  /*8230*/  IMAD R17, R0, R80, R17 ;  /* 0x0000005000117224 */ /* 0x000fe200078e0211 */
[----:B------:R-:W-:Y:S01]  /*8240*/  SHF.L.U32 R0, R89, 0x10, RZ ;  /* 0x0000001059007819 */ /* 0x000fe200000006ff */
[C---:B------:R-:W-:Y:S01]  /*8250*/  IMAD R19, R76.reuse, R23, RZ ;  /* 0x000000174c137224 */ /* 0x040fe200078e02ff */
[----:B------:R-:W-:Y:S01]  /*8260*/  I2IP.S8.S32.SAT R87, R15, R14, RZ ;  /* 0x0000000e0f577239 */ /* 0x000fe200000014ff */
[----:B------:R-:W-:Y:S01]  /*8270*/  IMAD R18, R81, R80, R18 ;  /* 0x0000005051127224 */ /* 0x000fe200078e0212 */
[----:B------:R-:W-:Y:S01]  /*8280*/  SHF.L.U32 R81, R89, 0x8, RZ ;  /* 0x0000000859517819 */ /* 0x000fe200000006ff */
[C---:B------:R-:W-:Y:S01]  /*8290*/  IMAD R20, R76.reuse, R24, RZ ;  /* 0x000000184c147224 */ /* 0x040fe200078e02ff */
[----:B------:R-:W-:Y:S01]  /*82a0*/  SHF.R.S32.HI R0, RZ, 0x18, R0 ;  /* 0x00000018ff007819 */ /* 0x000fe20000011400 */
[----:B------:R-:W-:Y:S01]  /*82b0*/  IMAD R21, R76, R25, RZ ;  /* 0x000000194c157224 */ /* 0x000fe200078e02ff */
[----:B------:R-:W-:Y:S01]  /*82c0*/  SHF.R.S32.HI R81, RZ, 0x18, R81 ;  /* 0x00000018ff517819 */ /* 0x000fe20000011451 */
[----:B------:R-:W-:Y:S01]  /*82d0*/  IMAD R19, R82, R80, R19 ;  /* 0x0000005052137224 */ /* 0x000fe200078e0213 */
[----:B------:R-:W-:Y:S01]  /*82e0*/  SHF.R.S32.HI R82, RZ, 0x18, R89 ;  /* 0x00000018ff527819 */ /* 0x000fe20000011459 */
[----:B------:R-:W-:Y:S01]  /*82f0*/  IMAD R22, R76, R26, RZ ;  /* 0x0000001a4c167224 */ /* 0x000fe200078e02ff */
[----:B------:R-:W-:Y:S01]  /*8300*/  I2IP.S8.S32.SAT R87, R13, R12, R87 ;  /* 0x0000000c0d577239 */ /* 0x000fe20000001457 */
[-C--:B------:R-:W-:Y:S01]  /*8310*/  IMAD R20, R3, R80.reuse, R20 ;  /* 0x0000005003147224 */ /* 0x080fe200078e0214 */
[----:B------:R-:W-:Y:S01]  /*8320*/  PRMT R3, R90, 0x8880, RZ ;  /* 0x000088805a037816 */ /* 0x000fe200000000ff */
[----:B------:R-:W-:Y:S01]  /*8330*/  IMAD R21, R0, R80, R21 ;  /* 0x0000005000157224 */ /* 0x000fe200078e0215 */
[----:B------:R-:W-:Y:S01]  /*8340*/  SHF.L.U32 R0, R90, 0x10, RZ ;  /* 0x000000105a007819 */ /* 0x000fe200000006ff */
[----:B------:R-:W-:Y:S01]  /*8350*/  IMAD R23, R76, R27, RZ ;  /* 0x0000001b4c177224 */ /* 0x000fe200078e02ff */
        /* <DEDUP_REMOVED lines=8> */
[----:B------:R-:W-:Y:S01]  /*83e0*/  I2IP.S8.S32.SAT R104, R17, R16, R104 ;  /* 0x0000001011687239 */ /* 0x000fe20000001468 */
[----:B------:R-:W-:Y:S02]  /*83f0*/  IMAD R26, R76, R30, RZ ;  /* 0x0000001e4c1a7224 */ /* 0x000fe400078e02ff */
[-C--:B------:R-:W-:Y:S01]  /*8400*/  IMAD R24, R3, R80.reuse, R24 ;  /* 0x0000005003187224 */ /* 0x080fe200078e0218 */
[----:B------:R-:W-:Y:S01]  /*8410*/  SHF.R.S32.HI R3, RZ, 0x18, R90 ;  /* 0x00000018ff037819 */ /* 0x000fe2000001145a */
[-C--:B------:R-:W-:Y:S01]  /*8420*/  IMAD R25, R0, R80.reuse, R25 ;  /* 0x0000005000197224 */ /* 0x080fe200078e0219 */
[----:B------:R-:W-:Y:S01]  /*8430*/  SHF.L.U32 R0, R91, 0x10, RZ ;  /* 0x000000105b007819 */ /* 0x000fe200000006ff */
[----:B------:R-:W-:Y:S01]  /*8440*/  IMAD R26, R81, R80, R26 ;  /* 0x00000050511a7224 */ /* 0x000fe200078e021a */
[----:B------:R-:W-:Y:S01]  /*8450*/  PRMT R81, R91, 0x8880, RZ ;  /* 0x000088805b517816 */ /* 0x000fe200000000ff */
[C---:B------:R-:W-:Y:S01]  /*8460*/  IMAD R27, R76.reuse, R31, RZ ;  /* 0x0000001f4c1b7224 */ /* 0x040fe200078e02ff */
[----:B------:R-:W-:Y:S01]  /*8470*/  SHF.R.S32.HI R0, RZ, 0x18, R0 ;  /* 0x00000018ff007819 */ /* 0x000fe20000011400 */
[C---:B------:R-:W-:Y:S01]  /*8480*/  IMAD R28, R76.reuse, R32, RZ ;  /* 0x000000204c1c7224 */ /* 0x040fe200078e02ff */
[----:B------:R-:W-:Y:S01]  /*8490*/  I2IP.S8.S32.SAT R105, R23, R22, RZ ;  /* 0x0000001617697239 */ /* 0x000fe200000014ff */
[----:B------:R-:W-:Y:S01]  /*84a0*/  IMAD R27, R3, R80, R27 ;  /* 0x00000050031b7224 */ /* 0x000fe200078e021b */
[----:B------:R-:W-:Y:S01]  /*84b0*/  MOV R3, R81 ;  /* 0x0000005100037202 */ /* 0x000fe20000000f00 */
[----:B------:R-:W-:Y:S01]  /*84c0*/  IMAD.SHL.U32 R82, R91, 0x100, RZ ;  /* 0x000001005b527824 */ /* 0x000fe200078e00ff */
[----:B------:R-:W-:Y:S01]  /*84d0*/  I2IP.S8.S32.SAT R105, R21, R20, R105 ;  /* 0x0000001415697239 */ /* 0x000fe20000001469 */
[----:B------:R-:W-:Y:S01]  /*84e0*/  IMAD R29, R76, R33, RZ ;  /* 0x000000214c1d7224 */ /* 0x000fe200078e02ff */
[----:B------:R-:W-:Y:S01]  /*84f0*/  I2IP.S8.S32.SAT R106, R27, R26, RZ ;  /* 0x0000001a1b6a7239 */ /* 0x000fe200000014ff */
[-C--:B------:R-:W-:Y:S01]  /*8500*/  IMAD R28, R3, R80.reuse, R28 ;  /* 0x00000050031c7224 */ /* 0x080fe200078e021c */
[----:B------:R-:W-:Y:S01]  /*8510*/  SHF.R.S32.HI R81, RZ, 0x18, R82 ;  /* 0x00000018ff517819 */ /* 0x000fe20000011452 */
[----:B------:R-:W-:Y:S01]  /*8520*/  IMAD R29, R0, R80, R29 ;  /* 0x00000050001d7224 */ /* 0x000fe200078e021d */
[----:B------:R-:W-:Y:S01]  /*8530*/  SHF.R.S32.HI R0, RZ, 0x18, R91 ;  /* 0x00000018ff007819 */ /* 0x000fe2000001145b */
[----:B------:R-:W-:Y:S01]  /*8540*/  IMAD R30, R76, R34, RZ ;  /* 0x000000224c1e7224 */ /* 0x000fe200078e02ff */
[----:B------:R-:W-:Y:S01]  /*8550*/  SHF.L.U32 R82, R92, 0x10, RZ ;  /* 0x000000105c527819 */ /* 0x000fe200000006ff */
[----:B------:R-:W-:Y:S01]  /*8560*/  IMAD R31, R76, R35, RZ ;  /* 0x000000234c1f7224 */ /* 0x000fe200078e02ff */
[C---:B------:R-:W-:Y:S01]  /*8570*/  PRMT R3, R92.reuse, 0x8880, RZ ;  /* 0x000088805c037816 */ /* 0x040fe200000000ff */
[----:B------:R-:W-:Y:S01]  /*8580*/  IMAD R30, R81, R80, R30 ;  /* 0x00000050511e7224 */ /* 0x000fe200078e021e */
[----:B------:R-:W-:Y:S01]  /*8590*/  SHF.L.U32 R81, R92, 0x8, RZ ;  /* 0x000000085c517819 */ /* 0x000fe200000006ff */
[----:B------:R-:W-:Y:S01]  /*85a0*/  IMAD R32, R76, R36, RZ ;  /* 0x000000244c207224 */ /* 0x000fe200078e02ff */
[----:B------:R-:W-:Y:S01]  /*85b0*/  I2IP.S8.S32.SAT R106, R25, R24, R106 ;  /* 0x00000018196a7239 */ /* 0x000fe2000000146a */
[-C--:B------:R-:W-:Y:S01]  /*85c0*/  IMAD R31, R0, R80.reuse, R31 ;  /* 0x00000050001f7224 */ /* 0x080fe200078e021f */
[----:B------:R-:W-:Y:S01]  /*85d0*/  SHF.R.S32.HI R0, RZ, 0x18, R82 ;  /* 0x00000018ff007819 */ /* 0x000fe20000011452 */
[C---:B------:R-:W-:Y:S01]  /*85e0*/  IMAD R33, R76.reuse, R37, RZ ;  /* 0x000000254c217224 */ /* 0x040fe200078e02ff */
[----:B------:R-:W-:Y:S01]  /*85f0*/  SHF.R.S32.HI R81, RZ, 0x18, R81 ;  /* 0x00000018ff517819 */ /* 0x000fe20000011451 */
[----:B------:R-:W-:Y:S01]  /*8600*/  IMAD R32, R3, R80, R32 ;  /* 0x0000005003207224 */ /* 0x000fe200078e0220 */
[----:B------:R-:W-:Y:S01]  /*8610*/  PRMT R3, R93, 0x8880, RZ ;  /* 0x000088805d037816 */ /* 0x000fe200000000ff */
[----:B------:R-:W-:Y:S01]  /*8620*/  IMAD R34, R76, R38, RZ ;  /* 0x000000264c227224 */ /* 0x000fe200078e02ff */
[----:B------:R-:W-:Y:S01]  /*8630*/  SHF.R.S32.HI R82, RZ, 0x18, R93 ;  /* 0x00000018ff527819 */ /* 0x000fe2000001145d */
[-C--:B------:R-:W-:Y:S01]  /*8640*/  IMAD R33, R0, R80.reuse, R33 ;  /* 0x0000005000217224 */ /* 0x080fe200078e0221 */
[----:B------:R-:W-:Y:S01]  /*8650*/  SHF.R.S32.HI R0, RZ, 0x18, R92 ;  /* 0x00000018ff007819 */ /* 0x000fe2000001145c */
[----:B------:R-:W-:Y:S01]  /*8660*/  IMAD R34, R81, R80, R34 ;  /* 0x0000005051227224 */ /* 0x000fe200078e0222 */
[----:B------:R-:W-:Y:S01]  /*8670*/  SHF.L.U32 R81, R93, 0x10, RZ ;  /* 0x000000105d517819 */ /* 0x000fe200000006ff */
[C---:B------:R-:W-:Y:S01]  /*8680*/  IMAD R35, R76.reuse, R39, RZ ;  /* 0x000000274c237224 */ /* 0x040fe200078e02ff */
[----:B------:R-:W-:Y:S01]  /*8690*/  I2IP.S8.S32.SAT R107, R31, R30, RZ ;  /* 0x0000001e1f6b7239 */ /* 0x000fe200000014ff */
[C---:B------:R-:W-:Y:S01]  /*86a0*/  IMAD R36, R76.reuse, R40, RZ ;  /* 0x000000284c247224 */ /* 0x040fe200078e02ff */
[----:B------:R-:W-:Y:S01]  /*86b0*/  SHF.R.S32.HI R81, RZ, 0x18, R81 ;  /* 0x00000018ff517819 */ /* 0x000fe20000011451 */
[----:B------:R-:W-:Y:S01]  /*86c0*/  IMAD R37, R76, R41, RZ ;  /* 0x000000294c257224 */ /* 0x000fe200078e02ff */
[----:B------:R-:W-:Y:S01]  /*86d0*/  I2IP.S8.S32.SAT R107, R29, R28, R107 ;  /* 0x0000001c1d6b7239 */ /* 0x000fe2000000146b */
[-C--:B------:R-:W-:Y:S01]  /*86e0*/  IMAD R35, R0, R80.reuse, R35 ;  /* 0x0000005000237224 */ /* 0x080fe200078e0223 */
[C---:B------:R-:W-:Y:S01]  /*86f0*/  SHF.L.U32 R0, R94.reuse, 0x10, RZ ;  /* 0x000000105e007819 */ /* 0x040fe200000006ff */
[----:B------:R-:W-:Y:S01]  /*8700*/  IMAD R36, R3, R80, R36 ;  /* 0x0000005003247224 */ /* 0x000fe200078e0224 */
[----:B------:R-:W-:Y:S01]  /*8710*/  PRMT R3, R94, 0x8880, RZ ;  /* 0x000088805e037816 */ /* 0x000fe200000000ff */
[----:B------:R-:W-:Y:S01]  /*8720*/  IMAD R38, R76, R42, RZ ;  /* 0x0000002a4c267224 */ /* 0x000fe200078e02ff */
[----:B------:R-:W-:Y:S01]  /*8730*/  SHF.R.S32.HI R0, RZ, 0x18, R0 ;  /* 0x00000018ff007819 */ /* 0x000fe20000011400 */
[----:B------:R-:W-:Y:S01]  /*8740*/  IMAD R37, R81, R80, R37 ;  /* 0x0000005051257224 */ /* 0x000fe200078e0225 */
[----:B------:R-:W-:Y:S01]  /*8750*/  SHF.L.U32 R81, R94, 0x8, RZ ;  /* 0x000000085e517819 */ /* 0x000fe200000006ff */
[C---:B------:R-:W-:Y:S01]  /*8760*/  IMAD R39, R76.reuse, R43, RZ ;  /* 0x0000002b4c277224 */ /* 0x040fe200078e02ff */
[----:B------:R-:W-:Y:S01]  /*8770*/  I2IP.S8.S32.SAT R108, R35, R34, RZ ;  /* 0x00000022236c7239 */ /* 0x000fe200000014ff */
[----:B------:R-:W-:Y:S02]  /*8780*/  IMAD R40, R76, R44, RZ ;  /* 0x0000002c4c287224 */ /* 0x000fe400078e02ff */
[-C--:B------:R-:W-:Y:S01]  /*8790*/  IMAD R38, R83, R80.reuse, R38 ;  /* 0x0000005053267224 */ /* 0x080fe200078e0226 */
[C---:B------:R-:W-:Y:S01]  /*87a0*/  SHF.L.U32 R83, R95.reuse, 0x8, RZ ;  /* 0x000000085f537819 */ /* 0x040fe200000006ff */
[-C--:B------:R-:W-:Y:S01]  /*87b0*/  IMAD R39, R82, R80.reuse, R39 ;  /* 0x0000005052277224 */ /* 0x080fe200078e0227 */
[----:B------:R-:W-:Y:S01]  /*87c0*/  PRMT R82, R95, 0x8880, RZ ;  /* 0x000088805f527816 */ /* 0x000fe200000000ff */
[----:B------:R-:W-:Y:S01]  /*87d0*/  IMAD R40, R3, R80, R40 ;  /* 0x0000005003287224 */ /* 0x000fe200078e0228 */
[----:B------:R-:W-:Y:S01]  /*87e0*/  SHF.R.S32.HI R3, RZ, 0x18, R81 ;  /* 0x00000018ff037819 */ /* 0x000fe20000011451 */
[C---:B------:R-:W-:Y:S01]  /*87f0*/  IMAD R41, R76.reuse, R45, RZ ;  /* 0x0000002d4c297224 */ /* 0x040fe200078e02ff */
[----:B------:R-:W-:Y:S01]  /*8800*/  SHF.R.S32.HI R83, RZ, 0x18, R83 ;  /* 0x00000018ff537819 */ /* 0x000fe20000011453 */
[----:B------:R-:W-:Y:S01]  /*8810*/  IMAD R42, R76, R46, RZ ;  /* 0x0000002e4c2a7224 */ /* 0x000fe200078e02ff */
[----:B------:R-:W-:Y:S01]  /*8820*/  I2IP.S8.S32.SAT R109, R39, R38, RZ ;  /* 0x00000026276d7239 */ /* 0x000fe200000014ff */
[----:B------:R-:W-:Y:S01]  /*8830*/  IMAD R41, R0, R80, R41 ;  /* 0x0000005000297224 */ /* 0x000fe200078e0229 */
[----:B------:R-:W-:Y:S01]  /*8840*/  SHF.R.S32.HI R0, RZ, 0x18, R94 ;  /* 0x00000018ff007819 */ /* 0x000fe2000001145e */
[----:B------:R-:W-:Y:S01]  /*8850*/  IMAD.U32 R81, R95, 0x10000, RZ ;  /* 0x000100005f517824 */ /* 0x000fe200078e00ff */
[----:B------:R-:W-:Y:S01]  /*8860*/  I2IP.S8.S32.SAT R108, R33, R32, R108 ;  /* 0x00000020216c7239 */ /* 0x000fe2000000146c */
[----:B------:R-:W-:Y:S01]  /*8870*/  IMAD R42, R3, R80, R42 ;  /* 0x00000050032a7224 */ /* 0x000fe200078e022a */
[----:B------:R-:W-:Y:S01]  /*8880*/  MOV R3, R82 ;  /* 0x0000005200037202 */ /* 0x000fe20000000f00 */
[C---:B------:R-:W-:Y:S01]  /*8890*/  IMAD R43, R76.reuse, R47, RZ ;  /* 0x0000002f4c2b7224 */ /* 0x040fe200078e02ff */
[----:B------:R-:W-:Y:S01]  /*88a0*/  SHF.R.S32.HI R81, RZ, 0x18, R81 ;  /* 0x00000018ff517819 */ /* 0x000fe20000011451 */
[C---:B------:R-:W-:Y:S01]  /*88b0*/  IMAD R44, R76.reuse, R48, RZ ;  /* 0x000000304c2c7224 */ /* 0x040fe200078e02ff */
[----:B------:R-:W-:Y:S01]  /*88c0*/  I2IP.S8.S32.SAT R109, R37, R36, R109 ;  /* 0x00000024256d7239 */ /* 0x000fe2000000146d */
[----:B------:R-:W-:Y:S02]  /*88d0*/  IMAD R45, R76, R49, RZ ;  /* 0x000000314c2d7224 */ /* 0x000fe400078e02ff */
[-C--:B------:R-:W-:Y:S01]  /*88e0*/  IMAD R43, R0, R80.reuse, R43 ;  /* 0x00000050002b7224 */ /* 0x080fe200078e022b */
[----:B------:R-:W-:Y:S01]  /*88f0*/  SHF.R.S32.HI R0, RZ, 0x18, R95 ;  /* 0x00000018ff007819 */ /* 0x000fe2000001145f */
[----:B------:R-:W-:Y:S01]  /*8900*/  IMAD R44, R3, R80, R44 ;  /* 0x00000050032c7224 */ /* 0x000fe200078e022c */
[----:B------:R-:W-:Y:S01]  /*8910*/  PRMT R3, R96, 0x8880, RZ ;  /* 0x0000888060037816 */ /* 0x000fe200000000ff */
[----:B------:R-:W-:Y:S01]  /*8920*/  IMAD R46, R76, R50, RZ ;  /* 0x000000324c2e7224 */ /* 0x000fe200078e02ff */
[----:B------:R-:W-:Y:S01]  /*8930*/  I2IP.S8.S32.SAT R110, R43, R42, RZ ;  /* 0x0000002a2b6e7239 */ /* 0x000fe200000014ff */
[----:B------:R-:W-:Y:S01]  /*8940*/  IMAD R45, R81, R80, R45 ;  /* 0x00000050512d7224 */ /* 0x000fe200078e022d */
[----:B------:R-:W-:Y:S01]  /*8950*/  SHF.L.U32 R81, R96, 0x8, RZ ;  /* 0x0000000860517819 */ /* 0x000fe200000006ff */
[----:B------:R-:W-:Y:S01]  /*8960*/  IMAD R47, R76, R51, RZ ;  /* 0x000000334c2f7224 */ /* 0x000fe200078e02ff */
[----:B------:R-:W-:Y:S01]  /*8970*/  I2IP.S8.S32.SAT R110, R41, R40, R110 ;  /* 0x00000028296e7239 */ /* 0x000fe2000000146e */
[-C--:B------:R-:W-:Y:S01]  /*8980*/  IMAD R46, R83, R80.reuse, R46 ;  /* 0x00000050532e7224 */ /* 0x080fe200078e022e */
[----:B------:R-:W-:Y:S01]  /*8990*/  SHF.R.S32.HI R81, RZ, 0x18, R81 ;  /* 0x00000018ff517819 */ /* 0x000fe20000011451 */
[----:B------:R-:W-:Y:S01]  /*89a0*/  IMAD R47, R0, R80, R47 ;  /* 0x00000050002f7224 */ /* 0x000fe200078e022f */
[----:B------:R-:W-:Y:S01]  /*89b0*/  SHF.L.U32 R0, R96, 0x10, RZ ;  /* 0x0000001060007819 */ /* 0x000fe200000006ff */
[----:B------:R-:W-:Y:S01]  /*89c0*/  IMAD R48, R76, R52, RZ ;  /* 0x000000344c307224 */ /* 0x000fe200078e02ff */
[----:B------:R-:W-:Y:S01]  /*89d0*/  SHF.L.U32 R83, R98, 0x8, RZ ;  /* 0x0000000862537819 */ /* 0x000fe200000006ff */
[C---:B------:R-:W-:Y:S01]  /*89e0*/  IMAD R49, R76.reuse, R53, RZ ;  /* 0x000000354c317224 */ /* 0x040fe200078e02ff */
[----:B------:R-:W-:Y:S01]  /*89f0*/  SHF.R.S32.HI R0, RZ, 0x18, R0 ;  /* 0x00000018ff007819 */ /* 0x000fe20000011400 */
[----:B------:R-:W-:Y:S01]  /*8a00*/  IMAD R48, R3, R80, R48 ;  /* 0x0000005003307224 */ /* 0x000fe200078e0230 */
[----:B------:R-:W-:Y:S01]  /*8a10*/  SHF.R.S32.HI R3, RZ, 0x18, R96 ;  /* 0x00000018ff037819 */ /* 0x000fe20000011460 */
[----:B------:R-:W-:Y:S01]  /*8a20*/  IMAD R50, R76, R54, RZ ;  /* 0x000000364c327224 */ /* 0x000fe200078e02ff */
[----:B------:R-:W-:Y:S01]  /*8a30*/  I2IP.S8.S32.SAT R111, R47, R46, RZ ;  /* 0x0000002e2f6f7239 */ /* 0x000fe200000014ff */
[----:B------:R-:W-:Y:S01]  /*8a40*/  IMAD R49, R0, R80, R49 ;  /* 0x0000005000317224 */ /* 0x000fe200078e0231 */
[----:B------:R-:W-:Y:S01]  /*8a50*/  PRMT R0, R97, 0x8880, RZ ;  /* 0x0000888061007816 */ /* 0x000fe200000000ff */
[C---:B------:R-:W-:Y:S01]  /*8a60*/  IMAD R51, R76.reuse, R55, RZ ;  /* 0x000000374c337224 */ /* 0x040fe200078e02ff */
[----:B------:R-:W-:Y:S01]  /*8a70*/  I2IP.S8.S32.SAT R111, R45, R44, R111 ;  /* 0x0000002c2d6f7239 */ /* 0x000fe2000000146f */
[-C--:B------:R-:W-:Y:S01]  /*8a80*/  IMAD R50, R81, R80.reuse, R50 ;  /* 0x0000005051327224 */ /* 0x080fe200078e0232 */
[----:B------:R-:W-:Y:S01]  /*8a90*/  SHF.L.U32 R81, R97, 0x10, RZ ;  /* 0x0000001061517819 */ /* 0x000fe200000006ff */
[----:B------:R-:W-:Y:S01]  /*8aa0*/  IMAD R51, R3, R80, R51 ;  /* 0x0000005003337224 */ /* 0x000fe200078e0233 */
[----:B------:R-:W-:Y:S01]  /*8ab0*/  MOV R3, R0 ;  /* 0x0000000000037202 */ /* 0x000fe20000000f00 */
[C---:B------:R-:W-:Y:S01]  /*8ac0*/  IMAD R52, R76.reuse, R56, RZ ;  /* 0x000000384c347224 */ /* 0x040fe200078e02ff */
[----:B------:R-:W-:Y:S01]  /*8ad0*/  SHF.R.S32.HI R0, RZ, 0x18, R81 ;  /* 0x00000018ff007819 */ /* 0x000fe20000011451 */
[----:B------:R-:W-:Y:S01]  /*8ae0*/  IMAD R53, R76, R57, RZ ;  /* 0x000000394c357224 */ /* 0x000fe200078e02ff */
[----:B------:R-:W-:Y:S01]  /*8af0*/  PRMT R81, R98, 0x8880, RZ ;  /* 0x0000888062517816 */ /* 0x000fe200000000ff */
[-C--:B------:R-:W-:Y:S01]  /*8b00*/  IMAD R52, R3, R80.reuse, R52 ;  /* 0x0000005003347224 */ /* 0x080fe200078e0234 */
[----:B------:R-:W-:Y:S01]  /*8b10*/  SHF.L.U32 R3, R97, 0x8, RZ ;  /* 0x0000000861037819 */ /* 0x000fe200000006ff */
[----:B------:R-:W-:Y:S01]  /*8b20*/  IMAD R53, R0, R80, R53 ;  /* 0x0000005000357224 */ /* 0x000fe200078e0235 */
[----:B------:R-:W-:Y:S01]  /*8b30*/  SHF.R.S32.HI R0, RZ, 0x18, R97 ;  /* 0x00000018ff007819 */ /* 0x000fe20000011461 */
[C---:B------:R-:W-:Y:S01]  /*8b40*/  IMAD R56, R76.reuse, R60, RZ ;  /* 0x0000003c4c387224 */ /* 0x040fe200078e02ff */
[----:B------:R-:W-:Y:S01]  /*8b50*/  SHF.R.S32.HI R3, RZ, 0x18, R3 ;  /* 0x00000018ff037819 */ /* 0x000fe20000011403 */
[----:B------:R-:W-:Y:S01]  /*8b60*/  IMAD R54, R76, R58, RZ ;  /* 0x0000003a4c367224 */ /* 0x000fe200078e02ff */
[----:B------:R-:W-:Y:S01]  /*8b70*/  I2IP.S8.S32.SAT R116, R51, R50, RZ ;  /* 0x0000003233747239 */ /* 0x000fe200000014ff */
[----:B------:R-:W-:Y:S02]  /*8b80*/  IMAD.U32 R82, R98, 0x10000, RZ ;  /* 0x0001000062527824 */ /* 0x000fe400078e00ff */
[C---:B------:R-:W-:Y:S01]  /*8b90*/  IMAD R55, R76.reuse, R59, RZ ;  /* 0x0000003b4c377224 */ /* 0x040fe200078e02ff */
[----:B------:R-:W-:Y:S01]  /*8ba0*/  I2IP.S8.S32.SAT R116, R49, R48, R116 ;  /* 0x0000003031747239 */ /* 0x000fe20000001474 */
[-C--:B------:R-:W-:Y:S01]  /*8bb0*/  IMAD R54, R3, R80.reuse, R54 ;  /* 0x0000005003367224 */ /* 0x080fe200078e0236 */
[----:B------:R-:W-:Y:S01]  /*8bc0*/  SHF.R.S32.HI R82, RZ, 0x18, R82 ;  /* 0x00000018ff527819 */ /* 0x000fe20000011452 */
[----:B------:R-:W-:Y:S01]  /*8bd0*/  IMAD R57, R76, R61, RZ ;  /* 0x0000003d4c397224 */ /* 0x000fe200078e02ff */
[----:B------:R-:W-:Y:S01]  /*8be0*/  SHF.R.S32.HI R3, RZ, 0x18, R83 ;  /* 0x00000018ff037819 */ /* 0x000fe20000011453 */
[-C--:B------:R-:W-:Y:S01]  /*8bf0*/  IMAD R55, R0, R80.reuse, R55 ;  /* 0x0000005000377224 */ /* 0x080fe200078e0237 */
[----:B------:R-:W-:Y:S01]  /*8c00*/  SHF.R.S32.HI R0, RZ, 0x18, R98 ;  /* 0x00000018ff007819 */ /* 0x000fe20000011462 */
[----:B------:R-:W-:Y:S01]  /*8c10*/  IMAD R56, R81, R80, R56 ;  /* 0x0000005051387224 */ /* 0x000fe200078e0238 */
[----:B------:R-:W-:Y:S01]  /*8c20*/  SHF.L.U32 R81, R99, 0x8, RZ ;  /* 0x0000000863517819 */ /* 0x000fe200000006ff */
[----:B------:R-:W-:Y:S01]  /*8c30*/  IMAD R58, R76, R62, RZ ;  /* 0x0000003e4c3a7224 */ /* 0x000fe200078e02ff */
[----:B------:R-:W-:Y:S01]  /*8c40*/  I2IP.S8.S32.SAT R117, R55, R54, RZ ;  /* 0x0000003637757239 */ /* 0x000fe200000014ff */
[-C--:B------:R-:W-:Y:S01]  /*8c50*/  IMAD R57, R82, R80.reuse, R57 ;  /* 0x0000005052397224 */ /* 0x080fe200078e0239 */
[----:B------:R-:W-:Y:S01]  /*8c60*/  SHF.L.U32 R82, R99, 0x10, RZ ;  /* 0x0000001063527819 */ /* 0x000fe200000006ff */
[C---:B------:R-:W-:Y:S01]  /*8c70*/  IMAD R59, R76.reuse, R63, RZ ;  /* 0x0000003f4c3b7224 */ /* 0x040fe200078e02ff */
[----:B------:R-:W-:Y:S01]  /*8c80*/  SHF.R.S32.HI R81, RZ, 0x18, R81 ;  /* 0x00000018ff517819 */ /* 0x000fe20000011451 */
[----:B------:R-:W-:Y:S01]  /*8c90*/  IMAD R58, R3, R80, R58 ;  /* 0x00000050033a7224 */ /* 0x000fe200078e023a */
[----:B------:R-:W-:Y:S01]  /*8ca0*/  PRMT R3, R99, 0x8880, RZ ;  /* 0x0000888063037816 */ /* 0x000fe200000000ff */
[----:B------:R-:W-:Y:S01]  /*8cb0*/  IMAD R60, R76, R64, RZ ;  /* 0x000000404c3c7224 */ /* 0x000fe200078e02ff */
[----:B------:R-:W-:Y:S01]  /*8cc0*/  I2IP.S8.S32.SAT R117, R53, R52, R117 ;  /* 0x0000003435757239 */ /* 0x000fe20000001475 */
[-C--:B------:R-:W-:Y:S01]  /*8cd0*/  IMAD R59, R0, R80.reuse, R59 ;  /* 0x00000050003b7224 */ /* 0x080fe200078e023b */
[----:B------:R-:W-:Y:S01]  /*8ce0*/  SHF.R.S32.HI R0, RZ, 0x18, R82 ;  /* 0x00000018ff007819 */ /* 0x000fe20000011452 */
[----:B------:R-:W-:Y:S01]  /*8cf0*/  IMAD R61, R76, R65, RZ ;  /* 0x000000414c3d7224 */ /* 0x000fe200078e02ff */
[----:B------:R-:W-:Y:S01]  /*8d00*/  SHF.R.S32.HI R82, RZ, 0x18, R99 ;  /* 0x00000018ff527819 */ /* 0x000fe20000011463 */
[----:B------:R-:W-:Y:S01]  /*8d10*/  IMAD R60, R3, R80, R60 ;  /* 0x00000050033c7224 */ /* 0x000fe200078e023c */
[----:B------:R-:W-:Y:S01]  /*8d20*/  I2IP.S8.S32.SAT R118, R59, R58, RZ ;  /* 0x0000003a3b767239 */ /* 0x000fe200000014ff */
[----:B------:R-:W-:Y:S01]  /*8d30*/  IMAD R61, R0, R80, R61 ;  /* 0x00000050003d7224 */ /* 0x000fe200078e023d */
[----:B------:R-:W-:Y:S01]  /*8d40*/  LOP3.LUT R0, R153, UR8, RZ, 0xfc, !PT ;  /* 0x0000000899007c12 */ /* 0x000fe2000f8efcff */
[C---:B------:R-:W-:Y:S01]  /*8d50*/  IMAD R62, R76.reuse, R66, RZ ;  /* 0x000000424c3e7224 */ /* 0x040fe200078e02ff */
[----:B------:R-:W-:Y:S01]  /*8d60*/  I2IP.S8.S32.SAT R118, R57, R56, R118 ;  /* 0x0000003839767239 */ /* 0x000fe20000001476 */
[----:B------:R-:W-:Y:S01]  /*8d70*/  IMAD R63, R76, R67, RZ ;  /* 0x000000434c3f7224 */ /* 0x000fe200078e02ff */
[----:B------:R-:W-:Y:S01]  /*8d80*/  IADD3 R3, PT, PT, R0, UR49, RZ ;  /* 0x0000003100037c10 */ /* 0x000fe2000fffe0ff */
[----:B------:R1:W-:Y:S01]  /*8d90*/  STS.128 [R0+UR49+0x6200], R84 ;  /* 0x0062005400007988 */ /* 0x0003e20008000c31 */
[-C--:B------:R-:W-:Y:S02]  /*8da0*/  IMAD R62, R81, R80.reuse, R62 ;  /* 0x00000050513e7224 */ /* 0x080fe400078e023e */
[----:B------:R-:W-:Y:S01]  /*8db0*/  IMAD R63, R82, R80, R63 ;  /* 0x00000050523f7224 */ /* 0x000fe200078e023f */
[-C--:B------:R-:W-:Y:S02]  /*8dc0*/  IADD3 R82, PT, PT, R165, R3.reuse, RZ ;  /* 0x00000003a5527210 */ /* 0x080fe40007ffe0ff */
[-C--:B------:R-:W-:Y:S02]  /*8dd0*/  IADD3 R81, PT, PT, R164, R3.reuse, RZ ;  /* 0x00000003a4517210 */ /* 0x080fe40007ffe0ff */
[----:B------:R-:W-:Y:S01]  /*8de0*/  IADD3 R83, PT, PT, R170, R3, RZ ;  /* 0x00000003aa537210 */ /* 0x000fe20007ffe0ff */
[----:B------:R1:W-:Y:S01]  /*8df0*/  STS.128 [R82+0x6200], R104 ;  /* 0x0062006852007388 */ /* 0x0003e20000000c00 */
[----:B------:R-:W-:Y:S04]  /*8e00*/  I2IP.S8.S32.SAT R119, R63, R62, RZ ;  /* 0x0000003e3f777239 */ /* 0x000fe800000014ff */
[----:B------:R-:W-:Y:S03]  /*8e10*/  I2IP.S8.S32.SAT R119, R61, R60, R119 ;  /* 0x0000003c3d777239 */ /* 0x000fe60000001477 */
[----:B------:R1:W-:Y:S08]  /*8e20*/  STS.128 [R81+0x6200], R108 ;  /* 0x0062006c51007388 */ /* 0x0003f00000000c00 */
        /* <DEDUP_REMOVED lines=10> */
[----:B------:R-:W-:Y:S02]  /*8ed0*/  UIADD3 UR5, UPT, UPT, UR41, 0x40, URZ ;  /* 0x0000004029057890 */ /* 0x000fe4000fffe0ff */
[----:B------:R-:W-:Y:S02]  /*8ee0*/  UIADD3 UR4, UPT, UPT, UR49, 0x6200, UR8 ;  /* 0x0000620031047890 */ /* 0x000fe4000fffe008 */
[----:B------:R-:W-:Y:S01]  /*8ef0*/  UIADD3.X UR11, UPT, UPT, URZ, UR53, URZ, UP0, !UPT ;  /* 0x00000035ff0b7290 */ /* 0x000fe200087fe4ff */
[----:B------:R-:W-:Y:S01]  /*8f00*/  UMOV UR6, UR42 ;  /* 0x0000002a00067c82 */ /* 0x000fe20008000000 */
[----:B------:R-:W-:Y:S07]  /*8f10*/  UMOV UR7, UR36 ;  /* 0x0000002400077c82 */ /* 0x000fee0008000000 */
[----:B------:R2:W-:Y:S02]  /*8f20*/  UTMASTG.3D [UR4], [UR10] ;  /* 0x000000040a0073b5 */ /* 0x0005e40008010000 */
[----:B--2---:R0:W-:Y:S02]  /*8f30*/  UTMACMDFLUSH ;  /* 0x00000000000079b7 */ /* 0x0041e40000000000 */
.L_x_132:
[----:B------:R-:W-:Y:S05]  /*8f40*/  BSYNC.RECONVERGENT B0 ;  /* 0x0000000000007941 */ /* 0x000fea0003800200 */
.L_x_131:
[----:B------:R-:W-:Y:S01]  /*8f50*/  UIADD3 UR40, UPT, UPT, UR40, 0x1, URZ ;  /* 0x0000000128287890 */ /* 0x000fe2000fffe0ff */
[----:B------:R-:W-:Y:S01]  /*8f60*/  ISETP.NE.AND P1, PT, R114, RZ, PT ;  /* 0x000000ff7200720c */ /* 0x000fe20003f25270 */
[----:B------:R-:W-:Y:S01]  /*8f70*/  BSSY.RECONVERGENT B0, `(.L_x_133) ;  /* 0x0000007000007945 */ /* 0x000fe20003800200 */
[----:B------:R-:W-:Y:S01]  /*8f80*/  LEA R3, R160, UR49, 0x3 ;  /* 0x00000031a0037c11 */ /* 0x000fe2000f8e18ff */
[----:B------:R-:W-:Y:S04]  /*8f90*/  UISETP.NE.AND UP0, UPT, UR40, 0x2, UPT ;  /* 0x000000022800788c */ /* 0x000fe8000bf05270 */
[----:B------:R-:W-:Y:S06]  /*8fa0*/  USEL UR40, UR40, URZ, UP0 ;  /* 0x000000ff28287287 */ /* 0x000fec0008000000 */
[----:B-1----:R-:W-:Y:S01]  /*8fb0*/  @P1 SHF.L.U32 R0, R159, 0x1f, RZ ;  /* 0x0000001f9f001819 */ /* 0x002fe200000006ff */
[----:B------:R-:W-:Y:S05]  /*8fc0*/  @P0 BRA `(.L_x_134) ;  /* 0x0000000000040947 */ /* 0x000fea0003800000 */
[----:B------:R-:W-:Y:S04]  /*8fd0*/  DEPBAR.LE SB0, 0x1 ;  /* 0x000080400000791a */ /* 0x000fe80000000000 */
.L_x_134:
[----:B------:R-:W-:Y:S05]  /*8fe0*/  BSYNC.RECONVERGENT B0 ;  /* 0x0000000000007941 */ /* 0x000fea0003800200 */
.L_x_133:
[----:B------:R-:W-:Y:S06]  /*8ff0*/  BAR.SYNC.DEFER_BLOCKING 0x1, 0x80 ;  /* 0x0042000000007b1d */ /* 0x000fec0000010000 */
[----:B------:R-:W1:Y:S01]  /*9000*/  @P1 SYNCS.PHASECHK.TRANS64.TRYWAIT P0, [R3+URZ+0xd0], R0 ;  /* 0x0000d000030015a7 */ /* 0x000e6200080011ff */
[----:B------:R-:W-:Y:S01]  /*9010*/  BSSY B1, `(.L_x_135) ;  /* 0x0000024000017945 */ /* 0x000fe20003800000 */
[----:B-1----:R-:W-:Y:S03]  /*9020*/  @P1 SEL R112, RZ, 0x1, !P0 ;  /* 0x00000001ff701807 */ /* 0x002fe60004000000 */
        /* <DEDUP_REMOVED lines=11> */
[----:B------:R-:W1:Y:S02]  /*90e0*/  SYNCS.PHASECHK.TRANS64.TRYWAIT P0, [R3+URZ+0xd0], R8 ;  /* 0x0000d008030075a7 */ /* 0x000e6400080011ff */
[----:B-1----:R-:W-:Y:S05]  /*90f0*/  @!P0 BRA `(.L_x_139) ;  /* 0x00000024005c8947 */ /* 0x002fea0003800000 */
.L_x_138:
[----:B------:R-:W-:Y:S05]  /*9100*/  BSYNC B0 ;  /* 0x0000000000007941 */ /* 0x000fea0003800000 */
.L_x_137:
[----:B------:R-:W-:Y:S01]  /*9110*/  ISETP.NE.AND P0, PT, R113, RZ, PT ;  /* 0x000000ff7100720c */ /* 0x000fe20003f05270 */
[----:B-1----:R-:W-:Y:S02]  /*9120*/  VIADD R8, R3, 0xe8 ;  /* 0x000000e803087836 */ /* 0x002fe40000000000 */
[----:B------:R-:W-:Y:S02]  /*9130*/  IMAD.U32 R3, RZ, RZ, UR37 ;  /* 0x00000025ff037e24 */ /* 0x000fe4000f8e00ff */
[----:B------:R-:W-:Y:S03]  /*9140*/  VIADD R160, R160, 0x1 ;  /* 0x00000001a0a07836 */ /* 0x000fe60000000000 */
[----:B------:R-:W-:Y:S05]  /*9150*/  PRMT R3, R3, 0x654, R8 ;  /* 0x0000065403037816 */ /* 0x000fea0000000008 */
[----:B------:R1:W2:Y:S04]  /*9160*/  @P0 LDS.128 R100, [R0+UR49+0x200] ;  /* 0x0002003100640984 */ /* 0x0002a80008000c00 */
[----:B------:R3:W4:Y:S04]  /*9170*/  @P0 LDS.128 R88, [R6+0x200] ;  /* 0x0002000006580984 */ /* 0x0007280000000c00 */
[----:B------:R3:W2:Y:S04]  /*9180*/  @P0 LDS.128 R92, [R5+0x200] ;  /* 0x00020000055c0984 */ /* 0x0006a80000000c00 */
[----:B------:R3:W2:Y:S01]  /*9190*/  @P0 LDS.128 R96, [R4+0x200] ;  /* 0x0002000004600984 */ /* 0x0006a20000000c00 */
        /* <DEDUP_REMOVED lines=8> */
[----:B-1----:R-:W-:Y:S04]  /*9220*/  SEL R0, RZ, 0x1, P0 ;  /* 0x00000001ff007807 */ /* 0x002fe80000000000 */
[----:B------:R-:W-:Y:S01]  /*9230*/  LOP3.LUT R159, R159, R0, RZ, 0x3c, !PT ;  /* 0x000000009f9f7212 */ /* 0x000fe200078e3cff */
[----:B-----5:R3:W-:Y:S06]  /*9240*/  SYNCS.ARRIVE.TRANS64.RED.A1T0 RZ, [R3+URZ], RZ ;  /* 0x000000ff03ff79a7 */ /* 0x0207ec00081004ff */
.L_x_136:
[----:B------:R-:W-:Y:S05]  /*9250*/  BSYNC B1 ;  /* 0x0000000000017941 */ /* 0x000fea0003800000 */
.L_x_135:
[----:B---3--:R-:W-:Y:S05]  /*9260*/  VIADD R3, R78, 0x80 ;  /* 0x000000804e037836 */ /* 0x008fea0000000000 */
[----:B------:R-:W-:Y:S04]  /*9270*/  SHF.R.U32.HI R3, RZ, 0x15, R3 ;  /* 0x00000015ff037819 */ /* 0x000fe80000011603 */
[----:B------:R-:W-:Y:S11]  /*9280*/  LOP3.LUT P0, RZ, R3, 0x3, R154, 0x48, !PT ;  /* 0x0000000303ff7812 */ /* 0x000ff6000780489a */
[----:B------:R-:W-:Y:S02]  /*9290*/  @!UPT UIADD3 URZ, UPT, UPT, URZ, URZ, URZ ;  /* 0x000000fffffff290 */ /* 0x000fe4000fffe0ff */
[----:B------:R-:W-:Y:S05]  /*92a0*/  @!P0 BRA `(.L_x_140) ;  /* 0x0000000000408947 */ /* 0x000fea0003800000 */
[----:B------:R-:W1:Y:S01]  /*92b0*/  LDCU.64 UR8, c[0x4][0x78] ;  /* 0x01000f00ff0877ac */ /* 0x000e620008000a00 */
[----:B------:R-:W-:Y:S01]  /*92c0*/  MOV R15, 0x0 ;  /* 0x00000000000f7802 */ /* 0x000fe20000000f00 */
[----:B------:R-:W-:Y:S02]  /*92d0*/  HFMA2 R12, -RZ, RZ, 0, 5.9604644775390625e-08 ;  /* 0x00000001ff0c7431 */ /* 0x000fe400000001ff */
[----:B------:R-:W-:Y:S02]  /*92e0*/  IMAD.MOV.U32 R8, RZ, RZ, 0x192 ;  /* 0x00000192ff087424 */ /* 0x000fe400078e00ff */
[----:B------:R-:W-:Y:S01]  /*92f0*/  IMAD.MOV.U32 R13, RZ, RZ, RZ ;  /* 0x000000ffff0d7224 */ /* 0x000fe200078e00ff */
[----:B------:R-:W3:Y:S01]  /*9300*/  LDCU.64 UR6, c[0x4][0x80] ;  /* 0x01001000ff0677ac */ /* 0x000ee20008000a00 */
[----:B------:R-:W2:Y:S01]  /*9310*/  LDC.64 R14, c[0x4][R15] ;  /* 0x010000000f0e7b82 */ /* 0x000ea20000000a00 */
[----:B------:R-:W5:Y:S01]  /*9320*/  LDCU.64 UR4, c[0x4][0x18] ;  /* 0x01000300ff0477ac */ /* 0x000f620008000a00 */
[----:B-1----:R-:W-:Y:S01]  /*9330*/  MOV R5, UR9 ;  /* 0x0000000900057c02 */ /* 0x002fe20008000f00 */
[----:B------:R-:W-:Y:S01]  /*9340*/  IMAD.U32 R4, RZ, RZ, UR8 ;  /* 0x00000008ff047e24 */ /* 0x000fe2000f8e00ff */
[----:B---3--:R-:W-:Y:S01]  /*9350*/  MOV R7, UR7 ;  /* 0x0000000700077c02 */ /* 0x008fe20008000f00 */
[----:B------:R-:W-:Y:S01]  /*9360*/  IMAD.U32 R6, RZ, RZ, UR6 ;  /* 0x00000006ff067e24 */ /* 0x000fe2000f8e00ff */
[----:B-----5:R-:W-:Y:S01]  /*9370*/  MOV R11, UR5 ;  /* 0x00000005000b7c02 */ /* 0x020fe20008000f00 */
[----:B------:R-:W-:Y:S02]  /*9380*/  IMAD.U32 R10, RZ, RZ, UR4 ;  /* 0x00000004ff0a7e24 */ /* 0x000fe4000f8e00ff */
[----:B------:R-:W-:Y:S07]  /*9390*/  LEPC R20, `(.L_x_140) ;  /* 0x000000001014794e */ /* 0x000fee0000000000 */
[----:B--2-4-:R-:W-:Y:S05]  /*93a0*/  CALL.ABS.NOINC R14 ;  /* 0x000000000e007343 */ /* 0x014fea0003c00000 */
.L_x_140:
[----:B------:R-:W-:Y:S01]  /*93b0*/  ISETP.NE.AND P0, PT, R166, RZ, PT ;  /* 0x000000ffa600720c */ /* 0x000fe20003f05270 */
[----:B------:R-:W-:Y:S05]  /*93c0*/  WARPSYNC.ALL ;  /* 0x0000000000007948 */ /* 0x000fea0003800000 */
[----:B------:R-:W-:Y:S01]  /*93d0*/  R2UR UR4, R78 ;  /* 0x000000004e0472ca */ /* 0x000fe200000e0000 */
[----:B--2---:R-:W-:Y:S01]  /*93e0*/  IMAD.SHL.U32 R141, R101, 0x100, RZ ;  /* 0x00000100658d7824 */ /* 0x004fe200078e00ff */
[C---:B------:R-:W-:Y:S01]  /*93f0*/  SHF.L.U32 R0, R100.reuse, 0x10, RZ ;  /* 0x0000001064007819 */ /* 0x040fe200000006ff */
[----:B------:R-:W-:Y:S01]  /*9400*/  USHF.L.U32 UR8, UR40, 0xd, URZ ;  /* 0x0000000d28087899 */ /* 0x000fe200080006ff */
[C---:B------:R-:W-:Y:S01]  /*9410*/  PRMT R3, R100.reuse, 0x8880, RZ ;  /* 0x0000888064037816 */ /* 0x040fe200000000ff */
[----:B------:R-:W-:Y:S01]  /*9420*/  IMAD.SHL.U32 R135, R103, 0x100, RZ ;  /* 0x0000010067877824 */ /* 0x000fe200078e00ff */
[----:B------:R-:W-:Y:S01]  /*9430*/  SHF.R.S32.HI R0, RZ, 0x18, R0 ;  /* 0x00000018ff007819 */ /* 0x000fe20000011400 */
[----:B----4-:R-:W-:Y:S01]  /*9440*/  IMAD.SHL.U32 R129, R89, 0x100, RZ ;  /* 0x0000010059817824 */ /* 0x010fe200078e00ff */
[----:B------:R-:W-:Y:S01]  /*9450*/  SHF.L.U32 R81, R100, 0x8, RZ ;  /* 0x0000000864517819 */ /* 0x000fe200000006ff */
[----:B------:R-:W-:Y:S01]  /*9460*/  IMAD.SHL.U32 R123, R91, 0x100, RZ ;  /* 0x000001005b7b7824 */ /* 0x000fe200078e00ff */
[----:B------:R-:W-:Y:S01]  /*9470*/  SHF.R.S32.HI R82, RZ, 0x18, R100 ;  /* 0x00000018ff527819 */ /* 0x000fe20000011464 */
[----:B------:R-:W-:Y:S01]  /*9480*/  IMAD.SHL.U32 R117, R93, 0x100, RZ ;  /* 0x000001005d757824 */ /* 0x000fe200078e00ff */
[----:B------:R-:W-:Y:S01]  /*9490*/  SHF.R.S32.HI R81, RZ, 0x18, R81 ;  /* 0x00000018ff517819 */ /* 0x000fe20000011451 */
[----:B------:R-:W-:Y:S01]  /*94a0*/  IMAD.SHL.U32 R111, R95, 0x100, RZ ;  /* 0x000001005f6f7824 */ /* 0x000fe200078e00ff */
[----:B------:R-:W-:Y:S01]  /*94b0*/  PRMT R143, R101, 0x8880, RZ ;  /* 0x00008880658f7816 */ /* 0x000fe200000000ff */
[----:B------:R-:W-:Y:S01]  /*94c0*/  IMAD.SHL.U32 R105, R97, 0x100, RZ ;  /* 0x0000010061697824 */ /* 0x000fe200078e00ff */
[----:B------:R-:W-:Y:S01]  /*94d0*/  SHF.L.U32 R142, R101, 0x10, RZ ;  /* 0x00000010658e7819 */ /* 0x000fe200000006ff */
[----:B------:R-:W-:Y:S01]  /*94e0*/  VIADD R168, R168, 0x140 ;  /* 0x00000140a8a87836 */ /* 0x000fe20000000000 */
[----:B------:R-:W-:Y:S01]  /*94f0*/  PRMT R140, R102, 0x8880, RZ ;  /* 0x00008880668c7816 */ /* 0x000fe200000000ff */
[----:B------:R-:W1:Y:S01]  /*9500*/  LDTM.x64 R4, tmem[UR4+0x80] ;  /* 0x00008004000479ee */ /* 0x000e620008340000 */
[----:B------:R-:W-:Y:S01]  /*9510*/  NOP ;  /* 0x0000000000007918 */ /* 0x000fe20000000000 */
[----:B------:R-:W-:Y:S01]  /*9520*/  SHF.L.U32 R130, R89, 0x10, RZ ;  /* 0x0000001059827819 */ /* 0x000fe200000006ff */
[----:B------:R-:W-:Y:S01]  /*9530*/  UIADD3 UR54, UPT, UPT, UR40, 0x1, URZ ;  /* 0x0000000128367890 */ /* 0x000fe2000fffe0ff */
[----:B------:R-:W-:Y:S01]  /*9540*/  LOP3.LUT R168, R168, 0xfefffff8, RZ, 0xc0, !PT ;  /* 0xfefffff8a8a87812 */ /* 0x000fe200078ec0ff */
[----:B------:R-:W-:Y:S01]  /*9550*/  BSSY.RECONVERGENT B0, `(.L_x_141) ;  /* 0x0000119000007945 */ /* 0x000fe20003800200 */
[----:B------:R-:W-:Y:S02]  /*9560*/  SHF.L.U32 R100, R99, 0x10, RZ ;  /* 0x0000001063647819 */ /* 0x000fe400000006ff */
[----:B-1----:R1:W-:Y:S01]  /*9570*/  SYNCS.ARRIVE.TRANS64.RED.A1T0 RZ, [R168+URZ], RZ ;  /* 0x000000ffa8ff79a7 */ /* 0x0023e200081004ff */
[----:B------:R-:W-:Y:S02]  /*9580*/  SHF.R.S32.HI R83, RZ, 0x18, R101 ;  /* 0x00000018ff537819 */ /* 0x000fe40000011465 */
[----:B------:R-:W-:Y:S02]  /*9590*/  SHF.L.U32 R139, R102, 0x10, RZ ;  /* 0x00000010668b7819 */ /* 0x000fe400000006ff */
[C---:B------:R-:W-:Y:S02]  /*95a0*/  PRMT R137, R103.reuse, 0x8880, RZ ;  /* 0x0000888067897816 */ /* 0x040fe400000000ff */
[----:B------:R-:W-:Y:S02]  /*95b0*/  SHF.R.S32.HI R84, RZ, 0x18, R102 ;  /* 0x00000018ff547819 */ /* 0x000fe40000011466 */
[----:B------:R-:W-:Y:S02]  /*95c0*/  SHF.L.U32 R136, R103, 0x10, RZ ;  /* 0x0000001067887819 */ /* 0x000fe400000006ff */
[C---:B------:R-:W-:Y:S02]  /*95d0*/  PRMT R134, R88.reuse, 0x8880, RZ ;  /* 0x0000888058867816 */ /* 0x040fe400000000ff */
[----:B------:R-:W-:Y:S02]  /*95e0*/  SHF.R.S32.HI R85, RZ, 0x18, R103 ;  /* 0x00000018ff557819 */ /* 0x000fe40000011467 */
[----:B------:R-:W-:Y:S01]  /*95f0*/  SHF.L.U32 R133, R88, 0x10, RZ ;  /* 0x0000001058857819 */ /* 0x000fe200000006ff */
[C---:B------:R-:W-:Y:S01]  /*9600*/  IMAD R4, R76.reuse, R4, RZ ;  /* 0x000000044c047224 */ /* 0x040fe200078e02ff */
[----:B------:R-:W-:Y:S01]  /*9610*/  PRMT R131, R89, 0x8880, RZ ;  /* 0x0000888059837816 */ /* 0x000fe200000000ff */
[----:B------:R-:W-:Y:S01]  /*9620*/  IMAD R5, R76, R5, RZ ;  /* 0x000000054c057224 */ /* 0x000fe200078e02ff */
[----:B------:R-:W-:Y:S01]  /*9630*/  SHF.R.S32.HI R86, RZ, 0x18, R88 ;  /* 0x00000018ff567819 */ /* 0x000fe20000011458 */
[-C--:B------:R-:W-:Y:S01]  /*9640*/  IMAD R4, R3, R80.reuse, R4 ;  /* 0x0000005003047224 */ /* 0x080fe200078e0204 */
[----:B------:R-:W-:Y:S01]  /*9650*/  PRMT R128, R90, 0x8880, RZ ;  /* 0x000088805a807816 */ /* 0x000fe200000000ff */
[----:B------:R-:W-:Y:S01]  /*9660*/  IMAD R5, R0, R80, R5 ;  /* 0x0000005000057224 */ /* 0x000fe200078e0205 */
[----:B------:R-:W-:Y:S01]  /*9670*/  SHF.R.S32.HI R87, RZ, 0x18, R89 ;  /* 0x00000018ff577819 */ /* 0x000fe20000011459 */
[----:B------:R-:W-:Y:S01]  /*9680*/  IMAD R0, R76, R16, RZ ;  /* 0x000000104c007224 */ /* 0x000fe200078e02ff */
[----:B------:R-:W-:Y:S01]  /*9690*/  SHF.L.U32 R127, R90, 0x10, RZ ;  /* 0x000000105a7f7819 */ /* 0x000fe200000006ff */
[C---:B------:R-:W-:Y:S01]  /*96a0*/  IMAD R16, R76.reuse, R20, RZ ;  /* 0x000000144c107224 */ /* 0x040fe200078e02ff */
[C---:B------:R-:W-:Y:S01]  /*96b0*/  PRMT R125, R91.reuse, 0x8880, RZ ;  /* 0x000088805b7d7816 */ /* 0x040fe200000000ff */
[C---:B------:R-:W-:Y:S01]  /*96c0*/  IMAD R6, R76.reuse, R6, RZ ;  /* 0x000000064c067224 */ /* 0x040fe200078e02ff */
[----:B------:R-:W-:Y:S01]  /*96d0*/  SHF.L.U32 R124, R91, 0x10, RZ ;  /* 0x000000105b7c7819 */ /* 0x000fe200000006ff */
[----:B------:R-:W-:Y:S01]  /*96e0*/  IMAD R20, R76, R24, RZ ;  /* 0x000000184c147224 */ /* 0x000fe200078e02ff */
[----:B------:R-:W-:Y:S01]  /*96f0*/  PRMT R122, R92, 0x8880, RZ ;  /* 0x000088805c7a7816 */ /* 0x000fe200000000ff */
[C---:B------:R-:W-:Y:S01]  /*9700*/  IMAD R24, R76.reuse, R28, RZ ;  /* 0x0000001c4c187224 */ /* 0x040fe200078e02ff */
        /* <DEDUP_REMOVED lines=31> */
[----:B------:R-:W-:Y:S01]  /*9900*/  IMAD R52, R76, R56, RZ ;  /* 0x000000384c347224 */ /* 0x000fe200078e02ff */
[----:B------:R-:W-:Y:S01]  /*9910*/  SHF.R.S32.HI R95, RZ, 0x18, R97 ;  /* 0x00000018ff5f7819 */ /* 0x000fe20000011461 */
[----:B------:R-:W-:Y:S01]  /*9920*/  IMAD.MOV.U32 R81, RZ, RZ, R143 ;  /* 0x000000ffff517224 */ /* 0x000fe200078e008f */
[----:B------:R-:W-:Y:S01]  /*9930*/  SHF.L.U32 R103, R98, 0x10, RZ ;  /* 0x0000001062677819 */ /* 0x000fe200000006ff */
[C---:B------:R-:W-:Y:S01]  /*9940*/  IMAD R8, R76.reuse, R8, RZ ;  /* 0x000000084c087224 */ /* 0x040fe200078e02ff */
[----:B------:R-:W-:Y:S01]  /*9950*/  PRMT R101, R99, 0x8880, RZ ;  /* 0x0000888063657816 */ /* 0x000fe200000000ff */
[C---:B------:R-:W-:Y:S01]  /*9960*/  IMAD R37, R76.reuse, R41, RZ ;  /* 0x000000294c257224 */ /* 0x040fe200078e02ff */
[----:B------:R-:W-:Y:S01]  /*9970*/  SHF.R.S32.HI R97, RZ, 0x18, R99 ;  /* 0x00000018ff617819 */ /* 0x000fe20000011463 */
[----:B------:R-:W-:Y:S01]  /*9980*/  IMAD R56, R76, R60, RZ ;  /* 0x0000003c4c387224 */ /* 0x000fe200078e02ff */
[----:B------:R-:W-:Y:S01]  /*9990*/  SHF.L.U32 R138, R102, 0x8, RZ ;  /* 0x00000008668a7819 */ /* 0x000fe200000006ff */
[----:B------:R-:W-:Y:S01]  /*99a0*/  IMAD R41, R76, R45, RZ ;  /* 0x0000002d4c297224 */ /* 0x000fe200078e02ff */
[----:B------:R-:W-:Y:S01]  /*99b0*/  SHF.L.U32 R132, R88, 0x8, RZ ;  /* 0x0000000858847819 */ /* 0x000fe200000006ff */
[C---:B------:R-:W-:Y:S01]  /*99c0*/  IMAD R60, R76.reuse, R64, RZ ;  /* 0x000000404c3c7224 */ /* 0x040fe200078e02ff */
[----:B------:R-:W-:Y:S01]  /*99d0*/  I2IP.S8.S32.SAT R64, R7, R6, RZ ;  /* 0x0000000607407239 */ /* 0x000fe200000014ff */
[C---:B------:R-:W-:Y:S01]  /*99e0*/  IMAD R9, R76.reuse, R9, RZ ;  /* 0x000000094c097224 */ /* 0x040fe200078e02ff */
[----:B------:R-:W-:Y:S01]  /*99f0*/  SHF.R.S32.HI R7, RZ, 0x18, R141 ;  /* 0x00000018ff077819 */ /* 0x000fe2000001148d */
[C---:B------:R-:W-:Y:S01]  /*9a00*/  IMAD R45, R76.reuse, R49, RZ ;  /* 0x000000314c2d7224 */ /* 0x040fe200078e02ff */
[----:B------:R-:W-:Y:S01]  /*9a10*/  SHF.R.S32.HI R6, RZ, 0x18, R139 ;  /* 0x00000018ff067819 */ /* 0x000fe2000001148b */
[C---:B------:R-:W-:Y:S01]  /*9a20*/  IMAD R49, R76.reuse, R53, RZ ;  /* 0x000000354c317224 */ /* 0x040fe200078e02ff */
[----:B------:R-:W-:Y:S01]  /*9a30*/  SHF.R.S32.HI R88, RZ, 0x18, R90 ;  /* 0x00000018ff587819 */ /* 0x000fe2000001145a */
[----:B------:R-:W-:Y:S01]  /*9a40*/  IMAD R10, R76, R10, RZ ;  /* 0x0000000a4c0a7224 */ /* 0x000fe200078e02ff */
[----:B------:R-:W-:Y:S01]  /*9a50*/  SHF.L.U32 R126, R90, 0x8, RZ ;  /* 0x000000085a7e7819 */ /* 0x000fe200000006ff */
[C---:B------:R-:W-:Y:S01]  /*9a60*/  IMAD R53, R76.reuse, R57, RZ ;  /* 0x000000394c357224 */ /* 0x040fe200078e02ff */
[----:B------:R-:W-:Y:S01]  /*9a70*/  SHF.R.S32.HI R90, RZ, 0x18, R92 ;  /* 0x00000018ff5a7819 */ /* 0x000fe2000001145c */
[----:B------:R-:W-:Y:S01]  /*9a80*/  IMAD R8, R81, R80, R8 ;  /* 0x0000005051087224 */ /* 0x000fe200078e0208 */
[----:B------:R-:W-:Y:S01]  /*9a90*/  SHF.R.S32.HI R81, RZ, 0x18, R138 ;  /* 0x00000018ff517819 */ /* 0x000fe2000001148a */
[----:B------:R-:W-:Y:S01]  /*9aa0*/  IMAD R57, R76, R61, RZ ;  /* 0x0000003d4c397224 */ /* 0x000fe200078e02ff */
[----:B------:R-:W-:Y:S01]  /*9ab0*/  SHF.L.U32 R120, R92, 0x8, RZ ;  /* 0x000000085c787819 */ /* 0x000fe200000006ff */
[C---:B------:R-:W-:Y:S01]  /*9ac0*/  IMAD R11, R76.reuse, R11, RZ ;  /* 0x0000000b4c0b7224 */ /* 0x040fe200078e02ff */
[----:B------:R-:W-:Y:S01]  /*9ad0*/  SHF.R.S32.HI R92, RZ, 0x18, R94 ;  /* 0x00000018ff5c7819 */ /* 0x000fe2000001145e */
[----:B------:R-:W-:Y:S01]  /*9ae0*/  IMAD R61, R76, R65, RZ ;  /* 0x000000414c3d7224 */ /* 0x000fe200078e02ff */
[----:B------:R-:W-:Y:S01]  /*9af0*/  MOV R65, R140 ;  /* 0x0000008c00417202 */ /* 0x000fe20000000f00 */
[----:B------:R-:W-:Y:S01]  /*9b00*/  IMAD R9, R82, R80, R9 ;  /* 0x0000005052097224 */ /* 0x000fe200078e0209 */
[----:B------:R-:W-:Y:S01]  /*9b10*/  I2IP.S8.S32.SAT R140, R5, R4, R64 ;  /* 0x00000004058c7239 */ /* 0x000fe20000001440 */
[C---:B------:R-:W-:Y:S01]  /*9b20*/  IMAD R12, R76.reuse, R12, RZ ;  /* 0x0000000c4c0c7224 */ /* 0x040fe200078e02ff */
[----:B------:R-:W-:Y:S01]  /*9b30*/  SHF.R.S32.HI R4, RZ, 0x18, R136 ;  /* 0x00000018ff047819 */ /* 0x000fe20000011488 */
[-C--:B------:R-:W-:Y:S01]  /*9b40*/  IMAD R10, R7, R80.reuse, R10 ;  /* 0x00000050070a7224 */ /* 0x080fe200078e020a */
[----:B------:R-:W-:Y:S01]  /*9b50*/  MOV R7, R137 ;  /* 0x0000008900077202 */ /* 0x000fe20000000f00 */
[----:B------:R-:W-:Y:S01]  /*9b60*/  IMAD R13, R76, R13, RZ ;  /* 0x0000000d4c0d7224 */ /* 0x000fe200078e02ff */
[----:B------:R-:W-:Y:S01]  /*9b70*/  SHF.R.S32.HI R5, RZ, 0x18, R135 ;  /* 0x00000018ff057819 */ /* 0x000fe20000011487 */
[----:B------:R-:W-:Y:S01]  /*9b80*/  IMAD R11, R83, R80, R11 ;  /* 0x00000050530b7224 */ /* 0x000fe200078e020b */
[----:B------:R-:W-:Y:S01]  /*9b90*/  SHF.L.U32 R114, R94, 0x8, RZ ;  /* 0x000000085e727819 */ /* 0x000fe200000006ff */
[C---:B------:R-:W-:Y:S01]  /*9ba0*/  IMAD R14, R76.reuse, R14, RZ ;  /* 0x0000000e4c0e7224 */ /* 0x040fe200078e02ff */
[----:B------:R-:W-:Y:S01]  /*9bb0*/  SHF.R.S32.HI R94, RZ, 0x18, R96 ;  /* 0x00000018ff5e7819 */ /* 0x000fe20000011460 */
[----:B------:R-:W-:Y:S01]  /*9bc0*/  IMAD R12, R65, R80, R12 ;  /* 0x00000050410c7224 */ /* 0x000fe200078e020c */
[----:B------:R-:W-:Y:S01]  /*9bd0*/  I2IP.S8.S32.SAT R10, R11, R10, RZ ;  /* 0x0000000a0b0a7239 */ /* 0x000fe200000014ff */
[----:B------:R-:W-:Y:S01]  /*9be0*/  IMAD R15, R76, R15, RZ ;  /* 0x0000000f4c0f7224 */ /* 0x000fe200078e02ff */
[----:B------:R-:W-:Y:S01]  /*9bf0*/  SHF.R.S32.HI R11, RZ, 0x18, R132 ;  /* 0x00000018ff0b7819 */ /* 0x000fe20000011484 */
[----:B------:R-:W-:Y:S01]  /*9c00*/  IMAD R13, R6, R80, R13 ;  /* 0x00000050060d7224 */ /* 0x000fe200078e020d */
[----:B------:R-:W-:Y:S01]  /*9c10*/  I2IP.S8.S32.SAT R141, R9, R8, R10 ;  /* 0x00000008098d7239 */ /* 0x000fe2000000140a */
[-C--:B------:R-:W-:Y:S01]  /*9c20*/  IMAD R14, R81, R80.reuse, R14 ;  /* 0x00000050510e7224 */ /* 0x080fe200078e020e */
[----:B------:R-:W-:Y:S01]  /*9c30*/  SHF.L.U32 R108, R96, 0x8, RZ ;  /* 0x00000008606c7819 */ /* 0x000fe200000006ff */
[----:B------:R-:W-:Y:S01]  /*9c40*/  IMAD R15, R84, R80, R15 ;  /* 0x00000050540f7224 */ /* 0x000fe200078e020f */
[----:B------:R-:W-:Y:S01]  /*9c50*/  SHF.R.S32.HI R96, RZ, 0x18, R98 ;  /* 0x00000018ff607819 */ /* 0x000fe20000011462 */
[----:B------:R-:W-:Y:S01]  /*9c60*/  IMAD R18, R76, R18, RZ ;  /* 0x000000124c127224 */ /* 0x000fe200078e02ff */
[----:B------:R-:W-:Y:S01]  /*9c70*/  SHF.L.U32 R102, R98, 0x8, RZ ;  /* 0x0000000862667819 */ /* 0x000fe200000006ff */
[----:B------:R-:W-:Y:S01]  /*9c80*/  IMAD R0, R7, R80, R0 ;  /* 0x0000005007007224 */ /* 0x000fe200078e0200 */
[----:B------:R-:W-:Y:S01]  /*9c90*/  I2IP.S8.S32.SAT R14, R15, R14, RZ ;  /* 0x0000000e0f0e7239 */ /* 0x000fe200000014ff */
[----:B------:R-:W-:Y:S01]  /*9ca0*/  IMAD R19, R76, R19, RZ ;  /* 0x000000134c137224 */ /* 0x000fe200078e02ff */
[----:B------:R-:W-:Y:S01]  /*9cb0*/  MOV R7, R134 ;  /* 0x0000008600077202 */ /* 0x000fe20000000f00 */
[----:B------:R-:W-:Y:S01]  /*9cc0*/  IMAD R3, R4, R80, R3 ;  /* 0x0000005004037224 */ /* 0x000fe200078e0203 */
[----:B------:R-:W-:Y:S01]  /*9cd0*/  I2IP.S8.S32.SAT R142, R13, R12, R14 ;  /* 0x0000000c0d8e7239 */ /* 0x000fe2000000140e */
[-C--:B------:R-:W-:Y:S01]  /*9ce0*/  IMAD R18, R5, R80.reuse, R18 ;  /* 0x0000005005127224 */ /* 0x080fe200078e0212 */
[----:B------:R-:W-:Y:S01]  /*9cf0*/  SHF.R.S32.HI R4, RZ, 0x18, R133 ;  /* 0x00000018ff047819 */ /* 0x000fe20000011485 */
[----:B------:R-:W-:Y:S01]  /*9d00*/  IMAD R19, R85, R80, R19 ;  /* 0x0000005055137224 */ /* 0x000fe200078e0213 */
[----:B------:R-:W-:Y:S01]  /*9d10*/  MOV R5, R131 ;  /* 0x0000008300057202 */ /* 0x000fe20000000f00 */
[C---:B------:R-:W-:Y:S01]  /*9d20*/  IMAD R22, R76.reuse, R22, RZ ;  /* 0x000000164c167224 */ /* 0x040fe200078e02ff */
[----:B------:R-:W-:Y:S01]  /*9d30*/  SHF.L.U32 R98, R99, 0x8, RZ ;  /* 0x0000000863627819 */ /* 0x000fe200000006ff */
[----:B------:R-:W-:Y:S01]  /*9d40*/  IMAD R16, R7, R80, R16 ;  /* 0x0000005007107224 */ /* 0x000fe200078e0210 */
[----:B------:R-:W-:Y:S01]  /*9d50*/  I2IP.S8.S32.SAT R18, R19, R18, RZ ;  /* 0x0000001213127239 */ /* 0x000fe200000014ff */
[----:B------:R-:W-:Y:S01]  /*9d60*/  IMAD R23, R76, R23, RZ ;  /* 0x000000174c177224 */ /* 0x000fe200078e02ff */
[----:B------:R-:W-:Y:S01]  /*9d70*/  SHF.R.S32.HI R7, RZ, 0x18, R126 ;  /* 0x00000018ff077819 */ /* 0x000fe2000001147e */
[----:B------:R-:W-:Y:S01]  /*9d80*/  IMAD R17, R4, R80, R17 ;  /* 0x0000005004117224 */ /* 0x000fe200078e0211 */
[----:B------:R-:W-:Y:S01]  /*9d90*/  I2IP.S8.S32.SAT R143, R3, R0, R18 ;  /* 0x00000000038f7239 */ /* 0x000fe20000001412 */
[-C--:B------:R-:W-:Y:S01]  /*9da0*/  IMAD R22, R11, R80.reuse, R22 ;  /* 0x000000500b167224 */ /* 0x080fe200078e0216 */
[----:B------:R-:W-:Y:S01]  /*9db0*/  SHF.R.S32.HI R4, RZ, 0x18, R130 ;  /* 0x00000018ff047819 */ /* 0x000fe20000011482 */
[----:B------:R-:W-:Y:S01]  /*9dc0*/  IMAD R23, R86, R80, R23 ;  /* 0x0000005056177224 */ /* 0x000fe200078e0217 */
        /* <DEDUP_REMOVED lines=8> */
[----:B------:R-:W-:Y:S02]  /*9e50*/  IMAD.MOV.U32 R5, RZ, RZ, R128 ;  /* 0x000000ffff057224 */ /* 0x000fe400078e0080 */
[-C--:B------:R-:W-:Y:S01]  /*9e60*/  IMAD R26, R3, R80.reuse, R26 ;  /* 0x00000050031a7224 */ /* 0x080fe200078e021a */
[----:B------:R-:W-:Y:S01]  /*9e70*/  MOV R3, R125 ;  /* 0x0000007d00037202 */ /* 0x000fe20000000f00 */
[----:B------:R-:W-:Y:S02]  /*9e80*/  IMAD R27, R87, R80, R27 ;  /* 0x00000050571b7224 */ /* 0x000fe400078e021b */
[C---:B------:R-:W-:Y:S02]  /*9e90*/  IMAD R30, R76.reuse, R30, RZ ;  /* 0x0000001e4c1e7224 */ /* 0x040fe400078e02ff */
        /* <DEDUP_REMOVED lines=10> */
[C---:B------:R-:W-:Y:S02]  /*9f40*/  IMAD R34, R76.reuse, R34, RZ ;  /* 0x000000224c227224 */ /* 0x040fe400078e02ff */
        /* <DEDUP_REMOVED lines=8> */
[-C--:B------:R-:W-:Y:S01]  /*9fd0*/  IMAD R35, R89, R80.reuse, R35 ;  /* 0x0000005059237224 */ /* 0x080fe200078e0223 */
[----:B------:R-:W-:Y:S01]  /*9fe0*/  MOV R5, R119 ;  /* 0x0000007700057202 */ /* 0x000fe20000000f00 */
[----:B------:R-:W-:Y:S01]  /*9ff0*/  IMAD R32, R3, R80, R32 ;  /* 0x0000005003207224 */ /* 0x000fe200078e0220 */
[----:B------:R-:W-:Y:S01]  /*a000*/  SHF.R.S32.HI R3, RZ, 0x18, R120 ;  /* 0x00000018ff037819 */ /* 0x000fe20000011478 */
[C---:B------:R-:W-:Y:S01]  /*a010*/  IMAD R38, R76.reuse, R38, RZ ;  /* 0x000000264c267224 */ /* 0x040fe200078e02ff */
[----:B------:R-:W-:Y:S01]  /*a020*/  I2IP.S8.S32.SAT R19, R35, R34, RZ ;  /* 0x0000002223137239 */ /* 0x000fe200000014ff */
[----:B------:R-:W-:Y:S02]  /*a030*/  IMAD R39, R76, R39, RZ ;  /* 0x000000274c277224 */ /* 0x000fe400078e02ff */
[----:B------:R-:W-:Y:S01]  /*a040*/  IMAD R33, R0, R80, R33 ;  /* 0x0000005000217224 */ /* 0x000fe200078e0221 */
[----:B------:R-:W-:Y:S01]  /*a050*/  I2IP.S8.S32.SAT R19, R29, R28, R19 ;  /* 0x0000001c1d137239 */ /* 0x000fe20000001413 */
[-C--:B------:R-:W-:Y:S01]  /*a060*/  IMAD R38, R3, R80.reuse, R38 ;  /* 0x0000005003267224 */ /* 0x080fe200078e0226 */
[----:B------:R-:W-:Y:S01]  /*a070*/  SHF.R.S32.HI R0, RZ, 0x18, R118 ;  /* 0x00000018ff007819 */ /* 0x000fe20000011476 */
[----:B------:R-:W-:Y:S01]  /*a080*/  IMAD R39, R90, R80, R39 ;  /* 0x000000505a277224 */ /* 0x000fe200078e0227 */
[----:B------:R-:W-:Y:S01]  /*a090*/  MOV R3, R116 ;  /* 0x0000007400037202 */ /* 0x000fe20000000f00 */
[C---:B------:R-:W-:Y:S02]  /*a0a0*/  IMAD R42, R76.reuse, R42, RZ ;  /* 0x0000002a4c2a7224 */ /* 0x040fe400078e02ff */
[----:B------:R-:W-:Y:S01]  /*a0b0*/  IMAD R36, R5, R80, R36 ;  /* 0x0000005005247224 */ /* 0x000fe200078e0224 */
[----:B------:R-:W-:Y:S01]  /*a0c0*/  I2IP.S8.S32.SAT R38, R39, R38, RZ ;  /* 0x0000002627267239 */ /* 0x000fe200000014ff */
[----:B------:R-:W-:Y:S02]  /*a0d0*/  IMAD R43, R76, R43, RZ ;  /* 0x0000002b4c2b7224 */ /* 0x000fe400078e02ff */
[----:B------:R-:W-:Y:S01]  /*a0e0*/  IMAD R37, R0, R80, R37 ;  /* 0x0000005000257224 */ /* 0x000fe200078e0225 */
[----:B------:R-:W-:Y:S01]  /*a0f0*/  I2IP.S8.S32.SAT R32, R33, R32, R38 ;  /* 0x0000002021207239 */ /* 0x000fe20000001426 */
[-C--:B------:R-:W-:Y:S01]  /*a100*/  IMAD R42, R7, R80.reuse, R42 ;  /* 0x00000050072a7224 */ /* 0x080fe200078e022a */
[----:B------:R-:W-:Y:S01]  /*a110*/  SHF.R.S32.HI R0, RZ, 0x18, R115 ;  /* 0x00000018ff007819 */ /* 0x000fe20000011473 */
[-C--:B------:R-:W-:Y:S01]  /*a120*/  IMAD R43, R91, R80.reuse, R43 ;  /* 0x000000505b2b7224 */ /* 0x080fe200078e022b */
[----:B------:R-:W-:Y:S01]  /*a130*/  SHF.R.S32.HI R7, RZ, 0x18, R111 ;  /* 0x00000018ff077819 */ /* 0x000fe2000001146f */
[----:B------:R-:W-:Y:S01]  /*a140*/  IMAD R40, R3, R80, R40 ;  /* 0x0000005003287224 */ /* 0x000fe200078e0228 */
[----:B------:R-:W-:Y:S01]  /*a150*/  SHF.R.S32.HI R3, RZ, 0x18, R114 ;  /* 0x00000018ff037819 */ /* 0x000fe20000011472 */
[C---:B------:R-:W-:Y:S01]  /*a160*/  IMAD R46, R76.reuse, R46, RZ ;  /* 0x0000002e4c2e7224 */ /* 0x040fe200078e02ff */
[----:B------:R-:W-:Y:S01]  /*a170*/  I2IP.S8.S32.SAT R42, R43, R42, RZ ;  /* 0x0000002a2b2a7239 */ /* 0x000fe200000014ff */
[----:B------:R-:W-:Y:S02]  /*a180*/  IMAD R47, R76, R47, RZ ;  /* 0x0000002f4c2f7224 */ /* 0x000fe400078e02ff */
[----:B------:R-:W-:Y:S01]  /*a190*/  IMAD R41, R0, R80, R41 ;  /* 0x0000005000297224 */ /* 0x000fe200078e0229 */
[----:B------:R-:W-:Y:S01]  /*a1a0*/  I2IP.S8.S32.SAT R33, R37, R36, R42 ;  /* 0x0000002425217239 */ /* 0x000fe2000000142a */
[----:B------:R-:W-:Y:S01]  /*a1b0*/  IMAD.MOV.U32 R5, RZ, RZ, R113 ;  /* 0x000000ffff057224 */ /* 0x000fe200078e0071 */
[----:B------:R-:W-:Y:S01]  /*a1c0*/  SHF.R.S32.HI R0, RZ, 0x18, R112 ;  /* 0x00000018ff007819 */ /* 0x000fe20000011470 */
[----:B------:R-:W-:Y:S01]  /*a1d0*/  IMAD R46, R3, R80, R46 ;  /* 0x00000050032e7224 */ /* 0x000fe200078e022e */
[----:B------:R-:W-:Y:S01]  /*a1e0*/  MOV R3, R110 ;  /* 0x0000006e00037202 */ /* 0x000fe20000000f00 */
[----:B------:R-:W-:Y:S02]  /*a1f0*/  IMAD R47, R92, R80, R47 ;  /* 0x000000505c2f7224 */ /* 0x000fe400078e022f */
[C---:B------:R-:W-:Y:S02]  /*a200*/  IMAD R50, R76.reuse, R50, RZ ;  /* 0x000000324c327224 */ /* 0x040fe400078e02ff */
[----:B------:R-:W-:Y:S01]  /*a210*/  IMAD R44, R5, R80, R44 ;  /* 0x00000050052c7224 */ /* 0x000fe200078e022c */
[----:B------:R-:W-:Y:S01]  /*a220*/  MOV R5, R107 ;  /* 0x0000006b00057202 */ /* 0x000fe20000000f00 */
[----:B------:R-:W-:Y:S01]  /*a230*/  IMAD R51, R76, R51, RZ ;  /* 0x000000334c337224 */ /* 0x000fe200078e02ff */
[----:B------:R-:W-:Y:S01]  /*a240*/  I2IP.S8.S32.SAT R34, R47, R46, RZ ;  /* 0x0000002e2f227239 */ /* 0x000fe200000014ff */
[-C--:B------:R-:W-:Y:S01]  /*a250*/  IMAD R45, R0, R80.reuse, R45 ;  /* 0x00000050002d7224 */ /* 0x080fe200078e022d */
[----:B------:R-:W-:Y:S01]  /*a260*/  SHF.R.S32.HI R0, RZ, 0x18, R109 ;  /* 0x00000018ff007819 */ /* 0x000fe2000001146d */
[-C--:B------:R-:W-:Y:S01]  /*a270*/  IMAD R50, R7, R80.reuse, R50 ;  /* 0x0000005007327224 */ /* 0x080fe200078e0232 */
[----:B------:R-:W-:Y:S01]  /*a280*/  SHF.R.S32.HI R7, RZ, 0x18, R105 ;  /* 0x00000018ff077819 */ /* 0x000fe20000011469 */
[----:B------:R-:W-:Y:S01]  /*a290*/  IMAD R51, R93, R80, R51 ;  /* 0x000000505d337224 */ /* 0x000fe200078e0233 */
[----:B------:R-:W-:Y:S01]  /*a2a0*/  I2IP.S8.S32.SAT R34, R41, R40, R34 ;  /* 0x0000002829227239 */ /* 0x000fe20000001422 */
[----:B------:R-:W-:Y:S01]  /*a2b0*/  IMAD R48, R3, R80, R48 ;  /* 0x0000005003307224 */ /* 0x000fe200078e0230 */
[----:B------:R-:W-:Y:S01]  /*a2c0*/  SHF.R.S32.HI R3, RZ, 0x18, R108 ;  /* 0x00000018ff037819 */ /* 0x000fe2000001146c */
[----:B------:R-:W-:Y:S01]  /*a2d0*/  IMAD R54, R76, R54, RZ ;  /* 0x000000364c367224 */ /* 0x000fe200078e02ff */
[----:B------:R-:W-:Y:S01]  /*a2e0*/  I2IP.S8.S32.SAT R35, R51, R50, RZ ;  /* 0x0000003233237239 */ /* 0x000fe200000014ff */
[----:B------:R-:W-:Y:S01]  /*a2f0*/  IMAD R49, R0, R80, R49 ;  /* 0x0000005000317224 */ /* 0x000fe200078e0231 */
[----:B------:R-:W-:Y:S01]  /*a300*/  SHF.R.S32.HI R0, RZ, 0x18, R106 ;  /* 0x00000018ff007819 */ /* 0x000fe2000001146a */
[----:B------:R-:W-:Y:S01]  /*a310*/  IMAD R55, R76, R55, RZ ;  /* 0x000000374c377224 */ /* 0x000fe200078e02ff */
[----:B------:R-:W-:Y:S01]  /*a320*/  I2IP.S8.S32.SAT R35, R45, R44, R35 ;  /* 0x0000002c2d237239 */ /* 0x000fe20000001423 */
[----:B------:R-:W-:Y:S01]  /*a330*/  IMAD R54, R3, R80, R54 ;  /* 0x0000005003367224 */ /* 0x000fe200078e0236 */
[----:B------:R-:W-:Y:S01]  /*a340*/  MOV R3, R104 ;  /* 0x0000006800037202 */ /* 0x000fe20000000f00 */
[-C--:B------:R-:W-:Y:S02]  /*a350*/  IMAD R55, R94, R80.reuse, R55 ;  /* 0x000000505e377224 */ /* 0x080fe400078e0237 */
[----:B------:R-:W-:Y:S01]  /*a360*/  IMAD R52, R5, R80, R52 ;  /* 0x0000005005347224 */ /* 0x000fe200078e0234 */
[----:B------:R-:W-:Y:S01]  /*a370*/  SHF.R.S32.HI R5, RZ, 0x18, R102 ;  /* 0x00000018ff057819 */ /* 0x000fe20000011466 */
[----:B------:R-:W-:Y:S01]  /*a380*/  IMAD R58, R76, R58, RZ ;  /* 0x0000003a4c3a7224 */ /* 0x000fe200078e02ff */
[----:B------:R-:W-:Y:S01]  /*a390*/  I2IP.S8.S32.SAT R54, R55, R54, RZ ;  /* 0x0000003637367239 */ /* 0x000fe200000014ff */
[----:B------:R-:W-:Y:S01]  /*a3a0*/  IMAD R53, R0, R80, R53 ;  /* 0x0000005000357224 */ /* 0x000fe200078e0235 */
[----:B------:R-:W-:Y:S01]  /*a3b0*/  SHF.R.S32.HI R0, RZ, 0x18, R103 ;  /* 0x00000018ff007819 */ /* 0x000fe20000011467 */
[C---:B------:R-:W-:Y:S01]  /*a3c0*/  IMAD R59, R76.reuse, R59, RZ ;  /* 0x0000003b4c3b7224 */ /* 0x040fe200078e02ff */
[----:B------:R-:W-:Y:S01]  /*a3d0*/  I2IP.S8.S32.SAT R48, R49, R48, R54 ;  /* 0x0000003031307239 */ /* 0x000fe20000001436 */
[-C--:B------:R-:W-:Y:S02]  /*a3e0*/  IMAD R58, R7, R80.reuse, R58 ;  /* 0x00000050073a7224 */ /* 0x080fe400078e023a */
[-C--:B------:R-:W-:Y:S02]  /*a3f0*/  IMAD R59, R95, R80.reuse, R59 ;  /* 0x000000505f3b7224 */ /* 0x080fe400078e023b */
[----:B------:R-:W-:Y:S01]  /*a400*/  IMAD R56, R3, R80, R56 ;  /* 0x0000005003387224 */ /* 0x000fe200078e0238 */
[----:B------:R-:W-:Y:S01]  /*a410*/  MOV R3, R101 ;  /* 0x0000006500037202 */ /* 0x000fe20000000f00 */
[----:B------:R-:W-:Y:S01]  /*a420*/  IMAD R62, R76, R62, RZ ;  /* 0x0000003e4c3e7224 */ /* 0x000fe200078e02ff */
[----:B------:R-:W-:Y:S01]  /*a430*/  I2IP.S8.S32.SAT R58, R59, R58, RZ ;  /* 0x0000003a3b3a7239 */ /* 0x000fe200000014ff */
[----:B------:R-:W-:Y:S01]  /*a440*/  IMAD R57, R0, R80, R57 ;  /* 0x0000005000397224 */ /* 0x000fe200078e0239 */
[----:B------:R-:W-:Y:S01]  /*a450*/  SHF.R.S32.HI R0, RZ, 0x18, R100 ;  /* 0x00000018ff007819 */ /* 0x000fe20000011464 */
[----:B------:R-:W-:Y:S01]  /*a460*/  IMAD R63, R76, R63, RZ ;  /* 0x0000003f4c3f7224 */ /* 0x000fe200078e02ff */
[----:B------:R-:W-:Y:S01]  /*a470*/  I2IP.S8.S32.SAT R49, R53, R52, R58 ;  /* 0x0000003435317239 */ /* 0x000fe2000000143a */
[-C--:B------:R-:W-:Y:S01]  /*a480*/  IMAD R62, R5, R80.reuse, R62 ;  /* 0x00000050053e7224 */ /* 0x080fe200078e023e */
[----:B------:R-:W-:Y:S01]  /*a490*/  SHF.R.S32.HI R5, RZ, 0x18, R98 ;  /* 0x00000018ff057819 */ /* 0x000fe20000011462 */
[-C--:B------:R-:W-:Y:S02]  /*a4a0*/  IMAD R63, R96, R80.reuse, R63 ;  /* 0x00000050603f7224 */ /* 0x080fe400078e023f */
[-C--:B------:R-:W-:Y:S02]  /*a4b0*/  IMAD R60, R3, R80.reuse, R60 ;  /* 0x00000050033c7224 */ /* 0x080fe400078e023c */
[----:B------:R-:W-:Y:S01]  /*a4c0*/  IMAD R61, R0, R80, R61 ;  /* 0x00000050003d7224 */ /* 0x000fe200078e023d */
[----:B------:R-:W-:Y:S01]  /*a4d0*/  LOP3.LUT R0, R153, UR8, RZ, 0xfc, !PT ;  /* 0x0000000899007c12 */ /* 0x000fe2000f8efcff */
[C---:B------:R-:W-:Y:S01]  /*a4e0*/  IMAD R66, R76.reuse, R66, RZ ;  /* 0x000000424c427224 */ /* 0x040fe200078e02ff */
[----:B------:R-:W-:Y:S01]  /*a4f0*/  I2IP.S8.S32.SAT R50, R63, R62, RZ ;  /* 0x0000003e3f327239 */ /* 0x000fe200000014ff */
[----:B------:R-:W-:Y:S01]  /*a500*/  IMAD R67, R76, R67, RZ ;  /* 0x000000434c437224 */ /* 0x000fe200078e02ff */
[----:B------:R-:W-:Y:S01]  /*a510*/  IADD3 R3, PT, PT, R0, UR49, RZ ;  /* 0x0000003100037c10 */ /* 0x000fe2000fffe0ff */
[----:B------:R1:W-:Y:S01]  /*a520*/  STS.128 [R0+UR49+0x6200], R140 ;  /* 0x0062008c00007988 */ /* 0x0003e20008000c31 */
[----:B------:R-:W-:Y:S01]  /*a530*/  IMAD R66, R5, R80, R66 ;  /* 0x0000005005427224 */ /* 0x000fe200078e0242 */
[----:B------:R-:W-:Y:S01]  /*a540*/  I2IP.S8.S32.SAT R50, R57, R56, R50 ;  /* 0x0000003839327239 */ /* 0x000fe20000001432 */
        /* <DEDUP_REMOVED lines=25> */
.L_x_142:
[----:B------:R-:W-:Y:S05]  /*a6e0*/  BSYNC.RECONVERGENT B0 ;  /* 0x0000000000007941 */ /* 0x000fea0003800200 */
.L_x_141:
[----:B-1----:R-:W-:Y:S01]  /*a6f0*/  IADD3 R0, PT, PT, R79, 0x1, RZ ;  /* 0x000000014f007810 */ /* 0x002fe20007ffe0ff */
[----:B------:R-:W-:Y:S04]  /*a700*/  BSSY.RECONVERGENT B0, `(.L_x_143) ;  /* 0x0000003000007945 */ /* 0x000fe80003800200 */
[----:B------:R-:W-:Y:S05]  /*a710*/  @P0 BRA `(.L_x_144) ;  /* 0x0000000000040947 */ /* 0x000fea0003800000 */
[----:B------:R-:W-:Y:S04]  /*a720*/  DEPBAR.LE SB0, 0x1 ;  /* 0x000080400000791a */ /* 0x000fe80000000000 */
.L_x_144:
[----:B------:R-:W-:Y:S05]  /*a730*/  BSYNC.RECONVERGENT B0 ;  /* 0x0000000000007941 */ /* 0x000fea0003800200 */
.L_x_143:
[----:B------:R-:W-:Y:S01]  /*a740*/  BAR.SYNC.DEFER_BLOCKING 0x1, 0x80 ;  /* 0x0042000000007b1d */ /* 0x000fe20000010000 */
[----:B------:R-:W-:Y:S01]  /*a750*/  ISETP.NE.AND P2, PT, R167, RZ, PT ;  /* 0x000000ffa700720c */ /* 0x000fe20003f45270 */
[----:B------:R-:W-:Y:S01]  /*a760*/  UISETP.NE.AND UP0, UPT, UR54, 0x2, UPT ;  /* 0x000000023600788c */ /* 0x000fe2000bf05270 */
[----:B------:R-:W-:Y:S01]  /*a770*/  ISETP.NE.AND P0, PT, R169, 0x2, PT ;  /* 0x00000002a900780c */ /* 0x000fe20003f05270 */
[----:B------:R-:W-:Y:S01]  /*a780*/  IMAD.IADD R20, R75, 0x1, R150 ;  /* 0x000000014b147824 */ /* 0x000fe200078e0296 */
[----:B------:R-:W-:Y:S01]  /*a790*/  ISETP.NE.AND P1, PT, R0, 0x2, PT ;  /* 0x000000020000780c */ /* 0x000fe20003f25270 */
[----:B------:R-:W-:Y:S01]  /*a7a0*/  USEL UR54, UR54, URZ, UP0 ;  /* 0x000000ff36367287 */ /* 0x000fe20008000000 */
[----:B------:R-:W-:Y:S01]  /*a7b0*/  SEL R4, RZ, 0x1, P0 ;  /* 0x00000001ff047807 */ /* 0x000fe20000000000 */
[----:B------:R-:W-:Y:S01]  /*a7c0*/  IMAD.IADD R21, R77, 0x1, R152 ;  /* 0x000000014d157824 */ /* 0x000fe200078e0298 */
[----:B------:R-:W-:Y:S02]  /*a7d0*/  SEL R3, RZ, 0x1, P1 ;  /* 0x00000001ff037807 */ /* 0x000fe40000800000 */
[----:B------:R-:W-:Y:S02]  /*a7e0*/  LOP3.LUT R161, R161, R4, RZ, 0x3c, !PT ;  /* 0x00000004a1a17212 */ /* 0x000fe400078e3cff */
[----:B------:R-:W-:Y:S02]  /*a7f0*/  LOP3.LUT R162, R162, R3, RZ, 0x3c, !PT ;  /* 0x00000003a2a27212 */ /* 0x000fe400078e3cff */
[----:B------:R-:W-:Y:S02]  /*a800*/  @P2 R2UR UR36, R158 ;  /* 0x000000009e2422ca */ /* 0x000fe400000e0000 */
[----:B------:R-:W-:Y:S02]  /*a810*/  SEL R169, R169, RZ, P0 ;  /* 0x000000ffa9a97207 */ /* 0x000fe40000000000 */
[----:B------:R-:W-:Y:S01]  /*a820*/  SEL R79, R0, RZ, P1 ;  /* 0x000000ff004f7207 */ /* 0x000fe20000800000 */
[----:B------:R-:W-:Y:S10]  /*a830*/  @P2 BRA `(.L_x_145) ;  /* 0xffffffac009c2947 */ /* 0x000ff4000383ffff */
[----:B------:R-:W-:Y:S05]  /*a840*/  EXIT ;  /* 0x000000000000794d */ /* 0x000fea0003800000 */
.L_x_25:
[----:B--2---:R2:W4:Y:S02]  /*a850*/  SYNCS.PHASECHK.TRANS64.TRYWAIT P0, [R3+URZ+0x160], R2 ;  /* 0x00016002030075a7 */ /* 0x00452400080011ff */
[----:B----4-:R-:W-:Y:S05]  /*a860*/  @!P0 NANOSLEEP.SYNCS 0x989680 ;  /* 0x009896800000895d */ /* 0x010fea0003900000 */
[----:B------:R-:W4:Y:S02]  /*a870*/  @!P0 SYNCS.PHASECHK.TRANS64 P0, [R3+URZ+0x160], R2 ;  /* 0x00016002030085a7 */ /* 0x000f2400080010ff */
[----:B----4-:R-:W-:Y:S05]  /*a880*/  @!P0 BRA `(.L_x_25) ;  /* 0xfffffffc00f08947 */ /* 0x010fea000383ffff */
[----:B------:R-:W-:Y:S05]  /*a890*/  BRA `(.L_x_146) ;  /* 0xffffff7000187947 */ /* 0x000fea000383ffff */
.L_x_28:
[----:B-1----:R-:W-:Y:S07]  /*a8a0*/  MOV R2, UR33 ;  /* 0x0000002100027c02 */ /* 0x002fee0008000f00 */
.L_x_147:
[----:B-1----:R1:W2:Y:S02]  /*a8b0*/  SYNCS.PHASECHK.TRANS64.TRYWAIT P0, [R2+URZ+0x68], R5 ;  /* 0x00006805020075a7 */ /* 0x0022a400080011ff */
[----:B--2---:R-:W-:Y:S05]  /*a8c0*/  @!P0 NANOSLEEP.SYNCS 0x989680 ;  /* 0x009896800000895d */ /* 0x004fea0003900000 */
[----:B------:R-:W2:Y:S02]  /*a8d0*/  @!P0 SYNCS.PHASECHK.TRANS64 P0, [R2+URZ+0x68], R5 ;  /* 0x00006805020085a7 */ /* 0x000ea400080010ff */
[----:B--2---:R-:W-:Y:S05]  /*a8e0*/  @!P0 BRA `(.L_x_147) ;  /* 0xfffffffc00f08947 */ /* 0x004fea000383ffff */
[----:B------:R-:W-:Y:S05]  /*a8f0*/  BRA `(.L_x_27) ;  /* 0xffffff7000807947 */ /* 0x000fea000383ffff */
.L_x_35:
[----:B-1----:R-:W-:Y:S07]  /*a900*/  MOV R2, UR17 ;  /* 0x0000001100027c02 */ /* 0x002fee0008000f00 */
.L_x_148:
[----:B-1----:R1:W2:Y:S02]  /*a910*/  SYNCS.PHASECHK.TRANS64.TRYWAIT P0, [R2+URZ+0x68], R5 ;  /* 0x00006805020075a7 */ /* 0x0022a400080011ff */
[----:B--2---:R-:W-:Y:S05]  /*a920*/  @!P0 NANOSLEEP.SYNCS 0x989680 ;  /* 0x009896800000895d */ /* 0x004fea0003900000 */
[----:B------:R-:W2:Y:S02]  /*a930*/  @!P0 SYNCS.PHASECHK.TRANS64 P0, [R2+URZ+0x68], R5 ;  /* 0x00006805020085a7 */ /* 0x000ea400080010ff */
[----:B--2---:R-:W-:Y:S05]  /*a940*/  @!P0 BRA `(.L_x_148) ;  /* 0xfffffffc00f08947 */ /* 0x004fea000383ffff */
[----:B------:R-:W-:Y:S05]  /*a950*/  BRA `(.L_x_34) ;  /* 0xffffff74003c7947 */ /* 0x000fea000383ffff */
.L_x_40:
[----:B-1----:R1:W2:Y:S02]  /*a960*/  SYNCS.PHASECHK.TRANS64.TRYWAIT P0, [R2+URZ+0x110], R3 ;  /* 0x00011003020075a7 */ /* 0x0022a400080011ff */
[----:B--2---:R-:W-:Y:S05]  /*a970*/  @!P0 NANOSLEEP.SYNCS 0x989680 ;  /* 0x009896800000895d */ /* 0x004fea0003900000 */
[----:B------:R-:W2:Y:S02]  /*a980*/  @!P0 SYNCS.PHASECHK.TRANS64 P0, [R2+URZ+0x110], R3 ;  /* 0x00011003020085a7 */ /* 0x000ea400080010ff */
[----:B--2---:R-:W-:Y:S05]  /*a990*/  @!P0 BRA `(.L_x_40) ;  /* 0xfffffffc00f08947 */ /* 0x004fea000383ffff */
[----:B------:R-:W-:Y:S05]  /*a9a0*/  BRA `(.L_x_149) ;  /* 0xffffff7400e07947 */ /* 0x000fea000383ffff */
.L_x_44:
[----:B---3--:R-:W-:-:S07]  /*a9b0*/  MOV R0, UR5 ;  /* 0x0000000500007c02 */ /* 0x008fce0008000f00 */
.L_x_150:
[----:B-1----:R1:W2:Y:S02]  /*a9c0*/  SYNCS.PHASECHK.TRANS64.TRYWAIT P0, [R0+URZ], R3 ;  /* 0x00000003000075a7 */ /* 0x0022a400080011ff */
[----:B--2---:R-:W-:Y:S05]  /*a9d0*/  @!P0 NANOSLEEP.SYNCS 0x989680 ;  /* 0x009896800000895d */ /* 0x004fea0003900000 */
[----:B------:R-:W2:Y:S02]  /*a9e0*/  @!P0 SYNCS.PHASECHK.TRANS64 P0, [R0+URZ], R3 ;  /* 0x00000003000085a7 */ /* 0x000ea400080010ff */
[----:B--2---:R-:W-:Y:S05]  /*a9f0*/  @!P0 BRA `(.L_x_150) ;  /* 0xfffffffc00f08947 */ /* 0x004fea000383ffff */
[----:B------:R-:W-:Y:S05]  /*aa00*/  BRA `(.L_x_151) ;  /* 0xffffff7c00507947 */ /* 0x000fea000383ffff */
.L_x_45:
[----:B---3--:R-:W-:-:S07]  /*aa10*/  MOV R0, UR5 ;  /* 0x0000000500007c02 */ /* 0x008fce0008000f00 */
.L_x_152:
[----:B-1----:R1:W2:Y:S02]  /*aa20*/  SYNCS.PHASECHK.TRANS64.TRYWAIT P0, [R0+URZ], R3 ;  /* 0x00000003000075a7 */ /* 0x0022a400080011ff */
[----:B--2---:R-:W-:Y:S05]  /*aa30*/  @!P0 NANOSLEEP.SYNCS 0x989680 ;  /* 0x009896800000895d */ /* 0x004fea0003900000 */
[----:B------:R-:W2:Y:S02]  /*aa40*/  @!P0 SYNCS.PHASECHK.TRANS64 P0, [R0+URZ], R3 ;  /* 0x00000003000085a7 */ /* 0x000ea400080010ff */
[----:B--2---:R-:W-:Y:S05]  /*aa50*/  @!P0 BRA `(.L_x_152) ;  /* 0xfffffffc00f08947 */ /* 0x004fea000383ffff */
[----:B------:R-:W-:Y:S05]  /*aa60*/  BRA `(.L_x_153) ;  /* 0xffffff7c005c7947 */ /* 0x000fea000383ffff */
.L_x_46:
[----:B---3--:R-:W-:-:S07]  /*aa70*/  MOV R0, UR5 ;  /* 0x0000000500007c02 */ /* 0x008fce0008000f00 */
.L_x_154:
[----:B-1----:R1:W2:Y:S02]  /*aa80*/  SYNCS.PHASECHK.TRANS64.TRYWAIT P0, [R0+URZ], R3 ;  /* 0x00000003000075a7 */ /* 0x0022a400080011ff */
[----:B--2---:R-:W-:Y:S05]  /*aa90*/  @!P0 NANOSLEEP.SYNCS 0x989680 ;  /* 0x009896800000895d */ /* 0x004fea0003900000 */
[----:B------:R-:W2:Y:S02]  /*aaa0*/  @!P0 SYNCS.PHASECHK.TRANS64 P0, [R0+URZ], R3 ;  /* 0x00000003000085a7 */ /* 0x000ea400080010ff */
[----:B--2---:R-:W-:Y:S05]  /*aab0*/  @!P0 BRA `(.L_x_154) ;  /* 0xfffffffc00f08947 */ /* 0x004fea000383ffff */
[----:B------:R-:W-:Y:S05]  /*aac0*/  BRA `(.L_x_155) ;  /* 0xffffff7c00687947 */ /* 0x000fea000383ffff */
.L_x_47:
[----:B---3--:R-:W-:-:S07]  /*aad0*/  MOV R0, UR5 ;  /* 0x0000000500007c02 */ /* 0x008fce0008000f00 */
.L_x_156:
[----:B-1----:R1:W2:Y:S02]  /*aae0*/  SYNCS.PHASECHK.TRANS64.TRYWAIT P0, [R0+URZ], R3 ;  /* 0x00000003000075a7 */ /* 0x0022a400080011ff */
[----:B--2---:R-:W-:Y:S05]  /*aaf0*/  @!P0 NANOSLEEP.SYNCS 0x989680 ;  /* 0x009896800000895d */ /* 0x004fea0003900000 */
[----:B------:R-:W2:Y:S02]  /*ab00*/  @!P0 SYNCS.PHASECHK.TRANS64 P0, [R0+URZ], R3 ;  /* 0x00000003000085a7 */ /* 0x000ea400080010ff */
[----:B--2---:R-:W-:Y:S05]  /*ab10*/  @!P0 BRA `(.L_x_156) ;  /* 0xfffffffc00f08947 */ /* 0x004fea000383ffff */
[----:B------:R-:W-:Y:S05]  /*ab20*/  BRA `(.L_x_157) ;  /* 0xffffff7c00747947 */ /* 0x000fea000383ffff */
.L_x_48:
[----:B---3--:R-:W-:-:S07]  /*ab30*/  MOV R0, UR5 ;  /* 0x0000000500007c02 */ /* 0x008fce0008000f00 */
.L_x_158:
[----:B-1----:R1:W2:Y:S02]  /*ab40*/  SYNCS.PHASECHK.TRANS64.TRYWAIT P0, [R0+URZ], R3 ;  /* 0x00000003000075a7 */ /* 0x0022a400080011ff */
[----:B--2---:R-:W-:Y:S05]  /*ab50*/  @!P0 NANOSLEEP.SYNCS 0x989680 ;  /* 0x009896800000895d */ /* 0x004fea0003900000 */
[----:B------:R-:W2:Y:S02]  /*ab60*/  @!P0 SYNCS.PHASECHK.TRANS64 P0, [R0+URZ], R3 ;  /* 0x00000003000085a7 */ /* 0x000ea400080010ff */
[----:B--2---:R-:W-:Y:S05]  /*ab70*/  @!P0 BRA `(.L_x_158) ;  /* 0xfffffffc00f08947 */ /* 0x004fea000383ffff */
[----:B------:R-:W-:Y:S05]  /*ab80*/  BRA `(.L_x_159) ;  /* 0xffffff7c00807947 */ /* 0x000fea000383ffff */
.L_x_49:
[----:B---3--:R-:W-:-:S07]  /*ab90*/  MOV R0, UR5 ;  /* 0x0000000500007c02 */ /* 0x008fce0008000f00 */
.L_x_160:
[----:B-1----:R1:W2:Y:S02]  /*aba0*/  SYNCS.PHASECHK.TRANS64.TRYWAIT P0, [R0+URZ], R3 ;  /* 0x00000003000075a7 */ /* 0x0022a400080011ff */
[----:B--2---:R-:W-:Y:S05]  /*abb0*/  @!P0 NANOSLEEP.SYNCS 0x989680 ;  /* 0x009896800000895d */ /* 0x004fea0003900000 */
[----:B------:R-:W2:Y:S02]  /*abc0*/  @!P0 SYNCS.PHASECHK.TRANS64 P0, [R0+URZ], R3 ;  /* 0x00000003000085a7 */ /* 0x000ea400080010ff */
[----:B--2---:R-:W-:Y:S05]  /*abd0*/  @!P0 BRA `(.L_x_160) ;  /* 0xfffffffc00f08947 */ /* 0x004fea000383ffff */
[----:B------:R-:W-:Y:S05]  /*abe0*/  BRA `(.L_x_161) ;  /* 0xffffff7c008c7947 */ /* 0x000fea000383ffff */
.L_x_50:
[----:B---3--:R-:W-:-:S07]  /*abf0*/  MOV R0, UR5 ;  /* 0x0000000500007c02 */ /* 0x008fce0008000f00 */
.L_x_162:
[----:B-1----:R1:W2:Y:S02]  /*ac00*/  SYNCS.PHASECHK.TRANS64.TRYWAIT P0, [R0+URZ], R3 ;  /* 0x00000003000075a7 */ /* 0x0022a400080011ff */
[----:B--2---:R-:W-:Y:S05]  /*ac10*/  @!P0 NANOSLEEP.SYNCS 0x989680 ;  /* 0x009896800000895d */ /* 0x004fea0003900000 */
[----:B------:R-:W2:Y:S02]  /*ac20*/  @!P0 SYNCS.PHASECHK.TRANS64 P0, [R0+URZ], R3 ;  /* 0x00000003000085a7 */ /* 0x000ea400080010ff */
[----:B--2---:R-:W-:Y:S05]  /*ac30*/  @!P0 BRA `(.L_x_162) ;  /* 0xfffffffc00f08947 */ /* 0x004fea000383ffff */
[----:B------:R-:W-:Y:S05]  /*ac40*/  BRA `(.L_x_163) ;  /* 0xffffff7c00987947 */ /* 0x000fea000383ffff */
.L_x_51:
[----:B---3--:R-:W-:-:S07]  /*ac50*/  MOV R0, UR5 ;  /* 0x0000000500007c02 */ /* 0x008fce0008000f00 */
.L_x_164:
[----:B-1----:R1:W2:Y:S02]  /*ac60*/  SYNCS.PHASECHK.TRANS64.TRYWAIT P0, [R0+URZ], R3 ;  /* 0x00000003000075a7 */ /* 0x0022a400080011ff */
[----:B--2---:R-:W-:Y:S05]  /*ac70*/  @!P0 NANOSLEEP.SYNCS 0x989680 ;  /* 0x009896800000895d */ /* 0x004fea0003900000 */
[----:B------:R-:W2:Y:S02]  /*ac80*/  @!P0 SYNCS.PHASECHK.TRANS64 P0, [R0+URZ], R3 ;  /* 0x00000003000085a7 */ /* 0x000ea400080010ff */
[----:B--2---:R-:W-:Y:S05]  /*ac90*/  @!P0 BRA `(.L_x_164) ;  /* 0xfffffffc00f08947 */ /* 0x004fea000383ffff */
[----:B------:R-:W-:Y:S05]  /*aca0*/  BRA `(.L_x_165) ;  /* 0xffffff7c00a47947 */ /* 0x000fea000383ffff */
.L_x_52:
[----:B---3--:R-:W-:-:S07]  /*acb0*/  MOV R0, UR5 ;  /* 0x0000000500007c02 */ /* 0x008fce0008000f00 */
.L_x_166:
[----:B-1----:R1:W2:Y:S02]  /*acc0*/  SYNCS.PHASECHK.TRANS64.TRYWAIT P0, [R0+URZ], R3 ;  /* 0x00000003000075a7 */ /* 0x0022a400080011ff */
[----:B--2---:R-:W-:Y:S05]  /*acd0*/  @!P0 NANOSLEEP.SYNCS 0x989680 ;  /* 0x009896800000895d */ /* 0x004fea0003900000 */
[----:B------:R-:W2:Y:S02]  /*ace0*/  @!P0 SYNCS.PHASECHK.TRANS64 P0, [R0+URZ], R3 ;  /* 0x00000003000085a7 */ /* 0x000ea400080010ff */
[----:B--2---:R-:W-:Y:S05]  /*acf0*/  @!P0 BRA `(.L_x_166) ;  /* 0xfffffffc00f08947 */ /* 0x004fea000383ffff */
[----:B------:R-:W-:Y:S05]  /*ad00*/  BRA `(.L_x_167) ;  /* 0xffffff7c00b07947 */ /* 0x000fea000383ffff */
.L_x_53:
[----:B---3--:R-:W-:-:S07]  /*ad10*/  MOV R0, UR5 ;  /* 0x0000000500007c02 */ /* 0x008fce0008000f00 */
.L_x_168:
[----:B-1----:R1:W2:Y:S02]  /*ad20*/  SYNCS.PHASECHK.TRANS64.TRYWAIT P0, [R0+URZ], R3 ;  /* 0x00000003000075a7 */ /* 0x0022a400080011ff */
[----:B--2---:R-:W-:Y:S05]  /*ad30*/  @!P0 NANOSLEEP.SYNCS 0x989680 ;  /* 0x009896800000895d */ /* 0x004fea0003900000 */
[----:B------:R-:W2:Y:S02]  /*ad40*/  @!P0 SYNCS.PHASECHK.TRANS64 P0, [R0+URZ], R3 ;  /* 0x00000003000085a7 */ /* 0x000ea400080010ff */
[----:B--2---:R-:W-:Y:S05]  /*ad50*/  @!P0 BRA `(.L_x_168) ;  /* 0xfffffffc00f08947 */ /* 0x004fea000383ffff */
[----:B------:R-:W-:Y:S05]  /*ad60*/  BRA `(.L_x_169) ;  /* 0xffffff7c00bc7947 */ /* 0x000fea000383ffff */
.L_x_54:
[----:B---3--:R-:W-:-:S07]  /*ad70*/  MOV R0, UR5 ;  /* 0x0000000500007c02 */ /* 0x008fce0008000f00 */
.L_x_170:
[----:B-1----:R1:W2:Y:S02]  /*ad80*/  SYNCS.PHASECHK.TRANS64.TRYWAIT P0, [R0+URZ], R3 ;  /* 0x00000003000075a7 */ /* 0x0022a400080011ff */
[----:B--2---:R-:W-:Y:S05]  /*ad90*/  @!P0 NANOSLEEP.SYNCS 0x989680 ;  /* 0x009896800000895d */ /* 0x004fea0003900000 */
[----:B------:R-:W2:Y:S02]  /*ada0*/  @!P0 SYNCS.PHASECHK.TRANS64 P0, [R0+URZ], R3 ;  /* 0x00000003000085a7 */ /* 0x000ea400080010ff */
[----:B--2---:R-:W-:Y:S05]  /*adb0*/  @!P0 BRA `(.L_x_170) ;  /* 0xfffffffc00f08947 */ /* 0x004fea000383ffff */
[----:B------:R-:W-:Y:S05]  /*adc0*/  BRA `(.L_x_171) ;  /* 0xffffff7c00c87947 */ /* 0x000fea000383ffff */
.L_x_55:
[----:B---3--:R-:W-:-:S07]  /*add0*/  MOV R0, UR5 ;  /* 0x0000000500007c02 */ /* 0x008fce0008000f00 */
.L_x_172:
[----:B-1----:R1:W2:Y:S02]  /*ade0*/  SYNCS.PHASECHK.TRANS64.TRYWAIT P0, [R0+URZ], R3 ;  /* 0x00000003000075a7 */ /* 0x0022a400080011ff */
[----:B--2---:R-:W-:Y:S05]  /*adf0*/  @!P0 NANOSLEEP.SYNCS 0x989680 ;  /* 0x009896800000895d */ /* 0x004fea0003900000 */
[----:B------:R-:W2:Y:S02]  /*ae00*/  @!P0 SYNCS.PHASECHK.TRANS64 P0, [R0+URZ], R3 ;  /* 0x00000003000085a7 */ /* 0x000ea400080010ff */
[----:B--2---:R-:W-:Y:S05]  /*ae10*/  @!P0 BRA `(.L_x_172) ;  /* 0xfffffffc00f08947 */ /* 0x004fea000383ffff */
[----:B------:R-:W-:Y:S05]  /*ae20*/  BRA `(.L_x_173) ;  /* 0xffffff7c00d47947 */ /* 0x000fea000383ffff */
.L_x_58:
[----:B-1----:R1:W2:Y:S02]  /*ae30*/  SYNCS.PHASECHK.TRANS64.TRYWAIT P0, [R0+URZ+0x150], R5 ;  /* 0x00015005000075a7 */ /* 0x0022a400080011ff */
[----:B--2---:R-:W-:Y:S05]  /*ae40*/  @!P0 NANOSLEEP.SYNCS 0x989680 ;  /* 0x009896800000895d */ /* 0x004fea0003900000 */
[----:B------:R-:W2:Y:S02]  /*ae50*/  @!P0 SYNCS.PHASECHK.TRANS64 P0, [R0+URZ+0x150], R5 ;  /* 0x00015005000085a7 */ /* 0x000ea400080010ff */
[----:B--2---:R-:W-:Y:S05]  /*ae60*/  @!P0 BRA `(.L_x_58) ;  /* 0xfffffffc00f08947 */ /* 0x004fea000383ffff */
[----:B------:R-:W-:Y:S05]  /*ae70*/  BRA `(.L_x_174) ;  /* 0xffffff8000347947 */ /* 0x000fea000383ffff */
.L_x_59:
[----:B------:R-:W-:-:S07]  /*ae80*/  MOV R0, UR5 ;  /* 0x0000000500007c02 */ /* 0x000fce0008000f00 */
.L_x_175:
[----:B-1----:R1:W2:Y:S02]  /*ae90*/  SYNCS.PHASECHK.TRANS64.TRYWAIT P0, [R0+URZ+0x120], R7 ;  /* 0x00012007000075a7 */ /* 0x0022a400080011ff */
[----:B--2---:R-:W-:Y:S05]  /*aea0*/  @!P0 NANOSLEEP.SYNCS 0x989680 ;  /* 0x009896800000895d */ /* 0x004fea0003900000 */
[----:B------:R-:W2:Y:S02]  /*aeb0*/  @!P0 SYNCS.PHASECHK.TRANS64 P0, [R0+URZ+0x120], R7 ;  /* 0x00012007000085a7 */ /* 0x000ea400080010ff */
[----:B--2---:R-:W-:Y:S05]  /*aec0*/  @!P0 BRA `(.L_x_175) ;  /* 0xfffffffc00f08947 */ /* 0x004fea000383ffff */
[----:B------:R-:W-:Y:S05]  /*aed0*/  BRA `(.L_x_176) ;  /* 0xffffff8000447947 */ /* 0x000fea000383ffff */
.L_x_60:
[----:B-1----:R1:W2:Y:S02]  /*aee0*/  SYNCS.PHASECHK.TRANS64.TRYWAIT P1, [R0+URZ+0x110], R5 ;  /* 0x00011005000075a7 */ /* 0x0022a400080211ff */
[----:B--2---:R-:W-:Y:S05]  /*aef0*/  @!P1 NANOSLEEP.SYNCS 0x989680 ;  /* 0x009896800000995d */ /* 0x004fea0003900000 */
[----:B------:R-:W2:Y:S02]  /*af00*/  @!P1 SYNCS.PHASECHK.TRANS64 P1, [R0+URZ+0x110], R5 ;  /* 0x00011005000095a7 */ /* 0x000ea400080210ff */
[----:B--2---:R-:W-:Y:S05]  /*af10*/  @!P1 BRA `(.L_x_60) ;  /* 0xfffffffc00f09947 */ /* 0x004fea000383ffff */
[----:B------:R-:W-:Y:S05]  /*af20*/  BRA `(.L_x_177) ;  /* 0xffffff8000747947 */ /* 0x000fea000383ffff */
.L_x_63:
[----:B------:R-:W-:-:S07]  /*af30*/  MOV R0, UR5 ;  /* 0x0000000500007c02 */ /* 0x000fce0008000f00 */
.L_x_178:
[----:B-1----:R1:W2:Y:S02]  /*af40*/  SYNCS.PHASECHK.TRANS64.TRYWAIT P0, [R0+URZ+0x120], R3 ;  /* 0x00012003000075a7 */ /* 0x0022a400080011ff */
[----:B--2---:R-:W-:Y:S05]  /*af50*/  @!P0 NANOSLEEP.SYNCS 0x989680 ;  /* 0x009896800000895d */ /* 0x004fea0003900000 */
[----:B------:R-:W2:Y:S02]  /*af60*/  @!P0 SYNCS.PHASECHK.TRANS64 P0, [R0+URZ+0x120], R3 ;  /* 0x00012003000085a7 */ /* 0x000ea400080010ff */
[----:B--2---:R-:W-:Y:S05]  /*af70*/  @!P0 BRA `(.L_x_178) ;  /* 0xfffffffc00f08947 */ /* 0x004fea000383ffff */
[----:B------:R-:W-:Y:S05]  /*af80*/  BRA `(.L_x_62) ;  /* 0xffffff8000c87947 */ /* 0x000fea000383ffff */
.L_x_72:
[----:B-1----:R-:W-:-:S04]  /*af90*/  MOV R4, UR4 ;  /* 0x0000000400047c02 */ /* 0x002fc80008000f00 */
[----:B------:R1:W2:Y:S03]  /*afa0*/  SYNCS.PHASECHK.TRANS64.TRYWAIT P0, [R4+URZ+0x8], R5 ;  /* 0x00000805040075a7 */ /* 0x0002a600080011ff */
[----:B--2---:R-:W-:Y:S05]  /*afb0*/  @!P0 NANOSLEEP.SYNCS 0x989680 ;  /* 0x009896800000895d */ /* 0x004fea0003900000 */
[----:B------:R-:W2:Y:S02]  /*afc0*/  @!P0 SYNCS.PHASECHK.TRANS64 P0, [R4+URZ+0x8], R5 ;  /* 0x00000805040085a7 */ /* 0x000ea400080010ff */
[----:B--2---:R-:W-:Y:S05]  /*afd0*/  @!P0 BRA `(.L_x_72) ;  /* 0xfffffffc00ec8947 */ /* 0x004fea000383ffff */
[----:B------:R-:W-:Y:S05]  /*afe0*/  BRA `(.L_x_71) ;  /* 0xffffff84007c7947 */ /* 0x000fea000383ffff */
.L_x_74:
[----:B------:R-:W-:Y:S01]  /*aff0*/  BSSY B0, `(.L_x_179) ;  /* 0x0000006000007945 */ /* 0x000fe20003800000 */
[----:B------:R-:W-:-:S07]  /*b000*/  MOV R15, 0xffffffff ;  /* 0xffffffff000f7802 */ /* 0x000fce0000000f00 */
[----:B-1---5:R-:W-:Y:S05]  /*b010*/  WARPSYNC.COLLECTIVE R15, `(.L_x_180) ;  /* 0x000000000f0c7348 */ /* 0x022fea0003c00000 */
[----:B------:R-:W-:Y:S02]  /*b020*/  ELECT P6, UR79, PT ;  /* 0x00000000004f782f */ /* 0x000fe400038c0000 */
[----:B------:R-:W-:Y:S01]  /*b030*/  MOV R14, UR79 ;  /* 0x0000004f000e7c02 */ /* 0x000fe20008000f00 */
[----:B-1---5:R-:W-:Y:S10]  /*b040*/  ENDCOLLECTIVE ;  /* 0x000000000000791b */ /* 0x022ff40003800000 */
.L_x_180:
[----:B------:R-:W-:Y:S05]  /*b050*/  BSYNC B0 ;  /* 0x0000000000007941 */ /* 0x000fea0003800000 */
.L_x_179:
[----:B------:R-:W-:Y:S05]  /*b060*/  BRA `(.L_x_181) ;  /* 0xffffff8400ac7947 */ /* 0x000fea000383ffff */
.L_x_76:
[----:B-1----:R-:W-:-:S04]  /*b070*/  MOV R2, UR4 ;  /* 0x0000000400027c02 */ /* 0x002fc80008000f00 */
[----:B------:R1:W2:Y:S03]  /*b080*/  SYNCS.PHASECHK.TRANS64.TRYWAIT P0, [R2+URZ+0x8], R3 ;  /* 0x00000803020075a7 */ /* 0x0002a600080011ff */
[----:B--2---:R-:W-:Y:S05]  /*b090*/  @!P0 NANOSLEEP.SYNCS 0x989680 ;  /* 0x009896800000895d */ /* 0x004fea0003900000 */
[----:B------:R-:W2:Y:S02]  /*b0a0*/  @!P0 SYNCS.PHASECHK.TRANS64 P0, [R2+URZ+0x8], R3 ;  /* 0x00000803020085a7 */ /* 0x000ea400080010ff */
[----:B--2---:R-:W-:Y:S05]  /*b0b0*/  @!P0 BRA `(.L_x_76) ;  /* 0xfffffffc00ec8947 */ /* 0x004fea000383ffff */
[----:B------:R-:W-:Y:S05]  /*b0c0*/  BRA `(.L_x_75) ;  /* 0xffffff8400b07947 */ /* 0x000fea000383ffff */
.L_x_77:
[----:B-1----:R1:W2:Y:S02]  /*b0d0*/  SYNCS.PHASECHK.TRANS64.TRYWAIT P0, [R0+URZ+0x110], R5 ;  /* 0x00011005000075a7 */ /* 0x0022a400080011ff */
[----:B--2---:R-:W-:Y:S05]  /*b0e0*/  @!P0 NANOSLEEP.SYNCS 0x989680 ;  /* 0x009896800000895d */ /* 0x004fea0003900000 */
[----:B------:R-:W2:Y:S02]  /*b0f0*/  @!P0 SYNCS.PHASECHK.TRANS64 P0, [R0+URZ+0x110], R5 ;  /* 0x00011005000085a7 */ /* 0x000ea400080010ff */
[----:B--2---:R-:W-:Y:S05]  /*b100*/  @!P0 BRA `(.L_x_77) ;  /* 0xfffffffc00f08947 */ /* 0x004fea000383ffff */
[----:B------:R-:W-:Y:S05]  /*b110*/  BRA `(.L_x_182) ;  /* 0xffffff88008c7947 */ /* 0x000fea000383ffff */
.L_x_79:
[----:B------:R-:W-:-:S07]  /*b120*/  MOV R0, UR19 ;  /* 0x0000001300007c02 */ /* 0x000fce0008000f00 */
.L_x_183:
[----:B-1----:R1:W2:Y:S02]  /*b130*/  SYNCS.PHASECHK.TRANS64.TRYWAIT P0, [R0+URZ+0x140], R5 ;  /* 0x00014005000075a7 */ /* 0x0022a400080011ff */
[----:B--2---:R-:W-:Y:S05]  /*b140*/  @!P0 NANOSLEEP.SYNCS 0x989680 ;  /* 0x009896800000895d */ /* 0x004fea0003900000 */
[----:B------:R-:W2:Y:S02]  /*b150*/  @!P0 SYNCS.PHASECHK.TRANS64 P0, [R0+URZ+0x140], R5 ;  /* 0x00014005000085a7 */ /* 0x000ea400080010ff */
[----:B--2---:R-:W-:Y:S05]  /*b160*/  @!P0 BRA `(.L_x_183) ;  /* 0xfffffffc00f08947 */ /* 0x004fea000383ffff */
[----:B------:R-:W-:Y:S05]  /*b170*/  BRA `(.L_x_184) ;  /* 0xffffff8800d87947 */ /* 0x000fea000383ffff */
.L_x_82:
[----:B------:R-:W-:Y:S07]  /*b180*/  MOV R0, UR7 ;  /* 0x0000000700007c02 */ /* 0x000fee0008000f00 */
.L_x_185:
[----:B-1----:R1:W2:Y:S02]  /*b190*/  SYNCS.PHASECHK.TRANS64.TRYWAIT P0, [R0+URZ], R5 ;  /* 0x00000005000075a7 */ /* 0x0022a400080011ff */
[----:B--2---:R-:W-:Y:S05]  /*b1a0*/  @!P0 NANOSLEEP.SYNCS 0x989680 ;  /* 0x009896800000895d */ /* 0x004fea0003900000 */
[----:B------:R-:W2:Y:S02]  /*b1b0*/  @!P0 SYNCS.PHASECHK.TRANS64 P0, [R0+URZ], R5 ;  /* 0x00000005000085a7 */ /* 0x000ea400080010ff */
[----:B--2---:R-:W-:Y:S05]  /*b1c0*/  @!P0 BRA `(.L_x_185) ;  /* 0xfffffffc00f08947 */ /* 0x004fea000383ffff */
[----:B------:R-:W-:Y:S05]  /*b1d0*/  BRA `(.L_x_81) ;  /* 0xffffff8800ec7947 */ /* 0x000fea000383ffff */
.L_x_86:
[----:B-1----:R-:W-:-:S07]  /*b1e0*/  MOV R0, UR5 ;  /* 0x0000000500007c02 */ /* 0x002fce0008000f00 */
.L_x_186:
[----:B-1----:R1:W2:Y:S02]  /*b1f0*/  SYNCS.PHASECHK.TRANS64.TRYWAIT P0, [R0+URZ], R3 ;  /* 0x00000003000075a7 */ /* 0x0022a400080011ff */
[----:B--2---:R-:W-:Y:S05]  /*b200*/  @!P0 NANOSLEEP.SYNCS 0x989680 ;  /* 0x009896800000895d */ /* 0x004fea0003900000 */
[----:B------:R-:W2:Y:S02]  /*b210*/  @!P0 SYNCS.PHASECHK.TRANS64 P0, [R0+URZ], R3 ;  /* 0x00000003000085a7 */ /* 0x000ea400080010ff */
[----:B--2---:R-:W-:Y:S05]  /*b220*/  @!P0 BRA `(.L_x_186) ;  /* 0xfffffffc00f08947 */ /* 0x004fea000383ffff */
[----:B------:R-:W-:Y:S05]  /*b230*/  BRA `(.L_x_187) ;  /* 0xffffff8c00b87947 */ /* 0x000fea000383ffff */
.L_x_89:
[----:B------:R-:W-:-:S07]  /*b240*/  MOV R0, UR11 ;  /* 0x0000000b00007c02 */ /* 0x000fce0008000f00 */
.L_x_188:
[----:B-1----:R1:W2:Y:S02]  /*b250*/  SYNCS.PHASECHK.TRANS64.TRYWAIT P1, [R0+URZ+0x170], R3 ;  /* 0x00017003000075a7 */ /* 0x0022a400080211ff */
[----:B--2---:R-:W-:Y:S05]  /*b260*/  @!P1 NANOSLEEP.SYNCS 0x989680 ;  /* 0x009896800000995d */ /* 0x004fea0003900000 */
[----:B------:R-:W2:Y:S02]  /*b270*/  @!P1 SYNCS.PHASECHK.TRANS64 P1, [R0+URZ+0x170], R3 ;  /* 0x00017003000095a7 */ /* 0x000ea400080210ff */
[----:B--2---:R-:W-:Y:S05]  /*b280*/  @!P1 BRA `(.L_x_188) ;  /* 0xfffffffc00f09947 */ /* 0x004fea000383ffff */
[----:B------:R-:W-:Y:S05]  /*b290*/  BRA `(.L_x_189) ;  /* 0xffffff9000047947 */ /* 0x000fea000383ffff */
.L_x_94:
[----:B----4-:R4:W1:Y:S02]  /*b2a0*/  SYNCS.PHASECHK.TRANS64.TRYWAIT P0, [R0+URZ+0x110], R3 ;  /* 0x00011003000075a7 */ /* 0x01086400080011ff */
[----:B-1----:R-:W-:Y:S05]  /*b2b0*/  @!P0 NANOSLEEP.SYNCS 0x989680 ;  /* 0x009896800000895d */ /* 0x002fea0003900000 */
[----:B------:R-:W1:Y:S02]  /*b2c0*/  @!P0 SYNCS.PHASECHK.TRANS64 P0, [R0+URZ+0x110], R3 ;  /* 0x00011003000085a7 */ /* 0x000e6400080010ff */
[----:B-1----:R-:W-:Y:S05]  /*b2d0*/  @!P0 BRA `(.L_x_94) ;  /* 0xfffffffc00f08947 */ /* 0x002fea000383ffff */
[----:B------:R-:W-:Y:S05]  /*b2e0*/  BRA `(.L_x_190) ;  /* 0xffffff9400147947 */ /* 0x000fea000383ffff */
.L_x_97:
[----:B------:R-:W-:Y:S07]  /*b2f0*/  MOV R0, UR6 ;  /* 0x0000000600007c02 */ /* 0x000fee0008000f00 */
.L_x_191:
[----:B-1----:R1:W4:Y:S02]  /*b300*/  SYNCS.PHASECHK.TRANS64.TRYWAIT P0, [R0+URZ+0x108], R3 ;  /* 0x00010803000075a7 */ /* 0x00232400080011ff */
[----:B----4-:R-:W-:Y:S05]  /*b310*/  @!P0 NANOSLEEP.SYNCS 0x989680 ;  /* 0x009896800000895d */ /* 0x010fea0003900000 */
[----:B------:R-:W4:Y:S02]  /*b320*/  @!P0 SYNCS.PHASECHK.TRANS64 P0, [R0+URZ+0x108], R3 ;  /* 0x00010803000085a7 */ /* 0x000f2400080010ff */
[----:B----4-:R-:W-:Y:S05]  /*b330*/  @!P0 BRA `(.L_x_191) ;  /* 0xfffffffc00f08947 */ /* 0x010fea000383ffff */
[----:B------:R-:W-:Y:S05]  /*b340*/  BRA `(.L_x_96) ;  /* 0xffffff9400f47947 */ /* 0x000fea000383ffff */
.L_x_100:
[----:B------:R-:W-:Y:S07]  /*b350*/  MOV R3, UR6 ;  /* 0x0000000600037c02 */ /* 0x000fee0008000f00 */
.L_x_192:
[----:B-1----:R1:W2:Y:S02]  /*b360*/  SYNCS.PHASECHK.TRANS64.TRYWAIT P0, [R3+URZ+0xe8], R12 ;  /* 0x0000e80c030075a7 */ /* 0x0022a400080011ff */
[----:B--2---:R-:W-:Y:S05]  /*b370*/  @!P0 NANOSLEEP.SYNCS 0x989680 ;  /* 0x009896800000895d */ /* 0x004fea0003900000 */
[----:B------:R-:W2:Y:S02]  /*b380*/  @!P0 SYNCS.PHASECHK.TRANS64 P0, [R3+URZ+0xe8], R12 ;  /* 0x0000e80c030085a7 */ /* 0x000ea400080010ff */
[----:B--2---:R-:W-:Y:S05]  /*b390*/  @!P0 BRA `(.L_x_192) ;  /* 0xfffffffc00f08947 */ /* 0x004fea000383ffff */
[----:B------:R-:W-:Y:S05]  /*b3a0*/  BRA `(.L_x_193) ;  /* 0xffffff98006c7947 */ /* 0x000fea000383ffff */
.L_x_101:
[----:B-1----:R-:W-:Y:S07]  /*b3b0*/  MOV R3, UR6 ;  /* 0x0000000600037c02 */ /* 0x002fee0008000f00 */
.L_x_194:
[----:B-1----:R1:W2:Y:S02]  /*b3c0*/  SYNCS.PHASECHK.TRANS64.TRYWAIT P0, [R3+URZ+0xf0], R12 ;  /* 0x0000f00c030075a7 */ /* 0x0022a400080011ff */
[----:B--2---:R-:W-:Y:S05]  /*b3d0*/  @!P0 NANOSLEEP.SYNCS 0x989680 ;  /* 0x009896800000895d */ /* 0x004fea0003900000 */
[----:B------:R-:W2:Y:S02]  /*b3e0*/  @!P0 SYNCS.PHASECHK.TRANS64 P0, [R3+URZ+0xf0], R12 ;  /* 0x0000f00c030085a7 */ /* 0x000ea400080010ff */
[----:B--2---:R-:W-:Y:S05]  /*b3f0*/  @!P0 BRA `(.L_x_194) ;  /* 0xfffffffc00f08947 */ /* 0x004fea000383ffff */
[----:B------:R-:W-:Y:S05]  /*b400*/  BRA `(.L_x_195) ;  /* 0xffffff9800ac7947 */ /* 0x000fea000383ffff */
.L_x_102:
[----:B------:R-:W-:Y:S07]  /*b410*/  MOV R3, UR6 ;  /* 0x0000000600037c02 */ /* 0x000fee0008000f00 */
.L_x_196:
[----:B-1----:R1:W2:Y:S02]  /*b420*/  SYNCS.PHASECHK.TRANS64.TRYWAIT P0, [R3+URZ+0xf8], R12 ;  /* 0x0000f80c030075a7 */ /* 0x0022a400080011ff */
[----:B--2---:R-:W-:Y:S05]  /*b430*/  @!P0 NANOSLEEP.SYNCS 0x989680 ;  /* 0x009896800000895d */ /* 0x004fea0003900000 */
[----:B------:R-:W2:Y:S02]  /*b440*/  @!P0 SYNCS.PHASECHK.TRANS64 P0, [R3+URZ+0xf8], R12 ;  /* 0x0000f80c030085a7 */ /* 0x000ea400080010ff */
[----:B--2---:R-:W-:Y:S05]  /*b450*/  @!P0 BRA `(.L_x_196) ;  /* 0xfffffffc00f08947 */ /* 0x004fea000383ffff */
[----:B------:R-:W-:Y:S05]  /*b460*/  BRA `(.L_x_197) ;  /* 0xffffff9c00347947 */ /* 0x000fea000383ffff */
.L_x_104:
[----:B------:R-:W-:-:S07]  /*b470*/  MOV R0, UR6 ;  /* 0x0000000600007c02 */ /* 0x000fce0008000f00 */
.L_x_198:
[----:B-1----:R1:W2:Y:S02]  /*b480*/  SYNCS.PHASECHK.TRANS64.TRYWAIT P0, [R0+URZ+0xe8], R3 ;  /* 0x0000e803000075a7 */ /* 0x0022a400080011ff */
[----:B--2---:R-:W-:Y:S05]  /*b490*/  @!P0 NANOSLEEP.SYNCS 0x989680 ;  /* 0x009896800000895d */ /* 0x004fea0003900000 */
[----:B------:R-:W2:Y:S02]  /*b4a0*/  @!P0 SYNCS.PHASECHK.TRANS64 P0, [R0+URZ+0xe8], R3 ;  /* 0x0000e803000085a7 */ /* 0x000ea400080010ff */
[----:B--2---:R-:W-:Y:S05]  /*b4b0*/  @!P0 BRA `(.L_x_198) ;  /* 0xfffffffc00f08947 */ /* 0x004fea000383ffff */
[----:B------:R-:W-:Y:S05]  /*b4c0*/  BRA `(.L_x_199) ;  /* 0xffffff9c00a47947 */ /* 0x000fea000383ffff */
.L_x_105:
[----:B-1----:R-:W-:-:S07]  /*b4d0*/  MOV R0, UR6 ;  /* 0x0000000600007c02 */ /* 0x002fce0008000f00 */
.L_x_200:
[----:B-1----:R1:W2:Y:S02]  /*b4e0*/  SYNCS.PHASECHK.TRANS64.TRYWAIT P0, [R0+URZ+0xf0], R3 ;  /* 0x0000f003000075a7 */ /* 0x0022a400080011ff */
[----:B--2---:R-:W-:Y:S05]  /*b4f0*/  @!P0 NANOSLEEP.SYNCS 0x989680 ;  /* 0x009896800000895d */ /* 0x004fea0003900000 */
[----:B------:R-:W2:Y:S02]  /*b500*/  @!P0 SYNCS.PHASECHK.TRANS64 P0, [R0+URZ+0xf0], R3 ;  /* 0x0000f003000085a7 */ /* 0x000ea400080010ff */
[----:B--2---:R-:W-:Y:S05]  /*b510*/  @!P0 BRA `(.L_x_200) ;  /* 0xfffffffc00f08947 */ /* 0x004fea000383ffff */
[----:B------:R-:W-:Y:S05]  /*b520*/  BRA `(.L_x_201) ;  /* 0xffffff9c00947947 */ /* 0x000fea000383ffff */
.L_x_107:
[----:B--2---:R2:W3:Y:S02]  /*b530*/  SYNCS.PHASECHK.TRANS64.TRYWAIT P0, [R0+URZ+0x110], R3 ;  /* 0x00011003000075a7 */ /* 0x0044e400080011ff */
[----:B---3--:R-:W-:Y:S05]  /*b540*/  @!P0 NANOSLEEP.SYNCS 0x989680 ;  /* 0x009896800000895d */ /* 0x008fea0003900000 */
[----:B------:R-:W3:Y:S02]  /*b550*/  @!P0 SYNCS.PHASECHK.TRANS64 P0, [R0+URZ+0x110], R3 ;  /* 0x00011003000085a7 */ /* 0x000ee400080010ff */
[----:B---3--:R-:W-:Y:S05]  /*b560*/  @!P0 BRA `(.L_x_107) ;  /* 0xfffffffc00f08947 */ /* 0x008fea000383ffff */
[----:B------:R-:W-:Y:S05]  /*b570*/  BRA `(.L_x_202) ;  /* 0xffffffa000607947 */ /* 0x000fea000383ffff */
.L_x_117:
[----:B-1----:R1:W3:Y:S02]  /*b580*/  SYNCS.PHASECHK.TRANS64.TRYWAIT P1, [R3+URZ+0xd0], R0 ;  /* 0x0000d000030075a7 */ /* 0x0022e400080211ff */
[----:B---3--:R-:W-:Y:S05]  /*b590*/  @!P1 NANOSLEEP.SYNCS 0x989680 ;  /* 0x009896800000995d */ /* 0x008fea0003900000 */
[----:B------:R-:W3:Y:S02]  /*b5a0*/  @!P1 SYNCS.PHASECHK.TRANS64 P1, [R3+URZ+0xd0], R0 ;  /* 0x0000d000030095a7 */ /* 0x000ee400080210ff */
[----:B---3--:R-:W-:Y:S05]  /*b5b0*/  @!P1 BRA `(.L_x_117) ;  /* 0xfffffffc00f09947 */ /* 0x008fea000383ffff */
[----:B------:R-:W-:Y:S05]  /*b5c0*/  BRA `(.L_x_116) ;  /* 0xffffffac007c7947 */ /* 0x000fea000383ffff */
.L_x_119:
[----:B---3--:R3:W4:Y:S02]  /*b5d0*/  SYNCS.PHASECHK.TRANS64.TRYWAIT P0, [R168+URZ+0x130], R5 ;  /* 0x00013005a80075a7 */ /* 0x00872400080011ff */
[----:B----4-:R-:W-:Y:S05]  /*b5e0*/  @!P0 NANOSLEEP.SYNCS 0x989680 ;  /* 0x009896800000895d */ /* 0x010fea0003900000 */
[----:B------:R-:W4:Y:S02]  /*b5f0*/  @!P0 SYNCS.PHASECHK.TRANS64 P0, [R168+URZ+0x130], R5 ;  /* 0x00013005a80085a7 */ /* 0x000f2400080010ff */
[----:B----4-:R-:W-:Y:S05]  /*b600*/  @!P0 BRA `(.L_x_119) ;  /* 0xfffffffc00f08947 */ /* 0x010fea000383ffff */
[----:B------:R-:W-:Y:S05]  /*b610*/  BRA `(.L_x_118) ;  /* 0xffffffac00d87947 */ /* 0x000fea000383ffff */
.L_x_129:
[----:B--2---:R2:W3:Y:S02]  /*b620*/  SYNCS.PHASECHK.TRANS64.TRYWAIT P0, [R6+URZ+0xd0], R5 ;  /* 0x0000d005060075a7 */ /* 0x0044e400080011ff */
[----:B---3--:R-:W-:Y:S05]  /*b630*/  @!P0 NANOSLEEP.SYNCS 0x989680 ;  /* 0x009896800000895d */ /* 0x008fea0003900000 */
[----:B------:R-:W3:Y:S02]  /*b640*/  @!P0 SYNCS.PHASECHK.TRANS64 P0, [R6+URZ+0xd0], R5 ;  /* 0x0000d005060085a7 */ /* 0x000ee400080010ff */
[----:B---3--:R-:W-:Y:S05]  /*b650*/  @!P0 BRA `(.L_x_129) ;  /* 0xfffffffc00f08947 */ /* 0x008fea000383ffff */
[----:B------:R-:W-:Y:S05]  /*b660*/  BRA `(.L_x_128) ;  /* 0xffffffc400007947 */ /* 0x000fea000383ffff */
.L_x_139:
[----:B-1----:R1:W2:Y:S02]  /*b670*/  SYNCS.PHASECHK.TRANS64.TRYWAIT P0, [R3+URZ+0xd0], R8 ;  /* 0x0000d008030075a7 */ /* 0x0022a400080011ff */
[----:B--2---:R-:W-:Y:S05]  /*b680*/  @!P0 NANOSLEEP.SYNCS 0x989680 ;  /* 0x009896800000895d */ /* 0x004fea0003900000 */
[----:B------:R-:W2:Y:S02]  /*b690*/  @!P0 SYNCS.PHASECHK.TRANS64 P0, [R3+URZ+0xd0], R8 ;  /* 0x0000d008030085a7 */ /* 0x000ea400080010ff */
[----:B--2---:R-:W-:Y:S05]  /*b6a0*/  @!P0 BRA `(.L_x_139) ;  /* 0xfffffffc00f08947 */ /* 0x004fea000383ffff */
[----:B------:R-:W-:Y:S05]  /*b6b0*/  BRA `(.L_x_138) ;  /* 0xffffffd800907947 */ /* 0x000fea000383ffff */
        .weak           $__internal_0_$__cuda_sm10x_tcgen05_guardrail_trap_col_being_dealloced_not_returned_by_alloc
        .type           $__internal_0_$__cuda_sm10x_tcgen05_guardrail_trap_col_being_dealloced_not_returned_by_alloc,@function
        .size           $__internal_0_$__cuda_sm10x_tcgen05_guardrail_trap_col_being_dealloced_not_returned_by_alloc,($__internal_1_$__cuda_sm10x_tcgen05_guardrail_trap_phase_invalid_during_alloc - $__internal_0_$__cuda_sm10x_tcgen05_guardrail_trap_col_being_dealloced_not_returned_by_alloc)
$__internal_0_$__cuda_sm10x_tcgen05_guardrail_trap_col_being_dealloced_not_returned_by_alloc:
[----:B------:R-:W-:Y:S05]  /*b6c0*/  BPT.TRAP 0x1 ;  /* 0x000000040000795c */ /* 0x000fea0000300000 */
[----:B------:R-:W-:-:S04]  /*b6d0*/  HFMA2 R3, -RZ, RZ, 0, 0 ;  /* 0x00000000ff037431 */ /* 0x000fc800000001ff */
[----:B------:R-:W-:Y:S05]  /*b6e0*/  RET.REL.NODEC R2 `(_ZN7cutlass13device_kernelINS_4gemm6kernel13GemmUniversalIN4cute5tupleIJiiiiEEENS1_10collective13CollectiveMmaINS1_35MainloopSm100TmaUmmaWarpSpecializedILi13ELi2ELi2ENS5_IJNS4_1CILi2EEENSA_ILi1EEESC_EEEEENS5_IJNSA_ILi256EEENSA_ILi192EEENSA_ILi64EEEEEEaNS5_IJlSC_lEEEaSJ_NS4_8TiledMMAINS4_8MMA_AtomIJNS4_21SM100_MMA_S8_2x1SM_SSIaaiLi256ELi192ELNS4_4UMMA5MajorE0ELSO_0ELNSN_8SaturateE0EEEEEENS4_6LayoutINS5_IJSC_SC_SC_EEENS5_IJNSA_ILi0EEESU_SU_EEEEENS5_IJNS4_10UnderscoreESX_SX_EEEEENS4_18SM100_TMA_2SM_LOADENS4_14ComposedLayoutINS4_7SwizzleILi2ELi4ELi3EEENS4_18smem_ptr_flag_bitsILi8EEENSS_INS5_IJNSA_ILi8EEESH_EEENS5_IJSH_SC_EEEEEEEvNS4_8identityES10_S1A_vS1B_EENS_8epilogue10collective18CollectiveEpilogueINS1D_23Sm100TmaWarpSpecializedILi3ELi2ELi64ELb0ELb0EEEJNS5_IJNSA_ILi128EEESG_SH_EEENS5_IJNSS_IS1I_SC_EENSS_ISH_SC_EEEEEaSJ_aSJ_NS1D_6fusion15FusionCallbacksIS1H_NS1N_17LinearCombinationIaiaiLNS_15FloatRoundStyleE2EEES1J_S1M_JEEENS4_5SM1004TMEM4LOAD26SM100_TMEM_LOAD_32dp32b64xENS4_13SM90_TMA_LOADES1A_NS4_39AutoVectorizingCopyWithAssumedAlignmentILi128EEENS4_14SM90_TMA_STOREES1A_S1Z_S1Z_EEEvvEEEEvNT_6ParamsE) ;  /* 0xffffff4802447950 */ /* 0x000fea0003c3ffff */
        .weak           $__internal_1_$__cuda_sm10x_tcgen05_guardrail_trap_phase_invalid_during_alloc
        .type           $__internal_1_$__cuda_sm10x_tcgen05_guardrail_trap_phase_invalid_during_alloc,@function
        .size           $__internal_1_$__cuda_sm10x_tcgen05_guardrail_trap_phase_invalid_during_alloc,($__internal_2_$__cuda_sm10x_tcgen05_guardrail_trap_unallocated_columns_being_dealloced - $__internal_1_$__cuda_sm10x_tcgen05_guardrail_trap_phase_invalid_during_alloc)
$__internal_1_$__cuda_sm10x_tcgen05_guardrail_trap_phase_invalid_during_alloc:
[----:B------:R-:W-:Y:S05]  /*b6f0*/  BPT.TRAP 0x1 ;  /* 0x000000040000795c */ /* 0x000fea0000300000 */
[----:B------:R-:W-:-:S04]  /*b700*/  MOV R3, 0x0 ;  /* 0x0000000000037802 */ /* 0x000fc80000000f00 */
[----:B------:R-:W-:Y:S05]  /*b710*/  RET.REL.NODEC R2 `(_ZN7cutlass13device_kernelINS_4gemm6kernel13GemmUniversalIN4cute5tupleIJiiiiEEENS1_10collective13CollectiveMmaINS1_35MainloopSm100TmaUmmaWarpSpecializedILi13ELi2ELi2ENS5_IJNS4_1CILi2EEENSA_ILi1EEESC_EEEEENS5_IJNSA_ILi256EEENSA_ILi192EEENSA_ILi64EEEEEEaNS5_IJlSC_lEEEaSJ_NS4_8TiledMMAINS4_8MMA_AtomIJNS4_21SM100_MMA_S8_2x1SM_SSIaaiLi256ELi192ELNS4_4UMMA5MajorE0ELSO_0ELNSN_8SaturateE0EEEEEENS4_6LayoutINS5_IJSC_SC_SC_EEENS5_IJNSA_ILi0EEESU_SU_EEEEENS5_IJNS4_10UnderscoreESX_SX_EEEEENS4_18SM100_TMA_2SM_LOADENS4_14ComposedLayoutINS4_7SwizzleILi2ELi4ELi3EEENS4_18smem_ptr_flag_bitsILi8EEENSS_INS5_IJNSA_ILi8EEESH_EEENS5_IJSH_SC_EEEEEEEvNS4_8identityES10_S1A_vS1B_EENS_8epilogue10collective18CollectiveEpilogueINS1D_23Sm100TmaWarpSpecializedILi3ELi2ELi64ELb0ELb0EEEJNS5_IJNSA_ILi128EEESG_SH_EEENS5_IJNSS_IS1I_SC_EENSS_ISH_SC_EEEEEaSJ_aSJ_NS1D_6fusion15FusionCallbacksIS1H_NS1N_17LinearCombinationIaiaiLNS_15FloatRoundStyleE2EEES1J_S1M_JEEENS4_5SM1004TMEM4LOAD26SM100_TMEM_LOAD_32dp32b64xENS4_13SM90_TMA_LOADES1A_NS4_39AutoVectorizingCopyWithAssumedAlignmentILi128EEENS4_14SM90_TMA_STOREES1A_S1Z_S1Z_EEEvvEEEEvNT_6ParamsE) ;  /* 0xffffff4802387950 */ /* 0x000fea0003c3ffff */
        .weak           $__internal_2_$__cuda_sm10x_tcgen05_guardrail_trap_unallocated_columns_being_dealloced
        .type           $__internal_2_$__cuda_sm10x_tcgen05_guardrail_trap_unallocated_columns_being_dealloced,@function
        .size           $__internal_2_$__cuda_sm10x_tcgen05_guardrail_trap_unallocated_columns_being_dealloced,(.L_x_204 - $__internal_2_$__cuda_sm10x_tcgen05_guardrail_trap_unallocated_columns_being_dealloced)
$__internal_2_$__cuda_sm10x_tcgen05_guardrail_trap_unallocated_columns_being_dealloced:
[----:B------:R-:W-:Y:S05]  /*b720*/  BPT.TRAP 0x1 ;  /* 0x000000040000795c */ /* 0x000fea0000300000 */
[----:B------:R-:W-:-:S04]  /*b730*/  HFMA2 R3, -RZ, RZ, 0, 0 ;  /* 0x00000000ff037431 */ /* 0x000fc800000001ff */
[----:B------:R-:W-:Y:S05]  /*b740*/  RET.REL.NODEC R2 `(_ZN7cutlass13device_kernelINS_4gemm6kernel13GemmUniversalIN4cute5tupleIJiiiiEEENS1_10collective13CollectiveMmaINS1_35MainloopSm100TmaUmmaWarpSpecializedILi13ELi2ELi2ENS5_IJNS4_1CILi2EEENSA_ILi1EEESC_EEEEENS5_IJNSA_ILi256EEENSA_ILi192EEENSA_ILi64EEEEEEaNS5_IJlSC_lEEEaSJ_NS4_8TiledMMAINS4_8MMA_AtomIJNS4_21SM100_MMA_S8_2x1SM_SSIaaiLi256ELi192ELNS4_4UMMA5MajorE0ELSO_0ELNSN_8SaturateE0EEEEEENS4_6LayoutINS5_IJSC_SC_SC_EEENS5_IJNSA_ILi0EEESU_SU_EEEEENS5_IJNS4_10UnderscoreESX_SX_EEEEENS4_18SM100_TMA_2SM_LOADENS4_14ComposedLayoutINS4_7SwizzleILi2ELi4ELi3EEENS4_18smem_ptr_flag_bitsILi8EEENSS_INS5_IJNSA_ILi8EEESH_EEENS5_IJSH_SC_EEEEEEEvNS4_8identityES10_S1A_vS1B_EENS_8epilogue10collective18CollectiveEpilogueINS1D_23Sm100TmaWarpSpecializedILi3ELi2ELi64ELb0ELb0EEEJNS5_IJNSA_ILi128EEESG_SH_EEENS5_IJNSS_IS1I_SC_EENSS_ISH_SC_EEEEEaSJ_aSJ_NS1D_6fusion15FusionCallbacksIS1H_NS1N_17LinearCombinationIaiaiLNS_15FloatRoundStyleE2EEES1J_S1M_JEEENS4_5SM1004TMEM4LOAD26SM100_TMEM_LOAD_32dp32b64xENS4_13SM90_TMA_LOADES1A_NS4_39AutoVectorizingCopyWithAssumedAlignmentILi128EEENS4_14SM90_TMA_STOREES1A_S1Z_S1Z_EEEvvEEEEvNT_6ParamsE) ;  /* 0xffffff48022c7950 */ /* 0x000fea0003c3ffff */
.L_x_203:
[----:B------:R-:W-:-:S00]  /*b750*/  BRA `(.L_x_203) ;  /* 0xfffffffc00fc7947 */ /* 0x000fc0000383ffff */
[----:B------:R-:W-:-:S00]  /*b760*/  NOP ;  /* 0x0000000000007918 */ /* 0x000fc00000000000 */
        /* <DEDUP_REMOVED lines=9> */
.L_x_204:


//--------------------- .nv.global.init           --------------------------
	.section	.nv.global.init,"aw",@progbits
.nv.global.init:
	.type		$str$27,@object
	.size		$str$27,($str$28 - $str$27)
$str$27:
        /*0000*/ 	.byte	0x28, 0x61, 0x64, 0x64, 0x72, 0x65, 0x73, 0x73, 0x20, 0x26, 0x20, 0x6d, 0x61, 0x73, 0x6b, 0x29
        /*0010*/ 	.byte	0x20, 0x3d, 0x3d, 0x20, 0x30, 0x00
	.type		$str$28,@object
	.size		$str$28,($str$26 - $str$28)
$str$28:
        /*0016*/ 	.byte	0x2f, 0x74, 0x6d, 0x70, 0x2f, 0x63, 0x75, 0x74, 0x6c, 0x61, 0x73, 0x73, 0x5f, 0x73, 0x77, 0x65
        /*0026*/ 	.byte	0x65, 0x70, 0x5f, 0x73, 0x72, 0x63, 0x2f, 0x69, 0x6e, 0x63, 0x6c, 0x75, 0x64, 0x65, 0x2f, 0x63
        /*0036*/ 	.byte	0x75, 0x74, 0x65, 0x2f, 0x70, 0x6f, 0x69, 0x6e, 0x74, 0x65, 0x72, 0x5f, 0x66, 0x6c, 0x61, 0x67
        /*0046*/ 	.byte	0x67, 0x65, 0x64, 0x2e, 0x68, 0x70, 0x70, 0x00
	.type		$str$26,@object
	.size		$str$26,($str$25 - $str$26)
$str$26:
        /*004e*/ 	.byte	0x2f, 0x74, 0x6d, 0x70, 0x2f, 0x63, 0x75, 0x74, 0x6c, 0x61, 0x73, 0x73, 0x5f, 0x73, 0x77, 0x65
        /*005e*/ 	.byte	0x65, 0x70, 0x5f, 0x73, 0x72, 0x63, 0x2f, 0x69, 0x6e, 0x63, 0x6c, 0x75, 0x64, 0x65, 0x2f, 0x63
        /*006e*/ 	.byte	0x75, 0x74, 0x65, 0x2f, 0x61, 0x74, 0x6f, 0x6d, 0x2f, 0x63, 0x6f, 0x70, 0x79, 0x5f, 0x74, 0x72
        /*007e*/ 	.byte	0x61, 0x69, 0x74, 0x73, 0x5f, 0x73, 0x6d, 0x31, 0x30, 0x30, 0x2e, 0x68, 0x70, 0x70, 0x00
	.type		$str$25,@object
	.size		$str$25,(__unnamed_1 - $str$25)
$str$25:
        /*008d*/ 	.byte	0x28, 0x28, 0x75, 0x69, 0x6e, 0x74, 0x33, 0x32, 0x5f, 0x74, 0x28, 0x74, 0x68, 0x72, 0x65, 0x61
        /*009d*/ 	.byte	0x64, 0x49, 0x64, 0x78, 0x2e, 0x78, 0x29, 0x20, 0x2f, 0x20, 0x33, 0x32, 0x29, 0x20, 0x25, 0x20
        /*00ad*/ 	.byte	0x34, 0x29, 0x20, 0x3d, 0x3d, 0x20, 0x28, 0x28, 0x28, 0x74, 0x6d, 0x65, 0x6d, 0x5f, 0x61, 0x64
        /*00bd*/ 	.byte	0x64, 0x72, 0x20, 0x3e, 0x3e, 0x20, 0x31, 0x36, 0x29, 0x20, 0x2f, 0x20, 0x33, 0x32, 0x29, 0x20
        /*00cd*/ 	.byte	0x25, 0x20, 0x34, 0x29, 0x00
	.type		__unnamed_1,@object
	.size		__unnamed_1,(__unnamed_2 - __unnamed_1)
__unnamed_1:
        /*00d2*/ 	.byte	0x61, 0x75, 0x74, 0x6f, 0x20, 0x63, 0x75, 0x74, 0x65, 0x3a, 0x3a, 0x61, 0x73, 0x5f, 0x70, 0x6f
        /* <DEDUP_REMOVED lines=24> */
        /*0262*/ 	.byte	0x5d, 0x00
	.type		__unnamed_2,@object
	.size		__unnamed_2,(__unnamed_3 - __unnamed_2)
__unnamed_2:
        /* <DEDUP_REMOVED lines=26> */
	.type		__unnamed_3,@object
	.size		__unnamed_3,(.L_3 - __unnamed_3)
__unnamed_3:
        /* <DEDUP_REMOVED lines=42> */
        /*0696*/ 	.byte	0x43, 0x3c, 0x30, 0x3e, 0x3e, 0x3e, 0x3e, 0x5d, 0x00
.L_3:


//--------------------- .nv.shared._ZN7cutlass13device_kernelINS_4gemm6kernel13GemmUniversalIN4cute5tupleIJiiiiEEENS1_10collective13CollectiveMmaINS1_35MainloopSm100TmaUmmaWarpSpecializedILi13ELi2ELi2ENS5_IJNS4_1CILi2EEENSA_ILi1EEESC_EEEEENS5_IJNSA_ILi256EEENSA_ILi192EEENSA_ILi64EEEEEEaNS5_IJlSC_lEEEaSJ_NS4_8TiledMMAINS4_8MMA_AtomIJNS4_21SM100_MMA_S8_2x1SM_SSIaaiLi256ELi192ELNS4_4UMMA5MajorE0ELSO_0ELNSN_8SaturateE0EEEEEENS4_6LayoutINS5_IJSC_SC_SC_EEENS5_IJNSA_ILi0EEESU_SU_EEEEENS5_IJNS4_10UnderscoreESX_SX_EEEEENS4_18SM100_TMA_2SM_LOADENS4_14ComposedLayoutINS4_7SwizzleILi2ELi4ELi3EEENS4_18smem_ptr_flag_bitsILi8EEENSS_INS5_IJNSA_ILi8EEESH_EEENS5_IJSH_SC_EEEEEEEvNS4_8identityES10_S1A_vS1B_EENS_8epilogue10collective18CollectiveEpilogueINS1D_23Sm100TmaWarpSpecializedILi3ELi2ELi64ELb0ELb0EEEJNS5_IJNSA_ILi128EEESG_SH_EEENS5_IJNSS_IS1I_SC_EENSS_ISH_SC_EEEEEaSJ_aSJ_NS1D_6fusion15FusionCallbacksIS1H_NS1N_17LinearCombinationIaiaiLNS_15FloatRoundStyleE2EEES1J_S1M_JEEENS4_5SM1004TMEM4LOAD26SM100_TMEM_LOAD_32dp32b64xENS4_13SM90_TMA_LOADES1A_NS4_39AutoVectorizingCopyWithAssumedAlignmentILi128EEENS4_14SM90_TMA_STOREES1A_S1Z_S1Z_EEEvvEEEEvNT_6ParamsE --------------------------
	.section	.nv.shared._ZN7cutlass13device_kernelINS_4gemm6kernel13GemmUniversalIN4cute5tupleIJiiiiEEENS1_10collective13CollectiveMmaINS1_35MainloopSm100TmaUmmaWarpSpecializedILi13ELi2ELi2ENS5_IJNS4_1CILi2EEENSA_ILi1EEESC_EEEEENS5_IJNSA_ILi256EEENSA_ILi192EEENSA_ILi64EEEEEEaNS5_IJlSC_lEEEaSJ_NS4_8TiledMMAINS4_8MMA_AtomIJNS4_21SM100_MMA_S8_2x1SM_SSIaaiLi256ELi192ELNS4_4UMMA5MajorE0ELSO_0ELNSN_8SaturateE0EEEEEENS4_6LayoutINS5_IJSC_SC_SC_EEENS5_IJNSA_ILi0EEESU_SU_EEEEENS5_IJNS4_10UnderscoreESX_SX_EEEEENS4_18SM100_TMA_2SM_LOADENS4_14ComposedLayoutINS4_7SwizzleILi2ELi4ELi3EEENS4_18smem_ptr_flag_bitsILi8EEENSS_INS5_IJNSA_ILi8EEESH_EEENS5_IJSH_SC_EEEEEEEvNS4_8identityES10_S1A_vS1B_EENS_8epilogue10collective18CollectiveEpilogueINS1D_23Sm100TmaWarpSpecializedILi3ELi2ELi64ELb0ELb0EEEJNS5_IJNSA_ILi128EEESG_SH_EEENS5_IJNSS_IS1I_SC_EENSS_ISH_SC_EEEEEaSJ_aSJ_NS1D_6fusion15FusionCallbacksIS1H_NS1N_17LinearCombinationIaiaiLNS_15FloatRoundStyleE2EEES1J_S1M_JEEENS4_5SM1004TMEM4LOAD26SM100_TMEM_LOAD_32dp32b64xENS4_13SM90_TMA_LOADES1A_NS4_39AutoVectorizingCopyWithAssumedAlignmentILi128EEENS4_14SM90_TMA_STOREES1A_S1Z_S1Z_EEEvvEEEEvNT_6ParamsE,"aw",@nobits
	.sectionflags	@""
	.align	16
	.zero		1024


//--------------------- .nv.shared.reserved.0     --------------------------
	.section	.nv.shared.reserved.0,"aw",@nobits
	.weak		__nv_reservedSMEM_offset_0_alias
	.size		__nv_reservedSMEM_offset_0_alias, 0, 64
	.other		__nv_reservedSMEM_offset_0_alias,@"STO_CUDA_RESERVED_SHARED STV_DEFAULT"
__nv_reservedSMEM_offset_0_alias:
	.zero		0
.nv.shared.reserved.0:
	.zero		64
	.weak		__nv_reservedSMEM_tcgen05_partition
	.type		__nv_reservedSMEM_tcgen05_partition,@object
	.size		__nv_reservedSMEM_tcgen05_partition,(.L_0 - __nv_reservedSMEM_tcgen05_partition)
__nv_reservedSMEM_tcgen05_partition:
	.zero		32
.L_0:


//--------------------- .nv.global                --------------------------
	.section	.nv.global,"aw",@nobits
.nv.global:
	.type		_ZN40_INTERNAL_7a2f9642_4_k_cu_6328f44c_217434cute1_E,@object
	.size		_ZN40_INTERNAL_7a2f9642_4_k_cu_6328f44c_217434cute1_E,(_ZN40_INTERNAL_7a2f9642_4_k_cu_6328f44c_217434cuda3std3__45__cpo6cbeginE - _ZN40_INTERNAL_7a2f9642_4_k_cu_6328f44c_217434cute1_E)
_ZN40_INTERNAL_7a2f9642_4_k_cu_6328f44c_217434cute1_E:
	.zero		1
	.type		_ZN40_INTERNAL_7a2f9642_4_k_cu_6328f44c_217434cuda3std3__45__cpo6cbeginE,@object
	.size		_ZN40_INTERNAL_7a2f9642_4_k_cu_6328f44c_217434cuda3std3__45__cpo6cbeginE,(_ZN40_INTERNAL_7a2f9642_4_k_cu_6328f44c_217434cuda3std3__48in_placeE - _ZN40_INTERNAL_7a2f9642_4_k_cu_6328f44c_217434cuda3std3__45__cpo6cbeginE)
_ZN40_INTERNAL_7a2f9642_4_k_cu_6328f44c_217434cuda3std3__45__cpo6cbeginE:
	.zero		1
	.type		_ZN40_INTERNAL_7a2f9642_4_k_cu_6328f44c_217434cuda3std3__48in_placeE,@object
	.size		_ZN40_INTERNAL_7a2f9642_4_k_cu_6328f44c_217434cuda3std3__48in_placeE,(_ZN40_INTERNAL_7a2f9642_4_k_cu_6328f44c_217434cuda3std6ranges3__45__cpo9iter_moveE - _ZN40_INTERNAL_7a2f9642_4_k_cu_6328f44c_217434cuda3std3__48in_placeE)
_ZN40_INTERNAL_7a2f9642_4_k_cu_6328f44c_217434cuda3std3__48in_placeE:
	.zero		1
	.type		_ZN40_INTERNAL_7a2f9642_4_k_cu_6328f44c_217434cuda3std6ranges3__45__cpo9iter_moveE,@object
	.size		_ZN40_INTERNAL_7a2f9642_4_k_cu_6328f44c_217434cuda3std6ranges3__45__cpo9iter_moveE,(_ZN40_INTERNAL_7a2f9642_4_k_cu_6328f44c_217434cuda3std3__45__cpo5beginE - _ZN40_INTERNAL_7a2f9642_4_k_cu_6328f44c_217434cuda3std6ranges3__45__cpo9iter_moveE)
_ZN40_INTERNAL_7a2f9642_4_k_cu_6328f44c_217434cuda3std6ranges3__45__cpo9iter_moveE:
	.zero		1
	.type		_ZN40_INTERNAL_7a2f9642_4_k_cu_6328f44c_217434cuda3std3__45__cpo5beginE,@object
	.size		_ZN40_INTERNAL_7a2f9642_4_k_cu_6328f44c_217434cuda3std3__45__cpo5beginE,(_ZN40_INTERNAL_7a2f9642_4_k_cu_6328f44c_217434cuda3std3__442_GLOBAL__N__7a2f9642_4_k_cu_6328f44c_217436ignoreE - _ZN40_INTERNAL_7a2f9642_4_k_cu_6328f44c_217434cuda3std3__45__cpo5beginE)
_ZN40_INTERNAL_7a2f9642_4_k_cu_6328f44c_217434cuda3std3__45__cpo5beginE:
	.zero		1
	.type		_ZN40_INTERNAL_7a2f9642_4_k_cu_6328f44c_217434cuda3std3__442_GLOBAL__N__7a2f9642_4_k_cu_6328f44c_217436ignoreE,@object
	.size		_ZN40_INTERNAL_7a2f9642_4_k_cu_6328f44c_217434cuda3std3__442_GLOBAL__N__7a2f9642_4_k_cu_6328f44c_217436ignoreE,(_ZN40_INTERNAL_7a2f9642_4_k_cu_6328f44c_217434cute7productE - _ZN40_INTERNAL_7a2f9642_4_k_cu_6328f44c_217434cuda3std3__442_GLOBAL__N__7a2f9642_4_k_cu_6328f44c_217436ignoreE)
_ZN40_INTERNAL_7a2f9642_4_k_cu_6328f44c_217434cuda3std3__442_GLOBAL__N__7a2f9642_4_k_cu_6328f44c_217436ignoreE:
	.zero		1
	.type		_ZN40_INTERNAL_7a2f9642_4_k_cu_6328f44c_217434cute7productE,@object
	.size		_ZN40_INTERNAL_7a2f9642_4_k_cu_6328f44c_217434cute7productE,(_ZN40_INTERNAL_7a2f9642_4_k_cu_6328f44c_217434cuda3std3__45__cpo3endE - _ZN40_INTERNAL_7a2f9642_4_k_cu_6328f44c_217434cute7productE)
_ZN40_INTERNAL_7a2f9642_4_k_cu_6328f44c_217434cute7productE:
	.zero		1
	.type		_ZN40_INTERNAL_7a2f9642_4_k_cu_6328f44c_217434cuda3std3__45__cpo3endE,@object
	.size		_ZN40_INTERNAL_7a2f9642_4_k_cu_6328f44c_217434cuda3std3__45__cpo3endE,(_ZN40_INTERNAL_7a2f9642_4_k_cu_6328f44c_217434cuda3std3__419piecewise_constructE - _ZN40_INTERNAL_7a2f9642_4_k_cu_6328f44c_217434cuda3std3__45__cpo3endE)
_ZN40_INTERNAL_7a2f9642_4_k_cu_6328f44c_217434cuda3std3__45__cpo3endE:
	.zero		1
	.type		_ZN40_INTERNAL_7a2f9642_4_k_cu_6328f44c_217434cuda3std3__419piecewise_constructE,@object
	.size		_ZN40_INTERNAL_7a2f9642_4_k_cu_6328f44c_217434cuda3std3__419piecewise_constructE,(_ZN40_INTERNAL_7a2f9642_4_k_cu_6328f44c_217434cuda3std3__45__cpo4cendE - _ZN40_INTERNAL_7a2f9642_4_k_cu_6328f44c_217434cuda3std3__419piecewise_constructE)
_ZN40_INTERNAL_7a2f9642_4_k_cu_6328f44c_217434cuda3std3__419piecewise_constructE:
	.zero		1
	.type		_ZN40_INTERNAL_7a2f9642_4_k_cu_6328f44c_217434cuda3std3__45__cpo4cendE,@object
	.size		_ZN40_INTERNAL_7a2f9642_4_k_cu_6328f44c_217434cuda3std3__45__cpo4cendE,(_ZN40_INTERNAL_7a2f9642_4_k_cu_6328f44c_217434cuda3std6ranges3__45__cpo4swapE - _ZN40_INTERNAL_7a2f9642_4_k_cu_6328f44c_217434cuda3std3__45__cpo4cendE)
_ZN40_INTERNAL_7a2f9642_4_k_cu_6328f44c_217434cuda3std3__45__cpo4cendE:
	.zero		1
	.type		_ZN40_INTERNAL_7a2f9642_4_k_cu_6328f44c_217434cuda3std6ranges3__45__cpo4swapE,@object
	.size		_ZN40_INTERNAL_7a2f9642_4_k_cu_6328f44c_217434cuda3std6ranges3__45__cpo4swapE,(.L_11 - _ZN40_INTERNAL_7a2f9642_4_k_cu_6328f44c_217434cuda3std6ranges3__45__cpo4swapE)
_ZN40_INTERNAL_7a2f9642_4_k_cu_6328f44c_217434cuda3std6ranges3__45__cpo4swapE:
	.zero		1
.L_11:


//--------------------- .nv.constant0._ZN7cutlass13device_kernelINS_4gemm6kernel13GemmUniversalIN4cute5tupleIJiiiiEEENS1_10collective13CollectiveMmaINS1_35MainloopSm100TmaUmmaWarpSpecializedILi13ELi2ELi2ENS5_IJNS4_1CILi2EEENSA_ILi1EEESC_EEEEENS5_IJNSA_ILi256EEENSA_ILi192EEENSA_ILi64EEEEEEaNS5_IJlSC_lEEEaSJ_NS4_8TiledMMAINS4_8MMA_AtomIJNS4_21SM100_MMA_S8_2x1SM_SSIaaiLi256ELi192ELNS4_4UMMA5MajorE0ELSO_0ELNSN_8SaturateE0EEEEEENS4_6LayoutINS5_IJSC_SC_SC_EEENS5_IJNSA_ILi0EEESU_SU_EEEEENS5_IJNS4_10UnderscoreESX_SX_EEEEENS4_18SM100_TMA_2SM_LOADENS4_14ComposedLayoutINS4_7SwizzleILi2ELi4ELi3EEENS4_18smem_ptr_flag_bitsILi8EEENSS_INS5_IJNSA_ILi8EEESH_EEENS5_IJSH_SC_EEEEEEEvNS4_8identityES10_S1A_vS1B_EENS_8epilogue10collective18CollectiveEpilogueINS1D_23Sm100TmaWarpSpecializedILi3ELi2ELi64ELb0ELb0EEEJNS5_IJNSA_ILi128EEESG_SH_EEENS5_IJNSS_IS1I_SC_EENSS_ISH_SC_EEEEEaSJ_aSJ_NS1D_6fusion15FusionCallbacksIS1H_NS1N_17LinearCombinationIaiaiLNS_15FloatRoundStyleE2EEES1J_S1M_JEEENS4_5SM1004TMEM4LOAD26SM100_TMEM_LOAD_32dp32b64xENS4_13SM90_TMA_LOADES1A_NS4_39AutoVectorizingCopyWithAssumedAlignmentILi128EEENS4_14SM90_TMA_STOREES1A_S1Z_S1Z_EEEvvEEEEvNT_6ParamsE --------------------------
	.section	.nv.constant0._ZN7cutlass13device_kernelINS_4gemm6kernel13GemmUniversalIN4cute5tupleIJiiiiEEENS1_10collective13CollectiveMmaINS1_35MainloopSm100TmaUmmaWarpSpecializedILi13ELi2ELi2ENS5_IJNS4_1CILi2EEENSA_ILi1EEESC_EEEEENS5_IJNSA_ILi256EEENSA_ILi192EEENSA_ILi64EEEEEEaNS5_IJlSC_lEEEaSJ_NS4_8TiledMMAINS4_8MMA_AtomIJNS4_21SM100_MMA_S8_2x1SM_SSIaaiLi256ELi192ELNS4_4UMMA5MajorE0ELSO_0ELNSN_8SaturateE0EEEEEENS4_6LayoutINS5_IJSC_SC_SC_EEENS5_IJNSA_ILi0EEESU_SU_EEEEENS5_IJNS4_10UnderscoreESX_SX_EEEEENS4_18SM100_TMA_2SM_LOADENS4_14ComposedLayoutINS4_7SwizzleILi2ELi4ELi3EEENS4_18smem_ptr_flag_bitsILi8EEENSS_INS5_IJNSA_ILi8EEESH_EEENS5_IJSH_SC_EEEEEEEvNS4_8identityES10_S1A_vS1B_EENS_8epilogue10collective18CollectiveEpilogueINS1D_23Sm100TmaWarpSpecializedILi3ELi2ELi64ELb0ELb0EEEJNS5_IJNSA_ILi128EEESG_SH_EEENS5_IJNSS_IS1I_SC_EENSS_ISH_SC_EEEEEaSJ_aSJ_NS1D_6fusion15FusionCallbacksIS1H_NS1N_17LinearCombinationIaiaiLNS_15FloatRoundStyleE2EEES1J_S1M_JEEENS4_5SM1004TMEM4LOAD26SM100_TMEM_LOAD_32dp32b64xENS4_13SM90_TMA_LOADES1A_NS4_39AutoVectorizingCopyWithAssumedAlignmentILi128EEENS4_14SM90_TMA_STOREES1A_S1Z_S1Z_EEEvvEEEEvNT_6ParamsE,"a",@progbits
	.sectionflags	@""
	.align	4
.nv.constant0._ZN7cutlass13device_kernelINS_4gemm6kernel13GemmUniversalIN4cute5tupleIJiiiiEEENS1_10collective13CollectiveMmaINS1_35MainloopSm100TmaUmmaWarpSpecializedILi13ELi2ELi2ENS5_IJNS4_1CILi2EEENSA_ILi1EEESC_EEEEENS5_IJNSA_ILi256EEENSA_ILi192EEENSA_ILi64EEEEEEaNS5_IJlSC_lEEEaSJ_NS4_8TiledMMAINS4_8MMA_AtomIJNS4_21SM100_MMA_S8_2x1SM_SSIaaiLi256ELi192ELNS4_4UMMA5MajorE0ELSO_0ELNSN_8SaturateE0EEEEEENS4_6LayoutINS5_IJSC_SC_SC_EEENS5_IJNSA_ILi0EEESU_SU_EEEEENS5_IJNS4_10UnderscoreESX_SX_EEEEENS4_18SM100_TMA_2SM_LOADENS4_14ComposedLayoutINS4_7SwizzleILi2ELi4ELi3EEENS4_18smem_ptr_flag_bitsILi8EEENSS_INS5_IJNSA_ILi8EEESH_EEENS5_IJSH_SC_EEEEEEEvNS4_8identityES10_S1A_vS1B_EENS_8epilogue10collective18CollectiveEpilogueINS1D_23Sm100TmaWarpSpecializedILi3ELi2ELi64ELb0ELb0EEEJNS5_IJNSA_ILi128EEESG_SH_EEENS5_IJNSS_IS1I_SC_EENSS_ISH_SC_EEEEEaSJ_aSJ_NS1D_6fusion15FusionCallbacksIS1H_NS1N_17LinearCombinationIaiaiLNS_15FloatRoundStyleE2EEES1J_S1M_JEEENS4_5SM1004TMEM4LOAD26SM100_TMEM_LOAD_32dp32b64xENS4_13SM90_TMA_LOADES1A_NS4_39AutoVectorizingCopyWithAssumedAlignmentILi128EEENS4_14SM90_TMA_STOREES1A_S1Z_S1Z_EEEvvEEEEvNT_6ParamsE:
	.zero		2944


//--------------------- SYMBOLS --------------------------

	.type		.nv.reservedSmem.offset0,@object
	.size		.nv.reservedSmem.offset0,0x4
	.type		.nv.reservedSmem.cap,@object
	.size		.nv.reservedSmem.cap,0x4
	.type		__assertfail,@function
